//
// Generated by NVIDIA NVVM Compiler
//
// Compiler Build ID: CL-36424714
// Cuda compilation tools, release 13.0, V13.0.88
// Based on NVVM 20.0.0
//

.version 9.0
.target sm_100
.address_size 64

	// .globl	sparse_trsv_lower_level_f32
.extern .shared .align 16 .b8 shared_mem[];

.visible .entry sparse_trsv_lower_level_f32(
	.param .u64 .ptr .align 1 sparse_trsv_lower_level_f32_param_0,
	.param .u32 sparse_trsv_lower_level_f32_param_1,
	.param .u64 .ptr .align 1 sparse_trsv_lower_level_f32_param_2,
	.param .u64 .ptr .align 1 sparse_trsv_lower_level_f32_param_3,
	.param .u64 .ptr .align 1 sparse_trsv_lower_level_f32_param_4,
	.param .u64 .ptr .align 1 sparse_trsv_lower_level_f32_param_5,
	.param .u64 .ptr .align 1 sparse_trsv_lower_level_f32_param_6,
	.param .u32 sparse_trsv_lower_level_f32_param_7,
	.param .u8 sparse_trsv_lower_level_f32_param_8
)
{
	.reg .pred 	%p<28>;
	.reg .b16 	%rs<2>;
	.reg .b32 	%r<33>;
	.reg .b32 	%f<73>;
	.reg .b64 	%rd<38>;

	ld.param.u64 	%rd9, [sparse_trsv_lower_level_f32_param_0];
	ld.param.u32 	%r22, [sparse_trsv_lower_level_f32_param_1];
	ld.param.u64 	%rd10, [sparse_trsv_lower_level_f32_param_2];
	ld.param.u64 	%rd12, [sparse_trsv_lower_level_f32_param_3];
	ld.param.u64 	%rd13, [sparse_trsv_lower_level_f32_param_4];
	ld.param.u64 	%rd11, [sparse_trsv_lower_level_f32_param_5];
	ld.param.u64 	%rd14, [sparse_trsv_lower_level_f32_param_6];
	ld.param.s8 	%rs1, [sparse_trsv_lower_level_f32_param_8];
	cvta.to.global.u64 	%rd1, %rd13;
	cvta.to.global.u64 	%rd2, %rd12;
	cvta.to.global.u64 	%rd3, %rd14;
	mov.u32 	%r23, %ctaid.x;
	mov.u32 	%r24, %ntid.x;
	mov.u32 	%r25, %tid.x;
	mad.lo.s32 	%r1, %r23, %r24, %r25;
	setp.ge.s32 	%p1, %r1, %r22;
	@%p1 bra 	$L__BB0_29;
	cvta.to.global.u64 	%rd15, %rd9;
	cvta.to.global.u64 	%rd16, %rd10;
	cvta.to.global.u64 	%rd17, %rd11;
	mul.wide.s32 	%rd18, %r1, 4;
	add.s64 	%rd19, %rd15, %rd18;
	ld.global.u32 	%r2, [%rd19];
	mul.wide.s32 	%rd20, %r2, 4;
	add.s64 	%rd21, %rd16, %rd20;
	ld.global.u32 	%r3, [%rd21];
	ld.global.u32 	%r4, [%rd21+4];
	add.s64 	%rd22, %rd17, %rd20;
	ld.global.f32 	%f62, [%rd22];
	setp.ge.s32 	%p2, %r3, %r4;
	mov.f32 	%f70, 0f3F800000;
	@%p2 bra 	$L__BB0_28;
	sub.s32 	%r26, %r4, %r3;
	and.b32  	%r5, %r26, 3;
	setp.eq.s32 	%p3, %r5, 0;
	mov.f32 	%f70, 0f3F800000;
	mov.u32 	%r30, %r3;
	@%p3 bra 	$L__BB0_9;
	neg.s32 	%r28, %r5;
	mov.f32 	%f70, 0f3F800000;
	mov.u32 	%r30, %r3;
$L__BB0_4:
	.pragma "nounroll";
	mul.wide.s32 	%rd23, %r30, 4;
	add.s64 	%rd4, %rd1, %rd23;
	add.s64 	%rd24, %rd2, %rd23;
	ld.global.u32 	%r9, [%rd24];
	setp.lt.s32 	%p4, %r9, %r2;
	@%p4 bra 	$L__BB0_7;
	setp.ne.s16 	%p5, %rs1, 0;
	setp.ne.s32 	%p6, %r9, %r2;
	or.pred  	%p7, %p5, %p6;
	@%p7 bra 	$L__BB0_8;
	ld.global.f32 	%f70, [%rd4];
	bra.uni 	$L__BB0_8;
$L__BB0_7:
	ld.global.f32 	%f36, [%rd4];
	mul.wide.s32 	%rd25, %r9, 4;
	add.s64 	%rd26, %rd3, %rd25;
	ld.global.f32 	%f37, [%rd26];
	mul.f32 	%f38, %f36, %f37;
	sub.f32 	%f62, %f62, %f38;
$L__BB0_8:
	add.s32 	%r30, %r30, 1;
	add.s32 	%r28, %r28, 1;
	setp.ne.s32 	%p8, %r28, 0;
	@%p8 bra 	$L__BB0_4;
$L__BB0_9:
	sub.s32 	%r27, %r3, %r4;
	setp.gt.u32 	%p9, %r27, -4;
	@%p9 bra 	$L__BB0_28;
	sub.s32 	%r31, %r30, %r4;
	add.s64 	%rd5, %rd2, 8;
	add.s64 	%rd6, %rd1, 8;
$L__BB0_11:
	mul.wide.s32 	%rd27, %r30, 4;
	add.s64 	%rd7, %rd5, %rd27;
	add.s64 	%rd8, %rd6, %rd27;
	ld.global.u32 	%r16, [%rd7+-8];
	setp.ge.s32 	%p10, %r16, %r2;
	@%p10 bra 	$L__BB0_13;
	ld.global.f32 	%f39, [%rd8+-8];
	mul.wide.s32 	%rd28, %r16, 4;
	add.s64 	%rd29, %rd3, %rd28;
	ld.global.f32 	%f40, [%rd29];
	mul.f32 	%f41, %f39, %f40;
	sub.f32 	%f62, %f62, %f41;
	bra.uni 	$L__BB0_15;
$L__BB0_13:
	setp.ne.s16 	%p11, %rs1, 0;
	setp.ne.s32 	%p12, %r16, %r2;
	or.pred  	%p13, %p11, %p12;
	@%p13 bra 	$L__BB0_15;
	ld.global.f32 	%f70, [%rd8+-8];
$L__BB0_15:
	ld.global.u32 	%r17, [%rd7+-4];
	setp.lt.s32 	%p14, %r17, %r2;
	@%p14 bra 	$L__BB0_18;
	setp.ne.s16 	%p15, %rs1, 0;
	setp.ne.s32 	%p16, %r17, %r2;
	or.pred  	%p17, %p15, %p16;
	@%p17 bra 	$L__BB0_19;
	ld.global.f32 	%f70, [%rd8+-4];
	bra.uni 	$L__BB0_19;
$L__BB0_18:
	ld.global.f32 	%f42, [%rd8+-4];
	mul.wide.s32 	%rd30, %r17, 4;
	add.s64 	%rd31, %rd3, %rd30;
	ld.global.f32 	%f43, [%rd31];
	mul.f32 	%f44, %f42, %f43;
	sub.f32 	%f62, %f62, %f44;
$L__BB0_19:
	ld.global.u32 	%r18, [%rd7];
	setp.lt.s32 	%p18, %r18, %r2;
	@%p18 bra 	$L__BB0_22;
	setp.ne.s16 	%p19, %rs1, 0;
	setp.ne.s32 	%p20, %r18, %r2;
	or.pred  	%p21, %p19, %p20;
	@%p21 bra 	$L__BB0_23;
	ld.global.f32 	%f70, [%rd8];
	bra.uni 	$L__BB0_23;
$L__BB0_22:
	ld.global.f32 	%f45, [%rd8];
	mul.wide.s32 	%rd32, %r18, 4;
	add.s64 	%rd33, %rd3, %rd32;
	ld.global.f32 	%f46, [%rd33];
	mul.f32 	%f47, %f45, %f46;
	sub.f32 	%f62, %f62, %f47;
$L__BB0_23:
	ld.global.u32 	%r19, [%rd7+4];
	setp.lt.s32 	%p22, %r19, %r2;
	@%p22 bra 	$L__BB0_26;
	setp.ne.s16 	%p23, %rs1, 0;
	setp.ne.s32 	%p24, %r19, %r2;
	or.pred  	%p25, %p23, %p24;
	@%p25 bra 	$L__BB0_27;
	ld.global.f32 	%f70, [%rd8+4];
	bra.uni 	$L__BB0_27;
$L__BB0_26:
	ld.global.f32 	%f48, [%rd8+4];
	mul.wide.s32 	%rd34, %r19, 4;
	add.s64 	%rd35, %rd3, %rd34;
	ld.global.f32 	%f49, [%rd35];
	mul.f32 	%f50, %f48, %f49;
	sub.f32 	%f62, %f62, %f50;
$L__BB0_27:
	add.s32 	%r30, %r30, 4;
	add.s32 	%r31, %r31, 4;
	setp.ne.s32 	%p26, %r31, 0;
	@%p26 bra 	$L__BB0_11;
$L__BB0_28:
	setp.eq.s16 	%p27, %rs1, 0;
	div.rn.f32 	%f51, %f62, %f70;
	selp.f32 	%f52, %f51, %f62, %p27;
	add.s64 	%rd37, %rd3, %rd20;
	st.global.f32 	[%rd37], %f52;
$L__BB0_29:
	ret;

}
	// .globl	sparse_trsv_lower_level_f64
.visible .entry sparse_trsv_lower_level_f64(
	.param .u64 .ptr .align 1 sparse_trsv_lower_level_f64_param_0,
	.param .u32 sparse_trsv_lower_level_f64_param_1,
	.param .u64 .ptr .align 1 sparse_trsv_lower_level_f64_param_2,
	.param .u64 .ptr .align 1 sparse_trsv_lower_level_f64_param_3,
	.param .u64 .ptr .align 1 sparse_trsv_lower_level_f64_param_4,
	.param .u64 .ptr .align 1 sparse_trsv_lower_level_f64_param_5,
	.param .u64 .ptr .align 1 sparse_trsv_lower_level_f64_param_6,
	.param .u32 sparse_trsv_lower_level_f64_param_7,
	.param .u8 sparse_trsv_lower_level_f64_param_8
)
{
	.reg .pred 	%p<28>;
	.reg .b16 	%rs<2>;
	.reg .b32 	%r<33>;
	.reg .b64 	%rd<41>;
	.reg .b64 	%fd<73>;

	ld.param.u64 	%rd9, [sparse_trsv_lower_level_f64_param_0];
	ld.param.u32 	%r22, [sparse_trsv_lower_level_f64_param_1];
	ld.param.u64 	%rd10, [sparse_trsv_lower_level_f64_param_2];
	ld.param.u64 	%rd12, [sparse_trsv_lower_level_f64_param_3];
	ld.param.u64 	%rd13, [sparse_trsv_lower_level_f64_param_4];
	ld.param.u64 	%rd11, [sparse_trsv_lower_level_f64_param_5];
	ld.param.u64 	%rd14, [sparse_trsv_lower_level_f64_param_6];
	ld.param.s8 	%rs1, [sparse_trsv_lower_level_f64_param_8];
	cvta.to.global.u64 	%rd1, %rd13;
	cvta.to.global.u64 	%rd2, %rd12;
	cvta.to.global.u64 	%rd3, %rd14;
	mov.u32 	%r23, %ctaid.x;
	mov.u32 	%r24, %ntid.x;
	mov.u32 	%r25, %tid.x;
	mad.lo.s32 	%r1, %r23, %r24, %r25;
	setp.ge.s32 	%p1, %r1, %r22;
	@%p1 bra 	$L__BB1_29;
	cvta.to.global.u64 	%rd15, %rd9;
	cvta.to.global.u64 	%rd16, %rd10;
	cvta.to.global.u64 	%rd17, %rd11;
	mul.wide.s32 	%rd18, %r1, 4;
	add.s64 	%rd19, %rd15, %rd18;
	ld.global.u32 	%r2, [%rd19];
	mul.wide.s32 	%rd20, %r2, 4;
	add.s64 	%rd21, %rd16, %rd20;
	ld.global.u32 	%r3, [%rd21];
	ld.global.u32 	%r4, [%rd21+4];
	mul.wide.s32 	%rd22, %r2, 8;
	add.s64 	%rd23, %rd17, %rd22;
	ld.global.f64 	%fd62, [%rd23];
	setp.ge.s32 	%p2, %r3, %r4;
	mov.f64 	%fd70, 0d3FF0000000000000;
	@%p2 bra 	$L__BB1_28;
	sub.s32 	%r26, %r4, %r3;
	and.b32  	%r5, %r26, 3;
	setp.eq.s32 	%p3, %r5, 0;
	mov.f64 	%fd70, 0d3FF0000000000000;
	mov.u32 	%r30, %r3;
	@%p3 bra 	$L__BB1_9;
	neg.s32 	%r28, %r5;
	mov.f64 	%fd70, 0d3FF0000000000000;
	mov.u32 	%r30, %r3;
$L__BB1_4:
	.pragma "nounroll";
	mul.wide.s32 	%rd24, %r30, 8;
	add.s64 	%rd4, %rd1, %rd24;
	mul.wide.s32 	%rd25, %r30, 4;
	add.s64 	%rd26, %rd2, %rd25;
	ld.global.u32 	%r9, [%rd26];
	setp.lt.s32 	%p4, %r9, %r2;
	@%p4 bra 	$L__BB1_7;
	setp.ne.s16 	%p5, %rs1, 0;
	setp.ne.s32 	%p6, %r9, %r2;
	or.pred  	%p7, %p5, %p6;
	@%p7 bra 	$L__BB1_8;
	ld.global.f64 	%fd70, [%rd4];
	bra.uni 	$L__BB1_8;
$L__BB1_7:
	ld.global.f64 	%fd36, [%rd4];
	mul.wide.s32 	%rd27, %r9, 8;
	add.s64 	%rd28, %rd3, %rd27;
	ld.global.f64 	%fd37, [%rd28];
	mul.f64 	%fd38, %fd36, %fd37;
	sub.f64 	%fd62, %fd62, %fd38;
$L__BB1_8:
	add.s32 	%r30, %r30, 1;
	add.s32 	%r28, %r28, 1;
	setp.ne.s32 	%p8, %r28, 0;
	@%p8 bra 	$L__BB1_4;
$L__BB1_9:
	sub.s32 	%r27, %r3, %r4;
	setp.gt.u32 	%p9, %r27, -4;
	@%p9 bra 	$L__BB1_28;
	sub.s32 	%r31, %r30, %r4;
	add.s64 	%rd5, %rd2, 8;
	add.s64 	%rd6, %rd1, 16;
$L__BB1_11:
	mul.wide.s32 	%rd29, %r30, 4;
	add.s64 	%rd7, %rd5, %rd29;
	mul.wide.s32 	%rd30, %r30, 8;
	add.s64 	%rd8, %rd6, %rd30;
	ld.global.u32 	%r16, [%rd7+-8];
	setp.ge.s32 	%p10, %r16, %r2;
	@%p10 bra 	$L__BB1_13;
	ld.global.f64 	%fd39, [%rd8+-16];
	mul.wide.s32 	%rd31, %r16, 8;
	add.s64 	%rd32, %rd3, %rd31;
	ld.global.f64 	%fd40, [%rd32];
	mul.f64 	%fd41, %fd39, %fd40;
	sub.f64 	%fd62, %fd62, %fd41;
	bra.uni 	$L__BB1_15;
$L__BB1_13:
	setp.ne.s16 	%p11, %rs1, 0;
	setp.ne.s32 	%p12, %r16, %r2;
	or.pred  	%p13, %p11, %p12;
	@%p13 bra 	$L__BB1_15;
	ld.global.f64 	%fd70, [%rd8+-16];
$L__BB1_15:
	ld.global.u32 	%r17, [%rd7+-4];
	setp.lt.s32 	%p14, %r17, %r2;
	@%p14 bra 	$L__BB1_18;
	setp.ne.s16 	%p15, %rs1, 0;
	setp.ne.s32 	%p16, %r17, %r2;
	or.pred  	%p17, %p15, %p16;
	@%p17 bra 	$L__BB1_19;
	ld.global.f64 	%fd70, [%rd8+-8];
	bra.uni 	$L__BB1_19;
$L__BB1_18:
	ld.global.f64 	%fd42, [%rd8+-8];
	mul.wide.s32 	%rd33, %r17, 8;
	add.s64 	%rd34, %rd3, %rd33;
	ld.global.f64 	%fd43, [%rd34];
	mul.f64 	%fd44, %fd42, %fd43;
	sub.f64 	%fd62, %fd62, %fd44;
$L__BB1_19:
	ld.global.u32 	%r18, [%rd7];
	setp.lt.s32 	%p18, %r18, %r2;
	@%p18 bra 	$L__BB1_22;
	setp.ne.s16 	%p19, %rs1, 0;
	setp.ne.s32 	%p20, %r18, %r2;
	or.pred  	%p21, %p19, %p20;
	@%p21 bra 	$L__BB1_23;
	ld.global.f64 	%fd70, [%rd8];
	bra.uni 	$L__BB1_23;
$L__BB1_22:
	ld.global.f64 	%fd45, [%rd8];
	mul.wide.s32 	%rd35, %r18, 8;
	add.s64 	%rd36, %rd3, %rd35;
	ld.global.f64 	%fd46, [%rd36];
	mul.f64 	%fd47, %fd45, %fd46;
	sub.f64 	%fd62, %fd62, %fd47;
$L__BB1_23:
	ld.global.u32 	%r19, [%rd7+4];
	setp.lt.s32 	%p22, %r19, %r2;
	@%p22 bra 	$L__BB1_26;
	setp.ne.s16 	%p23, %rs1, 0;
	setp.ne.s32 	%p24, %r19, %r2;
	or.pred  	%p25, %p23, %p24;
	@%p25 bra 	$L__BB1_27;
	ld.global.f64 	%fd70, [%rd8+8];
	bra.uni 	$L__BB1_27;
$L__BB1_26:
	ld.global.f64 	%fd48, [%rd8+8];
	mul.wide.s32 	%rd37, %r19, 8;
	add.s64 	%rd38, %rd3, %rd37;
	ld.global.f64 	%fd49, [%rd38];
	mul.f64 	%fd50, %fd48, %fd49;
	sub.f64 	%fd62, %fd62, %fd50;
$L__BB1_27:
	add.s32 	%r30, %r30, 4;
	add.s32 	%r31, %r31, 4;
	setp.ne.s32 	%p26, %r31, 0;
	@%p26 bra 	$L__BB1_11;
$L__BB1_28:
	setp.eq.s16 	%p27, %rs1, 0;
	div.rn.f64 	%fd51, %fd62, %fd70;
	selp.f64 	%fd52, %fd51, %fd62, %p27;
	add.s64 	%rd40, %rd3, %rd22;
	st.global.f64 	[%rd40], %fd52;
$L__BB1_29:
	ret;

}
	// .globl	sparse_trsv_upper_level_f32
.visible .entry sparse_trsv_upper_level_f32(
	.param .u64 .ptr .align 1 sparse_trsv_upper_level_f32_param_0,
	.param .u32 sparse_trsv_upper_level_f32_param_1,
	.param .u64 .ptr .align 1 sparse_trsv_upper_level_f32_param_2,
	.param .u64 .ptr .align 1 sparse_trsv_upper_level_f32_param_3,
	.param .u64 .ptr .align 1 sparse_trsv_upper_level_f32_param_4,
	.param .u64 .ptr .align 1 sparse_trsv_upper_level_f32_param_5,
	.param .u64 .ptr .align 1 sparse_trsv_upper_level_f32_param_6,
	.param .u32 sparse_trsv_upper_level_f32_param_7
)
{
	.reg .pred 	%p<17>;
	.reg .b32 	%r<33>;
	.reg .b32 	%f<72>;
	.reg .b64 	%rd<38>;

	ld.param.u64 	%rd9, [sparse_trsv_upper_level_f32_param_0];
	ld.param.u32 	%r22, [sparse_trsv_upper_level_f32_param_1];
	ld.param.u64 	%rd10, [sparse_trsv_upper_level_f32_param_2];
	ld.param.u64 	%rd12, [sparse_trsv_upper_level_f32_param_3];
	ld.param.u64 	%rd13, [sparse_trsv_upper_level_f32_param_4];
	ld.param.u64 	%rd11, [sparse_trsv_upper_level_f32_param_5];
	ld.param.u64 	%rd14, [sparse_trsv_upper_level_f32_param_6];
	cvta.to.global.u64 	%rd1, %rd13;
	cvta.to.global.u64 	%rd2, %rd12;
	cvta.to.global.u64 	%rd3, %rd14;
	mov.u32 	%r23, %ctaid.x;
	mov.u32 	%r24, %ntid.x;
	mov.u32 	%r25, %tid.x;
	mad.lo.s32 	%r1, %r23, %r24, %r25;
	setp.ge.s32 	%p1, %r1, %r22;
	@%p1 bra 	$L__BB2_29;
	cvta.to.global.u64 	%rd15, %rd9;
	cvta.to.global.u64 	%rd16, %rd10;
	cvta.to.global.u64 	%rd17, %rd11;
	mul.wide.s32 	%rd18, %r1, 4;
	add.s64 	%rd19, %rd15, %rd18;
	ld.global.u32 	%r2, [%rd19];
	mul.wide.s32 	%rd20, %r2, 4;
	add.s64 	%rd21, %rd16, %rd20;
	ld.global.u32 	%r3, [%rd21];
	ld.global.u32 	%r4, [%rd21+4];
	add.s64 	%rd22, %rd17, %rd20;
	ld.global.f32 	%f61, [%rd22];
	setp.ge.s32 	%p2, %r3, %r4;
	mov.f32 	%f69, 0f3F800000;
	@%p2 bra 	$L__BB2_28;
	sub.s32 	%r26, %r4, %r3;
	and.b32  	%r5, %r26, 3;
	setp.eq.s32 	%p3, %r5, 0;
	mov.f32 	%f69, 0f3F800000;
	mov.u32 	%r30, %r3;
	@%p3 bra 	$L__BB2_9;
	neg.s32 	%r28, %r5;
	mov.f32 	%f69, 0f3F800000;
	mov.u32 	%r30, %r3;
$L__BB2_4:
	.pragma "nounroll";
	mul.wide.s32 	%rd23, %r30, 4;
	add.s64 	%rd4, %rd1, %rd23;
	add.s64 	%rd24, %rd2, %rd23;
	ld.global.u32 	%r9, [%rd24];
	setp.gt.s32 	%p4, %r9, %r2;
	@%p4 bra 	$L__BB2_7;
	setp.ne.s32 	%p5, %r9, %r2;
	@%p5 bra 	$L__BB2_8;
	ld.global.f32 	%f69, [%rd4];
	bra.uni 	$L__BB2_8;
$L__BB2_7:
	ld.global.f32 	%f36, [%rd4];
	mul.wide.s32 	%rd25, %r9, 4;
	add.s64 	%rd26, %rd3, %rd25;
	ld.global.f32 	%f37, [%rd26];
	mul.f32 	%f38, %f36, %f37;
	sub.f32 	%f61, %f61, %f38;
$L__BB2_8:
	add.s32 	%r30, %r30, 1;
	add.s32 	%r28, %r28, 1;
	setp.ne.s32 	%p6, %r28, 0;
	@%p6 bra 	$L__BB2_4;
$L__BB2_9:
	sub.s32 	%r27, %r3, %r4;
	setp.gt.u32 	%p7, %r27, -4;
	@%p7 bra 	$L__BB2_28;
	sub.s32 	%r31, %r30, %r4;
	add.s64 	%rd5, %rd2, 8;
	add.s64 	%rd6, %rd1, 8;
$L__BB2_11:
	mul.wide.s32 	%rd27, %r30, 4;
	add.s64 	%rd7, %rd5, %rd27;
	add.s64 	%rd8, %rd6, %rd27;
	ld.global.u32 	%r16, [%rd7+-8];
	setp.le.s32 	%p8, %r16, %r2;
	@%p8 bra 	$L__BB2_13;
	ld.global.f32 	%f39, [%rd8+-8];
	mul.wide.s32 	%rd28, %r16, 4;
	add.s64 	%rd29, %rd3, %rd28;
	ld.global.f32 	%f40, [%rd29];
	mul.f32 	%f41, %f39, %f40;
	sub.f32 	%f61, %f61, %f41;
	bra.uni 	$L__BB2_15;
$L__BB2_13:
	setp.ne.s32 	%p9, %r16, %r2;
	@%p9 bra 	$L__BB2_15;
	ld.global.f32 	%f69, [%rd8+-8];
$L__BB2_15:
	ld.global.u32 	%r17, [%rd7+-4];
	setp.gt.s32 	%p10, %r17, %r2;
	@%p10 bra 	$L__BB2_18;
	setp.ne.s32 	%p11, %r17, %r2;
	@%p11 bra 	$L__BB2_19;
	ld.global.f32 	%f69, [%rd8+-4];
	bra.uni 	$L__BB2_19;
$L__BB2_18:
	ld.global.f32 	%f42, [%rd8+-4];
	mul.wide.s32 	%rd30, %r17, 4;
	add.s64 	%rd31, %rd3, %rd30;
	ld.global.f32 	%f43, [%rd31];
	mul.f32 	%f44, %f42, %f43;
	sub.f32 	%f61, %f61, %f44;
$L__BB2_19:
	ld.global.u32 	%r18, [%rd7];
	setp.gt.s32 	%p12, %r18, %r2;
	@%p12 bra 	$L__BB2_22;
	setp.ne.s32 	%p13, %r18, %r2;
	@%p13 bra 	$L__BB2_23;
	ld.global.f32 	%f69, [%rd8];
	bra.uni 	$L__BB2_23;
$L__BB2_22:
	ld.global.f32 	%f45, [%rd8];
	mul.wide.s32 	%rd32, %r18, 4;
	add.s64 	%rd33, %rd3, %rd32;
	ld.global.f32 	%f46, [%rd33];
	mul.f32 	%f47, %f45, %f46;
	sub.f32 	%f61, %f61, %f47;
$L__BB2_23:
	ld.global.u32 	%r19, [%rd7+4];
	setp.gt.s32 	%p14, %r19, %r2;
	@%p14 bra 	$L__BB2_26;
	setp.ne.s32 	%p15, %r19, %r2;
	@%p15 bra 	$L__BB2_27;
	ld.global.f32 	%f69, [%rd8+4];
	bra.uni 	$L__BB2_27;
$L__BB2_26:
	ld.global.f32 	%f48, [%rd8+4];
	mul.wide.s32 	%rd34, %r19, 4;
	add.s64 	%rd35, %rd3, %rd34;
	ld.global.f32 	%f49, [%rd35];
	mul.f32 	%f50, %f48, %f49;
	sub.f32 	%f61, %f61, %f50;
$L__BB2_27:
	add.s32 	%r30, %r30, 4;
	add.s32 	%r31, %r31, 4;
	setp.ne.s32 	%p16, %r31, 0;
	@%p16 bra 	$L__BB2_11;
$L__BB2_28:
	div.rn.f32 	%f51, %f61, %f69;
	add.s64 	%rd37, %rd3, %rd20;
	st.global.f32 	[%rd37], %f51;
$L__BB2_29:
	ret;

}
	// .globl	sparse_trsv_upper_level_f64
.visible .entry sparse_trsv_upper_level_f64(
	.param .u64 .ptr .align 1 sparse_trsv_upper_level_f64_param_0,
	.param .u32 sparse_trsv_upper_level_f64_param_1,
	.param .u64 .ptr .align 1 sparse_trsv_upper_level_f64_param_2,
	.param .u64 .ptr .align 1 sparse_trsv_upper_level_f64_param_3,
	.param .u64 .ptr .align 1 sparse_trsv_upper_level_f64_param_4,
	.param .u64 .ptr .align 1 sparse_trsv_upper_level_f64_param_5,
	.param .u64 .ptr .align 1 sparse_trsv_upper_level_f64_param_6,
	.param .u32 sparse_trsv_upper_level_f64_param_7
)
{
	.reg .pred 	%p<17>;
	.reg .b32 	%r<33>;
	.reg .b64 	%rd<41>;
	.reg .b64 	%fd<72>;

	ld.param.u64 	%rd9, [sparse_trsv_upper_level_f64_param_0];
	ld.param.u32 	%r22, [sparse_trsv_upper_level_f64_param_1];
	ld.param.u64 	%rd10, [sparse_trsv_upper_level_f64_param_2];
	ld.param.u64 	%rd12, [sparse_trsv_upper_level_f64_param_3];
	ld.param.u64 	%rd13, [sparse_trsv_upper_level_f64_param_4];
	ld.param.u64 	%rd11, [sparse_trsv_upper_level_f64_param_5];
	ld.param.u64 	%rd14, [sparse_trsv_upper_level_f64_param_6];
	cvta.to.global.u64 	%rd1, %rd13;
	cvta.to.global.u64 	%rd2, %rd12;
	cvta.to.global.u64 	%rd3, %rd14;
	mov.u32 	%r23, %ctaid.x;
	mov.u32 	%r24, %ntid.x;
	mov.u32 	%r25, %tid.x;
	mad.lo.s32 	%r1, %r23, %r24, %r25;
	setp.ge.s32 	%p1, %r1, %r22;
	@%p1 bra 	$L__BB3_29;
	cvta.to.global.u64 	%rd15, %rd9;
	cvta.to.global.u64 	%rd16, %rd10;
	cvta.to.global.u64 	%rd17, %rd11;
	mul.wide.s32 	%rd18, %r1, 4;
	add.s64 	%rd19, %rd15, %rd18;
	ld.global.u32 	%r2, [%rd19];
	mul.wide.s32 	%rd20, %r2, 4;
	add.s64 	%rd21, %rd16, %rd20;
	ld.global.u32 	%r3, [%rd21];
	ld.global.u32 	%r4, [%rd21+4];
	mul.wide.s32 	%rd22, %r2, 8;
	add.s64 	%rd23, %rd17, %rd22;
	ld.global.f64 	%fd61, [%rd23];
	setp.ge.s32 	%p2, %r3, %r4;
	mov.f64 	%fd69, 0d3FF0000000000000;
	@%p2 bra 	$L__BB3_28;
	sub.s32 	%r26, %r4, %r3;
	and.b32  	%r5, %r26, 3;
	setp.eq.s32 	%p3, %r5, 0;
	mov.f64 	%fd69, 0d3FF0000000000000;
	mov.u32 	%r30, %r3;
	@%p3 bra 	$L__BB3_9;
	neg.s32 	%r28, %r5;
	mov.f64 	%fd69, 0d3FF0000000000000;
	mov.u32 	%r30, %r3;
$L__BB3_4:
	.pragma "nounroll";
	mul.wide.s32 	%rd24, %r30, 8;
	add.s64 	%rd4, %rd1, %rd24;
	mul.wide.s32 	%rd25, %r30, 4;
	add.s64 	%rd26, %rd2, %rd25;
	ld.global.u32 	%r9, [%rd26];
	setp.gt.s32 	%p4, %r9, %r2;
	@%p4 bra 	$L__BB3_7;
	setp.ne.s32 	%p5, %r9, %r2;
	@%p5 bra 	$L__BB3_8;
	ld.global.f64 	%fd69, [%rd4];
	bra.uni 	$L__BB3_8;
$L__BB3_7:
	ld.global.f64 	%fd36, [%rd4];
	mul.wide.s32 	%rd27, %r9, 8;
	add.s64 	%rd28, %rd3, %rd27;
	ld.global.f64 	%fd37, [%rd28];
	mul.f64 	%fd38, %fd36, %fd37;
	sub.f64 	%fd61, %fd61, %fd38;
$L__BB3_8:
	add.s32 	%r30, %r30, 1;
	add.s32 	%r28, %r28, 1;
	setp.ne.s32 	%p6, %r28, 0;
	@%p6 bra 	$L__BB3_4;
$L__BB3_9:
	sub.s32 	%r27, %r3, %r4;
	setp.gt.u32 	%p7, %r27, -4;
	@%p7 bra 	$L__BB3_28;
	sub.s32 	%r31, %r30, %r4;
	add.s64 	%rd5, %rd2, 8;
	add.s64 	%rd6, %rd1, 16;
$L__BB3_11:
	mul.wide.s32 	%rd29, %r30, 4;
	add.s64 	%rd7, %rd5, %rd29;
	mul.wide.s32 	%rd30, %r30, 8;
	add.s64 	%rd8, %rd6, %rd30;
	ld.global.u32 	%r16, [%rd7+-8];
	setp.le.s32 	%p8, %r16, %r2;
	@%p8 bra 	$L__BB3_13;
	ld.global.f64 	%fd39, [%rd8+-16];
	mul.wide.s32 	%rd31, %r16, 8;
	add.s64 	%rd32, %rd3, %rd31;
	ld.global.f64 	%fd40, [%rd32];
	mul.f64 	%fd41, %fd39, %fd40;
	sub.f64 	%fd61, %fd61, %fd41;
	bra.uni 	$L__BB3_15;
$L__BB3_13:
	setp.ne.s32 	%p9, %r16, %r2;
	@%p9 bra 	$L__BB3_15;
	ld.global.f64 	%fd69, [%rd8+-16];
$L__BB3_15:
	ld.global.u32 	%r17, [%rd7+-4];
	setp.gt.s32 	%p10, %r17, %r2;
	@%p10 bra 	$L__BB3_18;
	setp.ne.s32 	%p11, %r17, %r2;
	@%p11 bra 	$L__BB3_19;
	ld.global.f64 	%fd69, [%rd8+-8];
	bra.uni 	$L__BB3_19;
$L__BB3_18:
	ld.global.f64 	%fd42, [%rd8+-8];
	mul.wide.s32 	%rd33, %r17, 8;
	add.s64 	%rd34, %rd3, %rd33;
	ld.global.f64 	%fd43, [%rd34];
	mul.f64 	%fd44, %fd42, %fd43;
	sub.f64 	%fd61, %fd61, %fd44;
$L__BB3_19:
	ld.global.u32 	%r18, [%rd7];
	setp.gt.s32 	%p12, %r18, %r2;
	@%p12 bra 	$L__BB3_22;
	setp.ne.s32 	%p13, %r18, %r2;
	@%p13 bra 	$L__BB3_23;
	ld.global.f64 	%fd69, [%rd8];
	bra.uni 	$L__BB3_23;
$L__BB3_22:
	ld.global.f64 	%fd45, [%rd8];
	mul.wide.s32 	%rd35, %r18, 8;
	add.s64 	%rd36, %rd3, %rd35;
	ld.global.f64 	%fd46, [%rd36];
	mul.f64 	%fd47, %fd45, %fd46;
	sub.f64 	%fd61, %fd61, %fd47;
$L__BB3_23:
	ld.global.u32 	%r19, [%rd7+4];
	setp.gt.s32 	%p14, %r19, %r2;
	@%p14 bra 	$L__BB3_26;
	setp.ne.s32 	%p15, %r19, %r2;
	@%p15 bra 	$L__BB3_27;
	ld.global.f64 	%fd69, [%rd8+8];
	bra.uni 	$L__BB3_27;
$L__BB3_26:
	ld.global.f64 	%fd48, [%rd8+8];
	mul.wide.s32 	%rd37, %r19, 8;
	add.s64 	%rd38, %rd3, %rd37;
	ld.global.f64 	%fd49, [%rd38];
	mul.f64 	%fd50, %fd48, %fd49;
	sub.f64 	%fd61, %fd61, %fd50;
$L__BB3_27:
	add.s32 	%r30, %r30, 4;
	add.s32 	%r31, %r31, 4;
	setp.ne.s32 	%p16, %r31, 0;
	@%p16 bra 	$L__BB3_11;
$L__BB3_28:
	div.rn.f64 	%fd51, %fd61, %fd69;
	add.s64 	%rd40, %rd3, %rd22;
	st.global.f64 	[%rd40], %fd51;
$L__BB3_29:
	ret;

}
	// .globl	ilu0_level_f32
.visible .entry ilu0_level_f32(
	.param .u64 .ptr .align 1 ilu0_level_f32_param_0,
	.param .u32 ilu0_level_f32_param_1,
	.param .u64 .ptr .align 1 ilu0_level_f32_param_2,
	.param .u64 .ptr .align 1 ilu0_level_f32_param_3,
	.param .u64 .ptr .align 1 ilu0_level_f32_param_4,
	.param .u64 .ptr .align 1 ilu0_level_f32_param_5,
	.param .u32 ilu0_level_f32_param_6,
	.param .f32 ilu0_level_f32_param_7
)
{
	.reg .pred 	%p<15>;
	.reg .b32 	%r<24>;
	.reg .b32 	%f<12>;
	.reg .b64 	%rd<32>;

	ld.param.u64 	%rd7, [ilu0_level_f32_param_0];
	ld.param.u32 	%r16, [ilu0_level_f32_param_1];
	ld.param.u64 	%rd9, [ilu0_level_f32_param_2];
	ld.param.u64 	%rd10, [ilu0_level_f32_param_3];
	ld.param.u64 	%rd11, [ilu0_level_f32_param_4];
	ld.param.u64 	%rd8, [ilu0_level_f32_param_5];
	ld.param.f32 	%f4, [ilu0_level_f32_param_7];
	cvta.to.global.u64 	%rd1, %rd11;
	cvta.to.global.u64 	%rd2, %rd10;
	cvta.to.global.u64 	%rd3, %rd9;
	mov.u32 	%r17, %ctaid.x;
	mov.u32 	%r18, %ntid.x;
	mov.u32 	%r19, %tid.x;
	mad.lo.s32 	%r1, %r17, %r18, %r19;
	setp.ge.s32 	%p1, %r1, %r16;
	@%p1 bra 	$L__BB4_14;
	cvta.to.global.u64 	%rd12, %rd7;
	mul.wide.s32 	%rd13, %r1, 4;
	add.s64 	%rd14, %rd12, %rd13;
	ld.global.u32 	%r2, [%rd14];
	mul.wide.s32 	%rd15, %r2, 4;
	add.s64 	%rd16, %rd3, %rd15;
	ld.global.u32 	%r3, [%rd16];
	ld.global.u32 	%r4, [%rd16+4];
	setp.ge.s32 	%p2, %r3, %r4;
	@%p2 bra 	$L__BB4_14;
	cvta.to.global.u64 	%rd4, %rd8;
	mov.u32 	%r21, %r3;
$L__BB4_3:
	mul.wide.s32 	%rd17, %r21, 4;
	add.s64 	%rd18, %rd2, %rd17;
	ld.global.u32 	%r6, [%rd18];
	setp.ge.s32 	%p3, %r6, %r2;
	@%p3 bra 	$L__BB4_14;
	setp.leu.f32 	%p4, %f4, 0f00000000;
	mul.wide.s32 	%rd19, %r6, 4;
	add.s64 	%rd20, %rd4, %rd19;
	ld.global.u32 	%r20, [%rd20];
	mul.wide.s32 	%rd21, %r20, 4;
	add.s64 	%rd5, %rd1, %rd21;
	ld.global.f32 	%f11, [%rd5];
	abs.f32 	%f5, %f11;
	setp.geu.f32 	%p5, %f5, 0f26901D7D;
	or.pred  	%p6, %p4, %p5;
	@%p6 bra 	$L__BB4_6;
	st.global.f32 	[%rd5], %f4;
	mov.f32 	%f11, %f4;
$L__BB4_6:
	add.s64 	%rd23, %rd1, %rd17;
	ld.global.f32 	%f6, [%rd23];
	div.rn.f32 	%f3, %f6, %f11;
	st.global.f32 	[%rd23], %f3;
	add.s64 	%rd25, %rd3, %rd19;
	ld.global.u32 	%r22, [%rd25];
	ld.global.u32 	%r8, [%rd25+4];
	setp.ge.s32 	%p7, %r22, %r8;
	@%p7 bra 	$L__BB4_13;
$L__BB4_7:
	mul.wide.s32 	%rd26, %r22, 4;
	add.s64 	%rd27, %rd2, %rd26;
	ld.global.u32 	%r10, [%rd27];
	setp.le.s32 	%p8, %r10, %r6;
	@%p8 bra 	$L__BB4_12;
	mov.u32 	%r23, %r3;
$L__BB4_9:
	mul.wide.s32 	%rd6, %r23, 4;
	add.s64 	%rd28, %rd2, %rd6;
	ld.global.u32 	%r12, [%rd28];
	setp.ne.s32 	%p9, %r12, %r10;
	@%p9 bra 	$L__BB4_11;
	add.s64 	%rd30, %rd1, %rd26;
	ld.global.f32 	%f7, [%rd30];
	mul.f32 	%f8, %f3, %f7;
	add.s64 	%rd31, %rd1, %rd6;
	ld.global.f32 	%f9, [%rd31];
	sub.f32 	%f10, %f9, %f8;
	st.global.f32 	[%rd31], %f10;
	bra.uni 	$L__BB4_12;
$L__BB4_11:
	setp.le.s32 	%p10, %r12, %r10;
	add.s32 	%r23, %r23, 1;
	setp.lt.s32 	%p11, %r23, %r4;
	and.pred  	%p12, %p10, %p11;
	@%p12 bra 	$L__BB4_9;
$L__BB4_12:
	add.s32 	%r22, %r22, 1;
	setp.ne.s32 	%p13, %r22, %r8;
	@%p13 bra 	$L__BB4_7;
$L__BB4_13:
	add.s32 	%r21, %r21, 1;
	setp.ne.s32 	%p14, %r21, %r4;
	@%p14 bra 	$L__BB4_3;
$L__BB4_14:
	ret;

}
	// .globl	ilu0_level_f64
.visible .entry ilu0_level_f64(
	.param .u64 .ptr .align 1 ilu0_level_f64_param_0,
	.param .u32 ilu0_level_f64_param_1,
	.param .u64 .ptr .align 1 ilu0_level_f64_param_2,
	.param .u64 .ptr .align 1 ilu0_level_f64_param_3,
	.param .u64 .ptr .align 1 ilu0_level_f64_param_4,
	.param .u64 .ptr .align 1 ilu0_level_f64_param_5,
	.param .u32 ilu0_level_f64_param_6,
	.param .f64 ilu0_level_f64_param_7
)
{
	.reg .pred 	%p<15>;
	.reg .b32 	%r<24>;
	.reg .b64 	%rd<33>;
	.reg .b64 	%fd<12>;

	ld.param.u64 	%rd6, [ilu0_level_f64_param_0];
	ld.param.u32 	%r16, [ilu0_level_f64_param_1];
	ld.param.u64 	%rd8, [ilu0_level_f64_param_2];
	ld.param.u64 	%rd9, [ilu0_level_f64_param_3];
	ld.param.u64 	%rd10, [ilu0_level_f64_param_4];
	ld.param.u64 	%rd7, [ilu0_level_f64_param_5];
	ld.param.f64 	%fd4, [ilu0_level_f64_param_7];
	cvta.to.global.u64 	%rd1, %rd10;
	cvta.to.global.u64 	%rd2, %rd9;
	cvta.to.global.u64 	%rd3, %rd8;
	mov.u32 	%r17, %ctaid.x;
	mov.u32 	%r18, %ntid.x;
	mov.u32 	%r19, %tid.x;
	mad.lo.s32 	%r1, %r17, %r18, %r19;
	setp.ge.s32 	%p1, %r1, %r16;
	@%p1 bra 	$L__BB5_14;
	cvta.to.global.u64 	%rd11, %rd6;
	mul.wide.s32 	%rd12, %r1, 4;
	add.s64 	%rd13, %rd11, %rd12;
	ld.global.u32 	%r2, [%rd13];
	mul.wide.s32 	%rd14, %r2, 4;
	add.s64 	%rd15, %rd3, %rd14;
	ld.global.u32 	%r3, [%rd15];
	ld.global.u32 	%r4, [%rd15+4];
	setp.ge.s32 	%p2, %r3, %r4;
	@%p2 bra 	$L__BB5_14;
	cvta.to.global.u64 	%rd4, %rd7;
	mov.u32 	%r21, %r3;
$L__BB5_3:
	mul.wide.s32 	%rd16, %r21, 4;
	add.s64 	%rd17, %rd2, %rd16;
	ld.global.u32 	%r6, [%rd17];
	setp.ge.s32 	%p3, %r6, %r2;
	@%p3 bra 	$L__BB5_14;
	setp.leu.f64 	%p4, %fd4, 0d0000000000000000;
	mul.wide.s32 	%rd18, %r6, 4;
	add.s64 	%rd19, %rd4, %rd18;
	ld.global.u32 	%r20, [%rd19];
	mul.wide.s32 	%rd20, %r20, 8;
	add.s64 	%rd5, %rd1, %rd20;
	ld.global.f64 	%fd11, [%rd5];
	abs.f64 	%fd5, %fd11;
	setp.geu.f64 	%p5, %fd5, 0d3CD203AF9EE75616;
	or.pred  	%p6, %p4, %p5;
	@%p6 bra 	$L__BB5_6;
	st.global.f64 	[%rd5], %fd4;
	mov.f64 	%fd11, %fd4;
$L__BB5_6:
	mul.wide.s32 	%rd21, %r21, 8;
	add.s64 	%rd22, %rd1, %rd21;
	ld.global.f64 	%fd6, [%rd22];
	div.rn.f64 	%fd3, %fd6, %fd11;
	st.global.f64 	[%rd22], %fd3;
	add.s64 	%rd24, %rd3, %rd18;
	ld.global.u32 	%r22, [%rd24];
	ld.global.u32 	%r8, [%rd24+4];
	setp.ge.s32 	%p7, %r22, %r8;
	@%p7 bra 	$L__BB5_13;
$L__BB5_7:
	mul.wide.s32 	%rd25, %r22, 4;
	add.s64 	%rd26, %rd2, %rd25;
	ld.global.u32 	%r10, [%rd26];
	setp.le.s32 	%p8, %r10, %r6;
	@%p8 bra 	$L__BB5_12;
	mov.u32 	%r23, %r3;
$L__BB5_9:
	mul.wide.s32 	%rd27, %r23, 4;
	add.s64 	%rd28, %rd2, %rd27;
	ld.global.u32 	%r12, [%rd28];
	setp.ne.s32 	%p9, %r12, %r10;
	@%p9 bra 	$L__BB5_11;
	mul.wide.s32 	%rd29, %r22, 8;
	add.s64 	%rd30, %rd1, %rd29;
	ld.global.f64 	%fd7, [%rd30];
	mul.f64 	%fd8, %fd3, %fd7;
	mul.wide.s32 	%rd31, %r23, 8;
	add.s64 	%rd32, %rd1, %rd31;
	ld.global.f64 	%fd9, [%rd32];
	sub.f64 	%fd10, %fd9, %fd8;
	st.global.f64 	[%rd32], %fd10;
	bra.uni 	$L__BB5_12;
$L__BB5_11:
	setp.le.s32 	%p10, %r12, %r10;
	add.s32 	%r23, %r23, 1;
	setp.lt.s32 	%p11, %r23, %r4;
	and.pred  	%p12, %p10, %p11;
	@%p12 bra 	$L__BB5_9;
$L__BB5_12:
	add.s32 	%r22, %r22, 1;
	setp.ne.s32 	%p13, %r22, %r8;
	@%p13 bra 	$L__BB5_7;
$L__BB5_13:
	add.s32 	%r21, %r21, 1;
	setp.ne.s32 	%p14, %r21, %r4;
	@%p14 bra 	$L__BB5_3;
$L__BB5_14:
	ret;

}
	// .globl	ic0_level_f32
.visible .entry ic0_level_f32(
	.param .u64 .ptr .align 1 ic0_level_f32_param_0,
	.param .u32 ic0_level_f32_param_1,
	.param .u64 .ptr .align 1 ic0_level_f32_param_2,
	.param .u64 .ptr .align 1 ic0_level_f32_param_3,
	.param .u64 .ptr .align 1 ic0_level_f32_param_4,
	.param .u64 .ptr .align 1 ic0_level_f32_param_5,
	.param .u32 ic0_level_f32_param_6,
	.param .f32 ic0_level_f32_param_7
)
{
	.reg .pred 	%p<17>;
	.reg .b32 	%r<29>;
	.reg .b32 	%f<27>;
	.reg .b64 	%rd<40>;

	ld.param.u64 	%rd8, [ic0_level_f32_param_0];
	ld.param.u32 	%r18, [ic0_level_f32_param_1];
	ld.param.u64 	%rd9, [ic0_level_f32_param_2];
	ld.param.u64 	%rd10, [ic0_level_f32_param_3];
	ld.param.u64 	%rd11, [ic0_level_f32_param_4];
	ld.param.u64 	%rd12, [ic0_level_f32_param_5];
	ld.param.f32 	%f10, [ic0_level_f32_param_7];
	cvta.to.global.u64 	%rd1, %rd11;
	cvta.to.global.u64 	%rd2, %rd12;
	cvta.to.global.u64 	%rd3, %rd10;
	cvta.to.global.u64 	%rd4, %rd9;
	mov.u32 	%r19, %ctaid.x;
	mov.u32 	%r20, %ntid.x;
	mov.u32 	%r21, %tid.x;
	mad.lo.s32 	%r1, %r19, %r20, %r21;
	setp.ge.s32 	%p1, %r1, %r18;
	@%p1 bra 	$L__BB6_16;
	cvta.to.global.u64 	%rd13, %rd8;
	mul.wide.s32 	%rd14, %r1, 4;
	add.s64 	%rd15, %rd13, %rd14;
	ld.global.u32 	%r2, [%rd15];
	mul.wide.s32 	%rd16, %r2, 4;
	add.s64 	%rd17, %rd4, %rd16;
	ld.global.u32 	%r28, [%rd17];
	ld.global.u32 	%r4, [%rd17+4];
	setp.ge.s32 	%p2, %r28, %r4;
	@%p2 bra 	$L__BB6_12;
	mov.u32 	%r25, %r28;
$L__BB6_3:
	mul.wide.s32 	%rd18, %r25, 4;
	add.s64 	%rd19, %rd3, %rd18;
	ld.global.u32 	%r6, [%rd19];
	setp.ge.s32 	%p3, %r6, %r2;
	@%p3 bra 	$L__BB6_12;
	mul.wide.s32 	%rd20, %r6, 4;
	add.s64 	%rd21, %rd4, %rd20;
	ld.global.u32 	%r26, [%rd21];
	ld.global.u32 	%r8, [%rd21+4];
	add.s64 	%rd5, %rd1, %rd18;
	ld.global.f32 	%f23, [%rd5];
	setp.ge.s32 	%p4, %r26, %r8;
	@%p4 bra 	$L__BB6_11;
$L__BB6_5:
	mul.wide.s32 	%rd23, %r26, 4;
	add.s64 	%rd24, %rd3, %rd23;
	ld.global.u32 	%r10, [%rd24];
	setp.ge.s32 	%p5, %r10, %r6;
	@%p5 bra 	$L__BB6_11;
	mov.u32 	%r27, %r28;
$L__BB6_7:
	mul.wide.s32 	%rd6, %r27, 4;
	add.s64 	%rd25, %rd3, %rd6;
	ld.global.u32 	%r12, [%rd25];
	setp.ne.s32 	%p6, %r12, %r10;
	@%p6 bra 	$L__BB6_9;
	add.s64 	%rd26, %rd1, %rd6;
	ld.global.f32 	%f11, [%rd26];
	add.s64 	%rd28, %rd1, %rd23;
	ld.global.f32 	%f12, [%rd28];
	mul.f32 	%f13, %f11, %f12;
	sub.f32 	%f23, %f23, %f13;
	bra.uni 	$L__BB6_10;
$L__BB6_9:
	setp.le.s32 	%p7, %r12, %r10;
	add.s32 	%r27, %r27, 1;
	setp.lt.s32 	%p8, %r27, %r4;
	and.pred  	%p9, %p7, %p8;
	@%p9 bra 	$L__BB6_7;
$L__BB6_10:
	add.s32 	%r26, %r26, 1;
	setp.ne.s32 	%p10, %r26, %r8;
	@%p10 bra 	$L__BB6_5;
$L__BB6_11:
	add.s64 	%rd30, %rd2, %rd20;
	ld.global.u32 	%r22, [%rd30];
	mul.wide.s32 	%rd31, %r22, 4;
	add.s64 	%rd32, %rd1, %rd31;
	ld.global.f32 	%f14, [%rd32];
	div.rn.f32 	%f15, %f23, %f14;
	st.global.f32 	[%rd5], %f15;
	add.s32 	%r25, %r25, 1;
	setp.ne.s32 	%p11, %r25, %r4;
	@%p11 bra 	$L__BB6_3;
$L__BB6_12:
	setp.ge.s32 	%p12, %r28, %r4;
	add.s64 	%rd34, %rd2, %rd16;
	ld.global.u32 	%r23, [%rd34];
	mul.wide.s32 	%rd35, %r23, 4;
	add.s64 	%rd7, %rd1, %rd35;
	ld.global.f32 	%f16, [%rd7];
	add.f32 	%f26, %f10, %f16;
	@%p12 bra 	$L__BB6_15;
$L__BB6_13:
	mul.wide.s32 	%rd36, %r28, 4;
	add.s64 	%rd37, %rd3, %rd36;
	ld.global.u32 	%r24, [%rd37];
	setp.ge.s32 	%p13, %r24, %r2;
	@%p13 bra 	$L__BB6_15;
	add.s64 	%rd39, %rd1, %rd36;
	ld.global.f32 	%f17, [%rd39];
	mul.f32 	%f18, %f17, %f17;
	sub.f32 	%f26, %f26, %f18;
	add.s32 	%r28, %r28, 1;
	setp.ne.s32 	%p14, %r28, %r4;
	@%p14 bra 	$L__BB6_13;
$L__BB6_15:
	setp.le.f32 	%p15, %f26, 0f00000000;
	setp.gt.f32 	%p16, %f10, 0f00000000;
	selp.f32 	%f19, %f10, 0f2EDBE6FF, %p16;
	selp.f32 	%f20, %f19, %f26, %p15;
	sqrt.rn.f32 	%f21, %f20;
	st.global.f32 	[%rd7], %f21;
$L__BB6_16:
	ret;

}
	// .globl	ic0_level_f64
.visible .entry ic0_level_f64(
	.param .u64 .ptr .align 1 ic0_level_f64_param_0,
	.param .u32 ic0_level_f64_param_1,
	.param .u64 .ptr .align 1 ic0_level_f64_param_2,
	.param .u64 .ptr .align 1 ic0_level_f64_param_3,
	.param .u64 .ptr .align 1 ic0_level_f64_param_4,
	.param .u64 .ptr .align 1 ic0_level_f64_param_5,
	.param .u32 ic0_level_f64_param_6,
	.param .f64 ic0_level_f64_param_7
)
{
	.reg .pred 	%p<17>;
	.reg .b32 	%r<29>;
	.reg .b64 	%rd<41>;
	.reg .b64 	%fd<27>;

	ld.param.u64 	%rd7, [ic0_level_f64_param_0];
	ld.param.u32 	%r18, [ic0_level_f64_param_1];
	ld.param.u64 	%rd8, [ic0_level_f64_param_2];
	ld.param.u64 	%rd9, [ic0_level_f64_param_3];
	ld.param.u64 	%rd10, [ic0_level_f64_param_4];
	ld.param.u64 	%rd11, [ic0_level_f64_param_5];
	ld.param.f64 	%fd10, [ic0_level_f64_param_7];
	cvta.to.global.u64 	%rd1, %rd10;
	cvta.to.global.u64 	%rd2, %rd11;
	cvta.to.global.u64 	%rd3, %rd9;
	cvta.to.global.u64 	%rd4, %rd8;
	mov.u32 	%r19, %ctaid.x;
	mov.u32 	%r20, %ntid.x;
	mov.u32 	%r21, %tid.x;
	mad.lo.s32 	%r1, %r19, %r20, %r21;
	setp.ge.s32 	%p1, %r1, %r18;
	@%p1 bra 	$L__BB7_16;
	cvta.to.global.u64 	%rd12, %rd7;
	mul.wide.s32 	%rd13, %r1, 4;
	add.s64 	%rd14, %rd12, %rd13;
	ld.global.u32 	%r2, [%rd14];
	mul.wide.s32 	%rd15, %r2, 4;
	add.s64 	%rd16, %rd4, %rd15;
	ld.global.u32 	%r28, [%rd16];
	ld.global.u32 	%r4, [%rd16+4];
	setp.ge.s32 	%p2, %r28, %r4;
	@%p2 bra 	$L__BB7_12;
	mov.u32 	%r25, %r28;
$L__BB7_3:
	mul.wide.s32 	%rd17, %r25, 4;
	add.s64 	%rd18, %rd3, %rd17;
	ld.global.u32 	%r6, [%rd18];
	setp.ge.s32 	%p3, %r6, %r2;
	@%p3 bra 	$L__BB7_12;
	mul.wide.s32 	%rd19, %r6, 4;
	add.s64 	%rd20, %rd4, %rd19;
	ld.global.u32 	%r26, [%rd20];
	ld.global.u32 	%r8, [%rd20+4];
	mul.wide.s32 	%rd21, %r25, 8;
	add.s64 	%rd5, %rd1, %rd21;
	ld.global.f64 	%fd23, [%rd5];
	setp.ge.s32 	%p4, %r26, %r8;
	@%p4 bra 	$L__BB7_11;
$L__BB7_5:
	mul.wide.s32 	%rd22, %r26, 4;
	add.s64 	%rd23, %rd3, %rd22;
	ld.global.u32 	%r10, [%rd23];
	setp.ge.s32 	%p5, %r10, %r6;
	@%p5 bra 	$L__BB7_11;
	mov.u32 	%r27, %r28;
$L__BB7_7:
	mul.wide.s32 	%rd24, %r27, 4;
	add.s64 	%rd25, %rd3, %rd24;
	ld.global.u32 	%r12, [%rd25];
	setp.ne.s32 	%p6, %r12, %r10;
	@%p6 bra 	$L__BB7_9;
	mul.wide.s32 	%rd26, %r27, 8;
	add.s64 	%rd27, %rd1, %rd26;
	ld.global.f64 	%fd11, [%rd27];
	mul.wide.s32 	%rd28, %r26, 8;
	add.s64 	%rd29, %rd1, %rd28;
	ld.global.f64 	%fd12, [%rd29];
	mul.f64 	%fd13, %fd11, %fd12;
	sub.f64 	%fd23, %fd23, %fd13;
	bra.uni 	$L__BB7_10;
$L__BB7_9:
	setp.le.s32 	%p7, %r12, %r10;
	add.s32 	%r27, %r27, 1;
	setp.lt.s32 	%p8, %r27, %r4;
	and.pred  	%p9, %p7, %p8;
	@%p9 bra 	$L__BB7_7;
$L__BB7_10:
	add.s32 	%r26, %r26, 1;
	setp.ne.s32 	%p10, %r26, %r8;
	@%p10 bra 	$L__BB7_5;
$L__BB7_11:
	add.s64 	%rd31, %rd2, %rd19;
	ld.global.u32 	%r22, [%rd31];
	mul.wide.s32 	%rd32, %r22, 8;
	add.s64 	%rd33, %rd1, %rd32;
	ld.global.f64 	%fd14, [%rd33];
	div.rn.f64 	%fd15, %fd23, %fd14;
	st.global.f64 	[%rd5], %fd15;
	add.s32 	%r25, %r25, 1;
	setp.ne.s32 	%p11, %r25, %r4;
	@%p11 bra 	$L__BB7_3;
$L__BB7_12:
	setp.ge.s32 	%p12, %r28, %r4;
	add.s64 	%rd35, %rd2, %rd15;
	ld.global.u32 	%r23, [%rd35];
	mul.wide.s32 	%rd36, %r23, 8;
	add.s64 	%rd6, %rd1, %rd36;
	ld.global.f64 	%fd16, [%rd6];
	add.f64 	%fd26, %fd10, %fd16;
	@%p12 bra 	$L__BB7_15;
$L__BB7_13:
	mul.wide.s32 	%rd37, %r28, 4;
	add.s64 	%rd38, %rd3, %rd37;
	ld.global.u32 	%r24, [%rd38];
	setp.ge.s32 	%p13, %r24, %r2;
	@%p13 bra 	$L__BB7_15;
	mul.wide.s32 	%rd39, %r28, 8;
	add.s64 	%rd40, %rd1, %rd39;
	ld.global.f64 	%fd17, [%rd40];
	mul.f64 	%fd18, %fd17, %fd17;
	sub.f64 	%fd26, %fd26, %fd18;
	add.s32 	%r28, %r28, 1;
	setp.ne.s32 	%p14, %r28, %r4;
	@%p14 bra 	$L__BB7_13;
$L__BB7_15:
	setp.le.f64 	%p15, %fd26, 0d0000000000000000;
	setp.gt.f64 	%p16, %fd10, 0d0000000000000000;
	selp.f64 	%fd19, %fd10, 0d3DDB7CDFD9D7BDBB, %p16;
	selp.f64 	%fd20, %fd19, %fd26, %p15;
	sqrt.rn.f64 	%fd21, %fd20;
	st.global.f64 	[%rd6], %fd21;
$L__BB7_16:
	ret;

}
	// .globl	sparse_trsv_lower_level_multi_rhs_f32
.visible .entry sparse_trsv_lower_level_multi_rhs_f32(
	.param .u64 .ptr .align 1 sparse_trsv_lower_level_multi_rhs_f32_param_0,
	.param .u32 sparse_trsv_lower_level_multi_rhs_f32_param_1,
	.param .u32 sparse_trsv_lower_level_multi_rhs_f32_param_2,
	.param .u64 .ptr .align 1 sparse_trsv_lower_level_multi_rhs_f32_param_3,
	.param .u64 .ptr .align 1 sparse_trsv_lower_level_multi_rhs_f32_param_4,
	.param .u64 .ptr .align 1 sparse_trsv_lower_level_multi_rhs_f32_param_5,
	.param .u64 .ptr .align 1 sparse_trsv_lower_level_multi_rhs_f32_param_6,
	.param .u64 .ptr .align 1 sparse_trsv_lower_level_multi_rhs_f32_param_7,
	.param .u32 sparse_trsv_lower_level_multi_rhs_f32_param_8,
	.param .u8 sparse_trsv_lower_level_multi_rhs_f32_param_9
)
{
	.reg .pred 	%p<28>;
	.reg .b16 	%rs<2>;
	.reg .b32 	%r<44>;
	.reg .b32 	%f<73>;
	.reg .b64 	%rd<39>;

	ld.param.u64 	%rd9, [sparse_trsv_lower_level_multi_rhs_f32_param_0];
	ld.param.u32 	%r25, [sparse_trsv_lower_level_multi_rhs_f32_param_1];
	ld.param.u32 	%r24, [sparse_trsv_lower_level_multi_rhs_f32_param_2];
	ld.param.u64 	%rd10, [sparse_trsv_lower_level_multi_rhs_f32_param_3];
	ld.param.u64 	%rd12, [sparse_trsv_lower_level_multi_rhs_f32_param_4];
	ld.param.u64 	%rd13, [sparse_trsv_lower_level_multi_rhs_f32_param_5];
	ld.param.u64 	%rd11, [sparse_trsv_lower_level_multi_rhs_f32_param_6];
	ld.param.u64 	%rd14, [sparse_trsv_lower_level_multi_rhs_f32_param_7];
	ld.param.s8 	%rs1, [sparse_trsv_lower_level_multi_rhs_f32_param_9];
	cvta.to.global.u64 	%rd1, %rd13;
	cvta.to.global.u64 	%rd2, %rd12;
	cvta.to.global.u64 	%rd3, %rd14;
	mov.u32 	%r26, %ctaid.x;
	mov.u32 	%r27, %ntid.x;
	mov.u32 	%r28, %tid.x;
	mad.lo.s32 	%r1, %r26, %r27, %r28;
	mul.lo.s32 	%r29, %r24, %r25;
	setp.ge.s32 	%p1, %r1, %r29;
	@%p1 bra 	$L__BB8_29;
	cvta.to.global.u64 	%rd15, %rd9;
	cvta.to.global.u64 	%rd16, %rd10;
	cvta.to.global.u64 	%rd17, %rd11;
	div.s32 	%r30, %r1, %r24;
	mul.lo.s32 	%r31, %r30, %r24;
	sub.s32 	%r2, %r1, %r31;
	mul.wide.s32 	%rd18, %r30, 4;
	add.s64 	%rd19, %rd15, %rd18;
	ld.global.u32 	%r3, [%rd19];
	mul.wide.s32 	%rd20, %r3, 4;
	add.s64 	%rd21, %rd16, %rd20;
	ld.global.u32 	%r4, [%rd21];
	ld.global.u32 	%r5, [%rd21+4];
	mad.lo.s32 	%r6, %r3, %r24, %r2;
	mul.wide.s32 	%rd22, %r6, 4;
	add.s64 	%rd23, %rd17, %rd22;
	ld.global.f32 	%f62, [%rd23];
	setp.ge.s32 	%p2, %r4, %r5;
	mov.f32 	%f70, 0f3F800000;
	@%p2 bra 	$L__BB8_28;
	sub.s32 	%r32, %r5, %r4;
	and.b32  	%r7, %r32, 3;
	setp.eq.s32 	%p3, %r7, 0;
	mov.f32 	%f70, 0f3F800000;
	mov.u32 	%r41, %r4;
	@%p3 bra 	$L__BB8_9;
	neg.s32 	%r39, %r7;
	mov.f32 	%f70, 0f3F800000;
	mov.u32 	%r41, %r4;
$L__BB8_4:
	.pragma "nounroll";
	mul.wide.s32 	%rd24, %r41, 4;
	add.s64 	%rd4, %rd1, %rd24;
	add.s64 	%rd25, %rd2, %rd24;
	ld.global.u32 	%r11, [%rd25];
	setp.lt.s32 	%p4, %r11, %r3;
	@%p4 bra 	$L__BB8_7;
	setp.ne.s16 	%p5, %rs1, 0;
	setp.ne.s32 	%p6, %r11, %r3;
	or.pred  	%p7, %p5, %p6;
	@%p7 bra 	$L__BB8_8;
	ld.global.f32 	%f70, [%rd4];
	bra.uni 	$L__BB8_8;
$L__BB8_7:
	ld.global.f32 	%f36, [%rd4];
	mad.lo.s32 	%r33, %r11, %r24, %r2;
	mul.wide.s32 	%rd26, %r33, 4;
	add.s64 	%rd27, %rd3, %rd26;
	ld.global.f32 	%f37, [%rd27];
	mul.f32 	%f38, %f36, %f37;
	sub.f32 	%f62, %f62, %f38;
$L__BB8_8:
	add.s32 	%r41, %r41, 1;
	add.s32 	%r39, %r39, 1;
	setp.ne.s32 	%p8, %r39, 0;
	@%p8 bra 	$L__BB8_4;
$L__BB8_9:
	sub.s32 	%r34, %r4, %r5;
	setp.gt.u32 	%p9, %r34, -4;
	@%p9 bra 	$L__BB8_28;
	sub.s32 	%r42, %r41, %r5;
	add.s64 	%rd5, %rd2, 8;
	add.s64 	%rd6, %rd1, 8;
$L__BB8_11:
	mul.wide.s32 	%rd28, %r41, 4;
	add.s64 	%rd7, %rd5, %rd28;
	add.s64 	%rd8, %rd6, %rd28;
	ld.global.u32 	%r18, [%rd7+-8];
	setp.ge.s32 	%p10, %r18, %r3;
	@%p10 bra 	$L__BB8_13;
	ld.global.f32 	%f39, [%rd8+-8];
	mad.lo.s32 	%r35, %r18, %r24, %r2;
	mul.wide.s32 	%rd29, %r35, 4;
	add.s64 	%rd30, %rd3, %rd29;
	ld.global.f32 	%f40, [%rd30];
	mul.f32 	%f41, %f39, %f40;
	sub.f32 	%f62, %f62, %f41;
	bra.uni 	$L__BB8_15;
$L__BB8_13:
	setp.ne.s16 	%p11, %rs1, 0;
	setp.ne.s32 	%p12, %r18, %r3;
	or.pred  	%p13, %p11, %p12;
	@%p13 bra 	$L__BB8_15;
	ld.global.f32 	%f70, [%rd8+-8];
$L__BB8_15:
	ld.global.u32 	%r19, [%rd7+-4];
	setp.lt.s32 	%p14, %r19, %r3;
	@%p14 bra 	$L__BB8_18;
	setp.ne.s16 	%p15, %rs1, 0;
	setp.ne.s32 	%p16, %r19, %r3;
	or.pred  	%p17, %p15, %p16;
	@%p17 bra 	$L__BB8_19;
	ld.global.f32 	%f70, [%rd8+-4];
	bra.uni 	$L__BB8_19;
$L__BB8_18:
	ld.global.f32 	%f42, [%rd8+-4];
	mad.lo.s32 	%r36, %r19, %r24, %r2;
	mul.wide.s32 	%rd31, %r36, 4;
	add.s64 	%rd32, %rd3, %rd31;
	ld.global.f32 	%f43, [%rd32];
	mul.f32 	%f44, %f42, %f43;
	sub.f32 	%f62, %f62, %f44;
$L__BB8_19:
	ld.global.u32 	%r20, [%rd7];
	setp.lt.s32 	%p18, %r20, %r3;
	@%p18 bra 	$L__BB8_22;
	setp.ne.s16 	%p19, %rs1, 0;
	setp.ne.s32 	%p20, %r20, %r3;
	or.pred  	%p21, %p19, %p20;
	@%p21 bra 	$L__BB8_23;
	ld.global.f32 	%f70, [%rd8];
	bra.uni 	$L__BB8_23;
$L__BB8_22:
	ld.global.f32 	%f45, [%rd8];
	mad.lo.s32 	%r37, %r20, %r24, %r2;
	mul.wide.s32 	%rd33, %r37, 4;
	add.s64 	%rd34, %rd3, %rd33;
	ld.global.f32 	%f46, [%rd34];
	mul.f32 	%f47, %f45, %f46;
	sub.f32 	%f62, %f62, %f47;
$L__BB8_23:
	ld.global.u32 	%r21, [%rd7+4];
	setp.lt.s32 	%p22, %r21, %r3;
	@%p22 bra 	$L__BB8_26;
	setp.ne.s16 	%p23, %rs1, 0;
	setp.ne.s32 	%p24, %r21, %r3;
	or.pred  	%p25, %p23, %p24;
	@%p25 bra 	$L__BB8_27;
	ld.global.f32 	%f70, [%rd8+4];
	bra.uni 	$L__BB8_27;
$L__BB8_26:
	ld.global.f32 	%f48, [%rd8+4];
	mad.lo.s32 	%r38, %r21, %r24, %r2;
	mul.wide.s32 	%rd35, %r38, 4;
	add.s64 	%rd36, %rd3, %rd35;
	ld.global.f32 	%f49, [%rd36];
	mul.f32 	%f50, %f48, %f49;
	sub.f32 	%f62, %f62, %f50;
$L__BB8_27:
	add.s32 	%r41, %r41, 4;
	add.s32 	%r42, %r42, 4;
	setp.ne.s32 	%p26, %r42, 0;
	@%p26 bra 	$L__BB8_11;
$L__BB8_28:
	setp.eq.s16 	%p27, %rs1, 0;
	div.rn.f32 	%f51, %f62, %f70;
	selp.f32 	%f52, %f51, %f62, %p27;
	add.s64 	%rd38, %rd3, %rd22;
	st.global.f32 	[%rd38], %f52;
$L__BB8_29:
	ret;

}
	// .globl	sparse_trsv_lower_level_multi_rhs_f64
.visible .entry sparse_trsv_lower_level_multi_rhs_f64(
	.param .u64 .ptr .align 1 sparse_trsv_lower_level_multi_rhs_f64_param_0,
	.param .u32 sparse_trsv_lower_level_multi_rhs_f64_param_1,
	.param .u32 sparse_trsv_lower_level_multi_rhs_f64_param_2,
	.param .u64 .ptr .align 1 sparse_trsv_lower_level_multi_rhs_f64_param_3,
	.param .u64 .ptr .align 1 sparse_trsv_lower_level_multi_rhs_f64_param_4,
	.param .u64 .ptr .align 1 sparse_trsv_lower_level_multi_rhs_f64_param_5,
	.param .u64 .ptr .align 1 sparse_trsv_lower_level_multi_rhs_f64_param_6,
	.param .u64 .ptr .align 1 sparse_trsv_lower_level_multi_rhs_f64_param_7,
	.param .u32 sparse_trsv_lower_level_multi_rhs_f64_param_8,
	.param .u8 sparse_trsv_lower_level_multi_rhs_f64_param_9
)
{
	.reg .pred 	%p<28>;
	.reg .b16 	%rs<2>;
	.reg .b32 	%r<44>;
	.reg .b64 	%rd<41>;
	.reg .b64 	%fd<73>;

	ld.param.u64 	%rd9, [sparse_trsv_lower_level_multi_rhs_f64_param_0];
	ld.param.u32 	%r25, [sparse_trsv_lower_level_multi_rhs_f64_param_1];
	ld.param.u32 	%r24, [sparse_trsv_lower_level_multi_rhs_f64_param_2];
	ld.param.u64 	%rd10, [sparse_trsv_lower_level_multi_rhs_f64_param_3];
	ld.param.u64 	%rd12, [sparse_trsv_lower_level_multi_rhs_f64_param_4];
	ld.param.u64 	%rd13, [sparse_trsv_lower_level_multi_rhs_f64_param_5];
	ld.param.u64 	%rd11, [sparse_trsv_lower_level_multi_rhs_f64_param_6];
	ld.param.u64 	%rd14, [sparse_trsv_lower_level_multi_rhs_f64_param_7];
	ld.param.s8 	%rs1, [sparse_trsv_lower_level_multi_rhs_f64_param_9];
	cvta.to.global.u64 	%rd1, %rd13;
	cvta.to.global.u64 	%rd2, %rd12;
	cvta.to.global.u64 	%rd3, %rd14;
	mov.u32 	%r26, %ctaid.x;
	mov.u32 	%r27, %ntid.x;
	mov.u32 	%r28, %tid.x;
	mad.lo.s32 	%r1, %r26, %r27, %r28;
	mul.lo.s32 	%r29, %r24, %r25;
	setp.ge.s32 	%p1, %r1, %r29;
	@%p1 bra 	$L__BB9_29;
	cvta.to.global.u64 	%rd15, %rd9;
	cvta.to.global.u64 	%rd16, %rd10;
	cvta.to.global.u64 	%rd17, %rd11;
	div.s32 	%r30, %r1, %r24;
	mul.lo.s32 	%r31, %r30, %r24;
	sub.s32 	%r2, %r1, %r31;
	mul.wide.s32 	%rd18, %r30, 4;
	add.s64 	%rd19, %rd15, %rd18;
	ld.global.u32 	%r3, [%rd19];
	mul.wide.s32 	%rd20, %r3, 4;
	add.s64 	%rd21, %rd16, %rd20;
	ld.global.u32 	%r4, [%rd21];
	ld.global.u32 	%r5, [%rd21+4];
	mad.lo.s32 	%r6, %r3, %r24, %r2;
	mul.wide.s32 	%rd22, %r6, 8;
	add.s64 	%rd23, %rd17, %rd22;
	ld.global.f64 	%fd62, [%rd23];
	setp.ge.s32 	%p2, %r4, %r5;
	mov.f64 	%fd70, 0d3FF0000000000000;
	@%p2 bra 	$L__BB9_28;
	sub.s32 	%r32, %r5, %r4;
	and.b32  	%r7, %r32, 3;
	setp.eq.s32 	%p3, %r7, 0;
	mov.f64 	%fd70, 0d3FF0000000000000;
	mov.u32 	%r41, %r4;
	@%p3 bra 	$L__BB9_9;
	neg.s32 	%r39, %r7;
	mov.f64 	%fd70, 0d3FF0000000000000;
	mov.u32 	%r41, %r4;
$L__BB9_4:
	.pragma "nounroll";
	mul.wide.s32 	%rd24, %r41, 8;
	add.s64 	%rd4, %rd1, %rd24;
	mul.wide.s32 	%rd25, %r41, 4;
	add.s64 	%rd26, %rd2, %rd25;
	ld.global.u32 	%r11, [%rd26];
	setp.lt.s32 	%p4, %r11, %r3;
	@%p4 bra 	$L__BB9_7;
	setp.ne.s16 	%p5, %rs1, 0;
	setp.ne.s32 	%p6, %r11, %r3;
	or.pred  	%p7, %p5, %p6;
	@%p7 bra 	$L__BB9_8;
	ld.global.f64 	%fd70, [%rd4];
	bra.uni 	$L__BB9_8;
$L__BB9_7:
	ld.global.f64 	%fd36, [%rd4];
	mad.lo.s32 	%r33, %r11, %r24, %r2;
	mul.wide.s32 	%rd27, %r33, 8;
	add.s64 	%rd28, %rd3, %rd27;
	ld.global.f64 	%fd37, [%rd28];
	mul.f64 	%fd38, %fd36, %fd37;
	sub.f64 	%fd62, %fd62, %fd38;
$L__BB9_8:
	add.s32 	%r41, %r41, 1;
	add.s32 	%r39, %r39, 1;
	setp.ne.s32 	%p8, %r39, 0;
	@%p8 bra 	$L__BB9_4;
$L__BB9_9:
	sub.s32 	%r34, %r4, %r5;
	setp.gt.u32 	%p9, %r34, -4;
	@%p9 bra 	$L__BB9_28;
	sub.s32 	%r42, %r41, %r5;
	add.s64 	%rd5, %rd2, 8;
	add.s64 	%rd6, %rd1, 16;
$L__BB9_11:
	mul.wide.s32 	%rd29, %r41, 4;
	add.s64 	%rd7, %rd5, %rd29;
	mul.wide.s32 	%rd30, %r41, 8;
	add.s64 	%rd8, %rd6, %rd30;
	ld.global.u32 	%r18, [%rd7+-8];
	setp.ge.s32 	%p10, %r18, %r3;
	@%p10 bra 	$L__BB9_13;
	ld.global.f64 	%fd39, [%rd8+-16];
	mad.lo.s32 	%r35, %r18, %r24, %r2;
	mul.wide.s32 	%rd31, %r35, 8;
	add.s64 	%rd32, %rd3, %rd31;
	ld.global.f64 	%fd40, [%rd32];
	mul.f64 	%fd41, %fd39, %fd40;
	sub.f64 	%fd62, %fd62, %fd41;
	bra.uni 	$L__BB9_15;
$L__BB9_13:
	setp.ne.s16 	%p11, %rs1, 0;
	setp.ne.s32 	%p12, %r18, %r3;
	or.pred  	%p13, %p11, %p12;
	@%p13 bra 	$L__BB9_15;
	ld.global.f64 	%fd70, [%rd8+-16];
$L__BB9_15:
	ld.global.u32 	%r19, [%rd7+-4];
	setp.lt.s32 	%p14, %r19, %r3;
	@%p14 bra 	$L__BB9_18;
	setp.ne.s16 	%p15, %rs1, 0;
	setp.ne.s32 	%p16, %r19, %r3;
	or.pred  	%p17, %p15, %p16;
	@%p17 bra 	$L__BB9_19;
	ld.global.f64 	%fd70, [%rd8+-8];
	bra.uni 	$L__BB9_19;
$L__BB9_18:
	ld.global.f64 	%fd42, [%rd8+-8];
	mad.lo.s32 	%r36, %r19, %r24, %r2;
	mul.wide.s32 	%rd33, %r36, 8;
	add.s64 	%rd34, %rd3, %rd33;
	ld.global.f64 	%fd43, [%rd34];
	mul.f64 	%fd44, %fd42, %fd43;
	sub.f64 	%fd62, %fd62, %fd44;
$L__BB9_19:
	ld.global.u32 	%r20, [%rd7];
	setp.lt.s32 	%p18, %r20, %r3;
	@%p18 bra 	$L__BB9_22;
	setp.ne.s16 	%p19, %rs1, 0;
	setp.ne.s32 	%p20, %r20, %r3;
	or.pred  	%p21, %p19, %p20;
	@%p21 bra 	$L__BB9_23;
	ld.global.f64 	%fd70, [%rd8];
	bra.uni 	$L__BB9_23;
$L__BB9_22:
	ld.global.f64 	%fd45, [%rd8];
	mad.lo.s32 	%r37, %r20, %r24, %r2;
	mul.wide.s32 	%rd35, %r37, 8;
	add.s64 	%rd36, %rd3, %rd35;
	ld.global.f64 	%fd46, [%rd36];
	mul.f64 	%fd47, %fd45, %fd46;
	sub.f64 	%fd62, %fd62, %fd47;
$L__BB9_23:
	ld.global.u32 	%r21, [%rd7+4];
	setp.lt.s32 	%p22, %r21, %r3;
	@%p22 bra 	$L__BB9_26;
	setp.ne.s16 	%p23, %rs1, 0;
	setp.ne.s32 	%p24, %r21, %r3;
	or.pred  	%p25, %p23, %p24;
	@%p25 bra 	$L__BB9_27;
	ld.global.f64 	%fd70, [%rd8+8];
	bra.uni 	$L__BB9_27;
$L__BB9_26:
	ld.global.f64 	%fd48, [%rd8+8];
	mad.lo.s32 	%r38, %r21, %r24, %r2;
	mul.wide.s32 	%rd37, %r38, 8;
	add.s64 	%rd38, %rd3, %rd37;
	ld.global.f64 	%fd49, [%rd38];
	mul.f64 	%fd50, %fd48, %fd49;
	sub.f64 	%fd62, %fd62, %fd50;
$L__BB9_27:
	add.s32 	%r41, %r41, 4;
	add.s32 	%r42, %r42, 4;
	setp.ne.s32 	%p26, %r42, 0;
	@%p26 bra 	$L__BB9_11;
$L__BB9_28:
	setp.eq.s16 	%p27, %rs1, 0;
	div.rn.f64 	%fd51, %fd62, %fd70;
	selp.f64 	%fd52, %fd51, %fd62, %p27;
	add.s64 	%rd40, %rd3, %rd22;
	st.global.f64 	[%rd40], %fd52;
$L__BB9_29:
	ret;

}
	// .globl	sparse_trsv_upper_level_multi_rhs_f32
.visible .entry sparse_trsv_upper_level_multi_rhs_f32(
	.param .u64 .ptr .align 1 sparse_trsv_upper_level_multi_rhs_f32_param_0,
	.param .u32 sparse_trsv_upper_level_multi_rhs_f32_param_1,
	.param .u32 sparse_trsv_upper_level_multi_rhs_f32_param_2,
	.param .u64 .ptr .align 1 sparse_trsv_upper_level_multi_rhs_f32_param_3,
	.param .u64 .ptr .align 1 sparse_trsv_upper_level_multi_rhs_f32_param_4,
	.param .u64 .ptr .align 1 sparse_trsv_upper_level_multi_rhs_f32_param_5,
	.param .u64 .ptr .align 1 sparse_trsv_upper_level_multi_rhs_f32_param_6,
	.param .u64 .ptr .align 1 sparse_trsv_upper_level_multi_rhs_f32_param_7,
	.param .u32 sparse_trsv_upper_level_multi_rhs_f32_param_8
)
{
	.reg .pred 	%p<17>;
	.reg .b32 	%r<44>;
	.reg .b32 	%f<72>;
	.reg .b64 	%rd<39>;

	ld.param.u64 	%rd9, [sparse_trsv_upper_level_multi_rhs_f32_param_0];
	ld.param.u32 	%r25, [sparse_trsv_upper_level_multi_rhs_f32_param_1];
	ld.param.u32 	%r24, [sparse_trsv_upper_level_multi_rhs_f32_param_2];
	ld.param.u64 	%rd10, [sparse_trsv_upper_level_multi_rhs_f32_param_3];
	ld.param.u64 	%rd12, [sparse_trsv_upper_level_multi_rhs_f32_param_4];
	ld.param.u64 	%rd13, [sparse_trsv_upper_level_multi_rhs_f32_param_5];
	ld.param.u64 	%rd11, [sparse_trsv_upper_level_multi_rhs_f32_param_6];
	ld.param.u64 	%rd14, [sparse_trsv_upper_level_multi_rhs_f32_param_7];
	cvta.to.global.u64 	%rd1, %rd13;
	cvta.to.global.u64 	%rd2, %rd12;
	cvta.to.global.u64 	%rd3, %rd14;
	mov.u32 	%r26, %ctaid.x;
	mov.u32 	%r27, %ntid.x;
	mov.u32 	%r28, %tid.x;
	mad.lo.s32 	%r1, %r26, %r27, %r28;
	mul.lo.s32 	%r29, %r24, %r25;
	setp.ge.s32 	%p1, %r1, %r29;
	@%p1 bra 	$L__BB10_29;
	cvta.to.global.u64 	%rd15, %rd9;
	cvta.to.global.u64 	%rd16, %rd10;
	cvta.to.global.u64 	%rd17, %rd11;
	div.s32 	%r30, %r1, %r24;
	mul.lo.s32 	%r31, %r30, %r24;
	sub.s32 	%r2, %r1, %r31;
	mul.wide.s32 	%rd18, %r30, 4;
	add.s64 	%rd19, %rd15, %rd18;
	ld.global.u32 	%r3, [%rd19];
	mul.wide.s32 	%rd20, %r3, 4;
	add.s64 	%rd21, %rd16, %rd20;
	ld.global.u32 	%r4, [%rd21];
	ld.global.u32 	%r5, [%rd21+4];
	mad.lo.s32 	%r6, %r3, %r24, %r2;
	mul.wide.s32 	%rd22, %r6, 4;
	add.s64 	%rd23, %rd17, %rd22;
	ld.global.f32 	%f61, [%rd23];
	setp.ge.s32 	%p2, %r4, %r5;
	mov.f32 	%f69, 0f3F800000;
	@%p2 bra 	$L__BB10_28;
	sub.s32 	%r32, %r5, %r4;
	and.b32  	%r7, %r32, 3;
	setp.eq.s32 	%p3, %r7, 0;
	mov.f32 	%f69, 0f3F800000;
	mov.u32 	%r41, %r4;
	@%p3 bra 	$L__BB10_9;
	neg.s32 	%r39, %r7;
	mov.f32 	%f69, 0f3F800000;
	mov.u32 	%r41, %r4;
$L__BB10_4:
	.pragma "nounroll";
	mul.wide.s32 	%rd24, %r41, 4;
	add.s64 	%rd4, %rd1, %rd24;
	add.s64 	%rd25, %rd2, %rd24;
	ld.global.u32 	%r11, [%rd25];
	setp.gt.s32 	%p4, %r11, %r3;
	@%p4 bra 	$L__BB10_7;
	setp.ne.s32 	%p5, %r11, %r3;
	@%p5 bra 	$L__BB10_8;
	ld.global.f32 	%f69, [%rd4];
	bra.uni 	$L__BB10_8;
$L__BB10_7:
	ld.global.f32 	%f36, [%rd4];
	mad.lo.s32 	%r33, %r11, %r24, %r2;
	mul.wide.s32 	%rd26, %r33, 4;
	add.s64 	%rd27, %rd3, %rd26;
	ld.global.f32 	%f37, [%rd27];
	mul.f32 	%f38, %f36, %f37;
	sub.f32 	%f61, %f61, %f38;
$L__BB10_8:
	add.s32 	%r41, %r41, 1;
	add.s32 	%r39, %r39, 1;
	setp.ne.s32 	%p6, %r39, 0;
	@%p6 bra 	$L__BB10_4;
$L__BB10_9:
	sub.s32 	%r34, %r4, %r5;
	setp.gt.u32 	%p7, %r34, -4;
	@%p7 bra 	$L__BB10_28;
	sub.s32 	%r42, %r41, %r5;
	add.s64 	%rd5, %rd2, 8;
	add.s64 	%rd6, %rd1, 8;
$L__BB10_11:
	mul.wide.s32 	%rd28, %r41, 4;
	add.s64 	%rd7, %rd5, %rd28;
	add.s64 	%rd8, %rd6, %rd28;
	ld.global.u32 	%r18, [%rd7+-8];
	setp.le.s32 	%p8, %r18, %r3;
	@%p8 bra 	$L__BB10_13;
	ld.global.f32 	%f39, [%rd8+-8];
	mad.lo.s32 	%r35, %r18, %r24, %r2;
	mul.wide.s32 	%rd29, %r35, 4;
	add.s64 	%rd30, %rd3, %rd29;
	ld.global.f32 	%f40, [%rd30];
	mul.f32 	%f41, %f39, %f40;
	sub.f32 	%f61, %f61, %f41;
	bra.uni 	$L__BB10_15;
$L__BB10_13:
	setp.ne.s32 	%p9, %r18, %r3;
	@%p9 bra 	$L__BB10_15;
	ld.global.f32 	%f69, [%rd8+-8];
$L__BB10_15:
	ld.global.u32 	%r19, [%rd7+-4];
	setp.gt.s32 	%p10, %r19, %r3;
	@%p10 bra 	$L__BB10_18;
	setp.ne.s32 	%p11, %r19, %r3;
	@%p11 bra 	$L__BB10_19;
	ld.global.f32 	%f69, [%rd8+-4];
	bra.uni 	$L__BB10_19;
$L__BB10_18:
	ld.global.f32 	%f42, [%rd8+-4];
	mad.lo.s32 	%r36, %r19, %r24, %r2;
	mul.wide.s32 	%rd31, %r36, 4;
	add.s64 	%rd32, %rd3, %rd31;
	ld.global.f32 	%f43, [%rd32];
	mul.f32 	%f44, %f42, %f43;
	sub.f32 	%f61, %f61, %f44;
$L__BB10_19:
	ld.global.u32 	%r20, [%rd7];
	setp.gt.s32 	%p12, %r20, %r3;
	@%p12 bra 	$L__BB10_22;
	setp.ne.s32 	%p13, %r20, %r3;
	@%p13 bra 	$L__BB10_23;
	ld.global.f32 	%f69, [%rd8];
	bra.uni 	$L__BB10_23;
$L__BB10_22:
	ld.global.f32 	%f45, [%rd8];
	mad.lo.s32 	%r37, %r20, %r24, %r2;
	mul.wide.s32 	%rd33, %r37, 4;
	add.s64 	%rd34, %rd3, %rd33;
	ld.global.f32 	%f46, [%rd34];
	mul.f32 	%f47, %f45, %f46;
	sub.f32 	%f61, %f61, %f47;
$L__BB10_23:
	ld.global.u32 	%r21, [%rd7+4];
	setp.gt.s32 	%p14, %r21, %r3;
	@%p14 bra 	$L__BB10_26;
	setp.ne.s32 	%p15, %r21, %r3;
	@%p15 bra 	$L__BB10_27;
	ld.global.f32 	%f69, [%rd8+4];
	bra.uni 	$L__BB10_27;
$L__BB10_26:
	ld.global.f32 	%f48, [%rd8+4];
	mad.lo.s32 	%r38, %r21, %r24, %r2;
	mul.wide.s32 	%rd35, %r38, 4;
	add.s64 	%rd36, %rd3, %rd35;
	ld.global.f32 	%f49, [%rd36];
	mul.f32 	%f50, %f48, %f49;
	sub.f32 	%f61, %f61, %f50;
$L__BB10_27:
	add.s32 	%r41, %r41, 4;
	add.s32 	%r42, %r42, 4;
	setp.ne.s32 	%p16, %r42, 0;
	@%p16 bra 	$L__BB10_11;
$L__BB10_28:
	div.rn.f32 	%f51, %f61, %f69;
	add.s64 	%rd38, %rd3, %rd22;
	st.global.f32 	[%rd38], %f51;
$L__BB10_29:
	ret;

}
	// .globl	sparse_trsv_upper_level_multi_rhs_f64
.visible .entry sparse_trsv_upper_level_multi_rhs_f64(
	.param .u64 .ptr .align 1 sparse_trsv_upper_level_multi_rhs_f64_param_0,
	.param .u32 sparse_trsv_upper_level_multi_rhs_f64_param_1,
	.param .u32 sparse_trsv_upper_level_multi_rhs_f64_param_2,
	.param .u64 .ptr .align 1 sparse_trsv_upper_level_multi_rhs_f64_param_3,
	.param .u64 .ptr .align 1 sparse_trsv_upper_level_multi_rhs_f64_param_4,
	.param .u64 .ptr .align 1 sparse_trsv_upper_level_multi_rhs_f64_param_5,
	.param .u64 .ptr .align 1 sparse_trsv_upper_level_multi_rhs_f64_param_6,
	.param .u64 .ptr .align 1 sparse_trsv_upper_level_multi_rhs_f64_param_7,
	.param .u32 sparse_trsv_upper_level_multi_rhs_f64_param_8
)
{
	.reg .pred 	%p<17>;
	.reg .b32 	%r<44>;
	.reg .b64 	%rd<41>;
	.reg .b64 	%fd<72>;

	ld.param.u64 	%rd9, [sparse_trsv_upper_level_multi_rhs_f64_param_0];
	ld.param.u32 	%r25, [sparse_trsv_upper_level_multi_rhs_f64_param_1];
	ld.param.u32 	%r24, [sparse_trsv_upper_level_multi_rhs_f64_param_2];
	ld.param.u64 	%rd10, [sparse_trsv_upper_level_multi_rhs_f64_param_3];
	ld.param.u64 	%rd12, [sparse_trsv_upper_level_multi_rhs_f64_param_4];
	ld.param.u64 	%rd13, [sparse_trsv_upper_level_multi_rhs_f64_param_5];
	ld.param.u64 	%rd11, [sparse_trsv_upper_level_multi_rhs_f64_param_6];
	ld.param.u64 	%rd14, [sparse_trsv_upper_level_multi_rhs_f64_param_7];
	cvta.to.global.u64 	%rd1, %rd13;
	cvta.to.global.u64 	%rd2, %rd12;
	cvta.to.global.u64 	%rd3, %rd14;
	mov.u32 	%r26, %ctaid.x;
	mov.u32 	%r27, %ntid.x;
	mov.u32 	%r28, %tid.x;
	mad.lo.s32 	%r1, %r26, %r27, %r28;
	mul.lo.s32 	%r29, %r24, %r25;
	setp.ge.s32 	%p1, %r1, %r29;
	@%p1 bra 	$L__BB11_29;
	cvta.to.global.u64 	%rd15, %rd9;
	cvta.to.global.u64 	%rd16, %rd10;
	cvta.to.global.u64 	%rd17, %rd11;
	div.s32 	%r30, %r1, %r24;
	mul.lo.s32 	%r31, %r30, %r24;
	sub.s32 	%r2, %r1, %r31;
	mul.wide.s32 	%rd18, %r30, 4;
	add.s64 	%rd19, %rd15, %rd18;
	ld.global.u32 	%r3, [%rd19];
	mul.wide.s32 	%rd20, %r3, 4;
	add.s64 	%rd21, %rd16, %rd20;
	ld.global.u32 	%r4, [%rd21];
	ld.global.u32 	%r5, [%rd21+4];
	mad.lo.s32 	%r6, %r3, %r24, %r2;
	mul.wide.s32 	%rd22, %r6, 8;
	add.s64 	%rd23, %rd17, %rd22;
	ld.global.f64 	%fd61, [%rd23];
	setp.ge.s32 	%p2, %r4, %r5;
	mov.f64 	%fd69, 0d3FF0000000000000;
	@%p2 bra 	$L__BB11_28;
	sub.s32 	%r32, %r5, %r4;
	and.b32  	%r7, %r32, 3;
	setp.eq.s32 	%p3, %r7, 0;
	mov.f64 	%fd69, 0d3FF0000000000000;
	mov.u32 	%r41, %r4;
	@%p3 bra 	$L__BB11_9;
	neg.s32 	%r39, %r7;
	mov.f64 	%fd69, 0d3FF0000000000000;
	mov.u32 	%r41, %r4;
$L__BB11_4:
	.pragma "nounroll";
	mul.wide.s32 	%rd24, %r41, 8;
	add.s64 	%rd4, %rd1, %rd24;
	mul.wide.s32 	%rd25, %r41, 4;
	add.s64 	%rd26, %rd2, %rd25;
	ld.global.u32 	%r11, [%rd26];
	setp.gt.s32 	%p4, %r11, %r3;
	@%p4 bra 	$L__BB11_7;
	setp.ne.s32 	%p5, %r11, %r3;
	@%p5 bra 	$L__BB11_8;
	ld.global.f64 	%fd69, [%rd4];
	bra.uni 	$L__BB11_8;
$L__BB11_7:
	ld.global.f64 	%fd36, [%rd4];
	mad.lo.s32 	%r33, %r11, %r24, %r2;
	mul.wide.s32 	%rd27, %r33, 8;
	add.s64 	%rd28, %rd3, %rd27;
	ld.global.f64 	%fd37, [%rd28];
	mul.f64 	%fd38, %fd36, %fd37;
	sub.f64 	%fd61, %fd61, %fd38;
$L__BB11_8:
	add.s32 	%r41, %r41, 1;
	add.s32 	%r39, %r39, 1;
	setp.ne.s32 	%p6, %r39, 0;
	@%p6 bra 	$L__BB11_4;
$L__BB11_9:
	sub.s32 	%r34, %r4, %r5;
	setp.gt.u32 	%p7, %r34, -4;
	@%p7 bra 	$L__BB11_28;
	sub.s32 	%r42, %r41, %r5;
	add.s64 	%rd5, %rd2, 8;
	add.s64 	%rd6, %rd1, 16;
$L__BB11_11:
	mul.wide.s32 	%rd29, %r41, 4;
	add.s64 	%rd7, %rd5, %rd29;
	mul.wide.s32 	%rd30, %r41, 8;
	add.s64 	%rd8, %rd6, %rd30;
	ld.global.u32 	%r18, [%rd7+-8];
	setp.le.s32 	%p8, %r18, %r3;
	@%p8 bra 	$L__BB11_13;
	ld.global.f64 	%fd39, [%rd8+-16];
	mad.lo.s32 	%r35, %r18, %r24, %r2;
	mul.wide.s32 	%rd31, %r35, 8;
	add.s64 	%rd32, %rd3, %rd31;
	ld.global.f64 	%fd40, [%rd32];
	mul.f64 	%fd41, %fd39, %fd40;
	sub.f64 	%fd61, %fd61, %fd41;
	bra.uni 	$L__BB11_15;
$L__BB11_13:
	setp.ne.s32 	%p9, %r18, %r3;
	@%p9 bra 	$L__BB11_15;
	ld.global.f64 	%fd69, [%rd8+-16];
$L__BB11_15:
	ld.global.u32 	%r19, [%rd7+-4];
	setp.gt.s32 	%p10, %r19, %r3;
	@%p10 bra 	$L__BB11_18;
	setp.ne.s32 	%p11, %r19, %r3;
	@%p11 bra 	$L__BB11_19;
	ld.global.f64 	%fd69, [%rd8+-8];
	bra.uni 	$L__BB11_19;
$L__BB11_18:
	ld.global.f64 	%fd42, [%rd8+-8];
	mad.lo.s32 	%r36, %r19, %r24, %r2;
	mul.wide.s32 	%rd33, %r36, 8;
	add.s64 	%rd34, %rd3, %rd33;
	ld.global.f64 	%fd43, [%rd34];
	mul.f64 	%fd44, %fd42, %fd43;
	sub.f64 	%fd61, %fd61, %fd44;
$L__BB11_19:
	ld.global.u32 	%r20, [%rd7];
	setp.gt.s32 	%p12, %r20, %r3;
	@%p12 bra 	$L__BB11_22;
	setp.ne.s32 	%p13, %r20, %r3;
	@%p13 bra 	$L__BB11_23;
	ld.global.f64 	%fd69, [%rd8];
	bra.uni 	$L__BB11_23;
$L__BB11_22:
	ld.global.f64 	%fd45, [%rd8];
	mad.lo.s32 	%r37, %r20, %r24, %r2;
	mul.wide.s32 	%rd35, %r37, 8;
	add.s64 	%rd36, %rd3, %rd35;
	ld.global.f64 	%fd46, [%rd36];
	mul.f64 	%fd47, %fd45, %fd46;
	sub.f64 	%fd61, %fd61, %fd47;
$L__BB11_23:
	ld.global.u32 	%r21, [%rd7+4];
	setp.gt.s32 	%p14, %r21, %r3;
	@%p14 bra 	$L__BB11_26;
	setp.ne.s32 	%p15, %r21, %r3;
	@%p15 bra 	$L__BB11_27;
	ld.global.f64 	%fd69, [%rd8+8];
	bra.uni 	$L__BB11_27;
$L__BB11_26:
	ld.global.f64 	%fd48, [%rd8+8];
	mad.lo.s32 	%r38, %r21, %r24, %r2;
	mul.wide.s32 	%rd37, %r38, 8;
	add.s64 	%rd38, %rd3, %rd37;
	ld.global.f64 	%fd49, [%rd38];
	mul.f64 	%fd50, %fd48, %fd49;
	sub.f64 	%fd61, %fd61, %fd50;
$L__BB11_27:
	add.s32 	%r41, %r41, 4;
	add.s32 	%r42, %r42, 4;
	setp.ne.s32 	%p16, %r42, 0;
	@%p16 bra 	$L__BB11_11;
$L__BB11_28:
	div.rn.f64 	%fd51, %fd61, %fd69;
	add.s64 	%rd40, %rd3, %rd22;
	st.global.f64 	[%rd40], %fd51;
$L__BB11_29:
	ret;

}
	// .globl	find_diag_indices
.visible .entry find_diag_indices(
	.param .u64 .ptr .align 1 find_diag_indices_param_0,
	.param .u64 .ptr .align 1 find_diag_indices_param_1,
	.param .u64 .ptr .align 1 find_diag_indices_param_2,
	.param .u32 find_diag_indices_param_3
)
{
	.reg .pred 	%p<5>;
	.reg .b32 	%r<13>;
	.reg .b64 	%rd<12>;

	ld.param.u64 	%rd3, [find_diag_indices_param_0];
	ld.param.u64 	%rd4, [find_diag_indices_param_1];
	ld.param.u64 	%rd5, [find_diag_indices_param_2];
	ld.param.u32 	%r6, [find_diag_indices_param_3];
	mov.u32 	%r7, %ctaid.x;
	mov.u32 	%r8, %ntid.x;
	mov.u32 	%r9, %tid.x;
	mad.lo.s32 	%r1, %r7, %r8, %r9;
	setp.ge.s32 	%p1, %r1, %r6;
	@%p1 bra 	$L__BB12_6;
	cvta.to.global.u64 	%rd6, %rd5;
	cvta.to.global.u64 	%rd7, %rd3;
	mul.wide.s32 	%rd8, %r1, 4;
	add.s64 	%rd9, %rd7, %rd8;
	ld.global.u32 	%r12, [%rd9];
	ld.global.u32 	%r3, [%rd9+4];
	add.s64 	%rd1, %rd6, %rd8;
	mov.b32 	%r10, -1;
	st.global.u32 	[%rd1], %r10;
	setp.ge.s32 	%p2, %r12, %r3;
	@%p2 bra 	$L__BB12_6;
	cvta.to.global.u64 	%rd2, %rd4;
$L__BB12_3:
	mul.wide.s32 	%rd10, %r12, 4;
	add.s64 	%rd11, %rd2, %rd10;
	ld.global.u32 	%r11, [%rd11];
	setp.ne.s32 	%p3, %r11, %r1;
	@%p3 bra 	$L__BB12_5;
	st.global.u32 	[%rd1], %r12;
	bra.uni 	$L__BB12_6;
$L__BB12_5:
	add.s32 	%r12, %r12, 1;
	setp.ne.s32 	%p4, %r12, %r3;
	@%p4 bra 	$L__BB12_3;
$L__BB12_6:
	ret;

}
	// .globl	copy_f32
.visible .entry copy_f32(
	.param .u64 .ptr .align 1 copy_f32_param_0,
	.param .u64 .ptr .align 1 copy_f32_param_1,
	.param .u32 copy_f32_param_2
)
{
	.reg .pred 	%p<2>;
	.reg .b32 	%r<6>;
	.reg .b32 	%f<2>;
	.reg .b64 	%rd<8>;

	ld.param.u64 	%rd1, [copy_f32_param_0];
	ld.param.u64 	%rd2, [copy_f32_param_1];
	ld.param.u32 	%r2, [copy_f32_param_2];
	mov.u32 	%r3, %ctaid.x;
	mov.u32 	%r4, %ntid.x;
	mov.u32 	%r5, %tid.x;
	mad.lo.s32 	%r1, %r3, %r4, %r5;
	setp.ge.s32 	%p1, %r1, %r2;
	@%p1 bra 	$L__BB13_2;
	cvta.to.global.u64 	%rd3, %rd1;
	cvta.to.global.u64 	%rd4, %rd2;
	mul.wide.s32 	%rd5, %r1, 4;
	add.s64 	%rd6, %rd3, %rd5;
	ld.global.f32 	%f1, [%rd6];
	add.s64 	%rd7, %rd4, %rd5;
	st.global.f32 	[%rd7], %f1;
$L__BB13_2:
	ret;

}
	// .globl	copy_f64
.visible .entry copy_f64(
	.param .u64 .ptr .align 1 copy_f64_param_0,
	.param .u64 .ptr .align 1 copy_f64_param_1,
	.param .u32 copy_f64_param_2
)
{
	.reg .pred 	%p<2>;
	.reg .b32 	%r<6>;
	.reg .b64 	%rd<8>;
	.reg .b64 	%fd<2>;

	ld.param.u64 	%rd1, [copy_f64_param_0];
	ld.param.u64 	%rd2, [copy_f64_param_1];
	ld.param.u32 	%r2, [copy_f64_param_2];
	mov.u32 	%r3, %ctaid.x;
	mov.u32 	%r4, %ntid.x;
	mov.u32 	%r5, %tid.x;
	mad.lo.s32 	%r1, %r3, %r4, %r5;
	setp.ge.s32 	%p1, %r1, %r2;
	@%p1 bra 	$L__BB14_2;
	cvta.to.global.u64 	%rd3, %rd1;
	cvta.to.global.u64 	%rd4, %rd2;
	mul.wide.s32 	%rd5, %r1, 8;
	add.s64 	%rd6, %rd3, %rd5;
	ld.global.f64 	%fd1, [%rd6];
	add.s64 	%rd7, %rd4, %rd5;
	st.global.f64 	[%rd7], %fd1;
$L__BB14_2:
	ret;

}
	// .globl	split_lu_scatter_f32
.visible .entry split_lu_scatter_f32(
	.param .u64 .ptr .align 1 split_lu_scatter_f32_param_0,
	.param .u64 .ptr .align 1 split_lu_scatter_f32_param_1,
	.param .u64 .ptr .align 1 split_lu_scatter_f32_param_2,
	.param .u64 .ptr .align 1 split_lu_scatter_f32_param_3,
	.param .u64 .ptr .align 1 split_lu_scatter_f32_param_4,
	.param .u32 split_lu_scatter_f32_param_5
)
{
	.reg .pred 	%p<4>;
	.reg .b32 	%r<8>;
	.reg .b32 	%f<2>;
	.reg .b64 	%rd<19>;

	ld.param.u64 	%rd1, [split_lu_scatter_f32_param_0];
	ld.param.u64 	%rd2, [split_lu_scatter_f32_param_1];
	ld.param.u64 	%rd3, [split_lu_scatter_f32_param_2];
	ld.param.u64 	%rd4, [split_lu_scatter_f32_param_3];
	ld.param.u64 	%rd5, [split_lu_scatter_f32_param_4];
	ld.param.u32 	%r4, [split_lu_scatter_f32_param_5];
	mov.u32 	%r5, %ctaid.x;
	mov.u32 	%r6, %ntid.x;
	mov.u32 	%r7, %tid.x;
	mad.lo.s32 	%r1, %r5, %r6, %r7;
	setp.ge.s32 	%p1, %r1, %r4;
	@%p1 bra 	$L__BB15_5;
	cvta.to.global.u64 	%rd6, %rd1;
	cvta.to.global.u64 	%rd7, %rd4;
	cvta.to.global.u64 	%rd8, %rd5;
	mul.wide.s32 	%rd9, %r1, 4;
	add.s64 	%rd10, %rd6, %rd9;
	ld.global.f32 	%f1, [%rd10];
	add.s64 	%rd11, %rd7, %rd9;
	ld.global.u32 	%r2, [%rd11];
	add.s64 	%rd12, %rd8, %rd9;
	ld.global.u32 	%r3, [%rd12];
	setp.lt.s32 	%p2, %r2, 0;
	@%p2 bra 	$L__BB15_3;
	cvta.to.global.u64 	%rd13, %rd2;
	mul.wide.u32 	%rd14, %r2, 4;
	add.s64 	%rd15, %rd13, %rd14;
	st.global.f32 	[%rd15], %f1;
$L__BB15_3:
	setp.lt.s32 	%p3, %r3, 0;
	@%p3 bra 	$L__BB15_5;
	cvta.to.global.u64 	%rd16, %rd3;
	mul.wide.u32 	%rd17, %r3, 4;
	add.s64 	%rd18, %rd16, %rd17;
	st.global.f32 	[%rd18], %f1;
$L__BB15_5:
	ret;

}
	// .globl	split_lu_scatter_f64
.visible .entry split_lu_scatter_f64(
	.param .u64 .ptr .align 1 split_lu_scatter_f64_param_0,
	.param .u64 .ptr .align 1 split_lu_scatter_f64_param_1,
	.param .u64 .ptr .align 1 split_lu_scatter_f64_param_2,
	.param .u64 .ptr .align 1 split_lu_scatter_f64_param_3,
	.param .u64 .ptr .align 1 split_lu_scatter_f64_param_4,
	.param .u32 split_lu_scatter_f64_param_5
)
{
	.reg .pred 	%p<4>;
	.reg .b32 	%r<8>;
	.reg .b64 	%rd<20>;
	.reg .b64 	%fd<2>;

	ld.param.u64 	%rd1, [split_lu_scatter_f64_param_0];
	ld.param.u64 	%rd2, [split_lu_scatter_f64_param_1];
	ld.param.u64 	%rd3, [split_lu_scatter_f64_param_2];
	ld.param.u64 	%rd4, [split_lu_scatter_f64_param_3];
	ld.param.u64 	%rd5, [split_lu_scatter_f64_param_4];
	ld.param.u32 	%r4, [split_lu_scatter_f64_param_5];
	mov.u32 	%r5, %ctaid.x;
	mov.u32 	%r6, %ntid.x;
	mov.u32 	%r7, %tid.x;
	mad.lo.s32 	%r1, %r5, %r6, %r7;
	setp.ge.s32 	%p1, %r1, %r4;
	@%p1 bra 	$L__BB16_5;
	cvta.to.global.u64 	%rd6, %rd1;
	cvta.to.global.u64 	%rd7, %rd4;
	cvta.to.global.u64 	%rd8, %rd5;
	mul.wide.s32 	%rd9, %r1, 8;
	add.s64 	%rd10, %rd6, %rd9;
	ld.global.f64 	%fd1, [%rd10];
	mul.wide.s32 	%rd11, %r1, 4;
	add.s64 	%rd12, %rd7, %rd11;
	ld.global.u32 	%r2, [%rd12];
	add.s64 	%rd13, %rd8, %rd11;
	ld.global.u32 	%r3, [%rd13];
	setp.lt.s32 	%p2, %r2, 0;
	@%p2 bra 	$L__BB16_3;
	cvta.to.global.u64 	%rd14, %rd2;
	mul.wide.u32 	%rd15, %r2, 8;
	add.s64 	%rd16, %rd14, %rd15;
	st.global.f64 	[%rd16], %fd1;
$L__BB16_3:
	setp.lt.s32 	%p3, %r3, 0;
	@%p3 bra 	$L__BB16_5;
	cvta.to.global.u64 	%rd17, %rd3;
	mul.wide.u32 	%rd18, %r3, 8;
	add.s64 	%rd19, %rd17, %rd18;
	st.global.f64 	[%rd19], %fd1;
$L__BB16_5:
	ret;

}
	// .globl	extract_lower_scatter_f32
.visible .entry extract_lower_scatter_f32(
	.param .u64 .ptr .align 1 extract_lower_scatter_f32_param_0,
	.param .u64 .ptr .align 1 extract_lower_scatter_f32_param_1,
	.param .u64 .ptr .align 1 extract_lower_scatter_f32_param_2,
	.param .u32 extract_lower_scatter_f32_param_3
)
{
	.reg .pred 	%p<3>;
	.reg .b32 	%r<7>;
	.reg .b32 	%f<2>;
	.reg .b64 	%rd<13>;

	ld.param.u64 	%rd1, [extract_lower_scatter_f32_param_0];
	ld.param.u64 	%rd2, [extract_lower_scatter_f32_param_1];
	ld.param.u64 	%rd3, [extract_lower_scatter_f32_param_2];
	ld.param.u32 	%r3, [extract_lower_scatter_f32_param_3];
	mov.u32 	%r4, %ctaid.x;
	mov.u32 	%r5, %ntid.x;
	mov.u32 	%r6, %tid.x;
	mad.lo.s32 	%r1, %r4, %r5, %r6;
	setp.ge.s32 	%p1, %r1, %r3;
	@%p1 bra 	$L__BB17_3;
	cvta.to.global.u64 	%rd4, %rd3;
	mul.wide.s32 	%rd5, %r1, 4;
	add.s64 	%rd6, %rd4, %rd5;
	ld.global.u32 	%r2, [%rd6];
	setp.lt.s32 	%p2, %r2, 0;
	@%p2 bra 	$L__BB17_3;
	cvta.to.global.u64 	%rd7, %rd1;
	add.s64 	%rd9, %rd7, %rd5;
	ld.global.f32 	%f1, [%rd9];
	cvta.to.global.u64 	%rd10, %rd2;
	mul.wide.u32 	%rd11, %r2, 4;
	add.s64 	%rd12, %rd10, %rd11;
	st.global.f32 	[%rd12], %f1;
$L__BB17_3:
	ret;

}
	// .globl	extract_lower_scatter_f64
.visible .entry extract_lower_scatter_f64(
	.param .u64 .ptr .align 1 extract_lower_scatter_f64_param_0,
	.param .u64 .ptr .align 1 extract_lower_scatter_f64_param_1,
	.param .u64 .ptr .align 1 extract_lower_scatter_f64_param_2,
	.param .u32 extract_lower_scatter_f64_param_3
)
{
	.reg .pred 	%p<3>;
	.reg .b32 	%r<7>;
	.reg .b64 	%rd<13>;
	.reg .b64 	%fd<2>;

	ld.param.u64 	%rd1, [extract_lower_scatter_f64_param_0];
	ld.param.u64 	%rd2, [extract_lower_scatter_f64_param_1];
	ld.param.u64 	%rd3, [extract_lower_scatter_f64_param_2];
	ld.param.u32 	%r3, [extract_lower_scatter_f64_param_3];
	mov.u32 	%r4, %ctaid.x;
	mov.u32 	%r5, %ntid.x;
	mov.u32 	%r6, %tid.x;
	mad.lo.s32 	%r1, %r4, %r5, %r6;
	setp.ge.s32 	%p1, %r1, %r3;
	@%p1 bra 	$L__BB18_3;
	cvta.to.global.u64 	%rd4, %rd3;
	mul.wide.s32 	%rd5, %r1, 4;
	add.s64 	%rd6, %rd4, %rd5;
	ld.global.u32 	%r2, [%rd6];
	setp.lt.s32 	%p2, %r2, 0;
	@%p2 bra 	$L__BB18_3;
	cvta.to.global.u64 	%rd7, %rd1;
	mul.wide.s32 	%rd8, %r1, 8;
	add.s64 	%rd9, %rd7, %rd8;
	ld.global.f64 	%fd1, [%rd9];
	cvta.to.global.u64 	%rd10, %rd2;
	mul.wide.u32 	%rd11, %r2, 8;
	add.s64 	%rd12, %rd10, %rd11;
	st.global.f64 	[%rd12], %fd1;
$L__BB18_3:
	ret;

}
	// .globl	sparse_scatter_f32
.visible .entry sparse_scatter_f32(
	.param .u64 .ptr .align 1 sparse_scatter_f32_param_0,
	.param .u64 .ptr .align 1 sparse_scatter_f32_param_1,
	.param .u64 .ptr .align 1 sparse_scatter_f32_param_2,
	.param .u32 sparse_scatter_f32_param_3
)
{
	.reg .pred 	%p<2>;
	.reg .b32 	%r<7>;
	.reg .b32 	%f<2>;
	.reg .b64 	%rd<12>;

	ld.param.u64 	%rd1, [sparse_scatter_f32_param_0];
	ld.param.u64 	%rd2, [sparse_scatter_f32_param_1];
	ld.param.u64 	%rd3, [sparse_scatter_f32_param_2];
	ld.param.u32 	%r2, [sparse_scatter_f32_param_3];
	mov.u32 	%r3, %ctaid.x;
	mov.u32 	%r4, %ntid.x;
	mov.u32 	%r5, %tid.x;
	mad.lo.s32 	%r1, %r3, %r4, %r5;
	setp.ge.s32 	%p1, %r1, %r2;
	@%p1 bra 	$L__BB19_2;
	cvta.to.global.u64 	%rd4, %rd2;
	cvta.to.global.u64 	%rd5, %rd1;
	cvta.to.global.u64 	%rd6, %rd3;
	mul.wide.s32 	%rd7, %r1, 4;
	add.s64 	%rd8, %rd4, %rd7;
	ld.global.u32 	%r6, [%rd8];
	add.s64 	%rd9, %rd5, %rd7;
	ld.global.f32 	%f1, [%rd9];
	mul.wide.s32 	%rd10, %r6, 4;
	add.s64 	%rd11, %rd6, %rd10;
	st.global.f32 	[%rd11], %f1;
$L__BB19_2:
	ret;

}
	// .globl	sparse_scatter_f64
.visible .entry sparse_scatter_f64(
	.param .u64 .ptr .align 1 sparse_scatter_f64_param_0,
	.param .u64 .ptr .align 1 sparse_scatter_f64_param_1,
	.param .u64 .ptr .align 1 sparse_scatter_f64_param_2,
	.param .u32 sparse_scatter_f64_param_3
)
{
	.reg .pred 	%p<2>;
	.reg .b32 	%r<7>;
	.reg .b64 	%rd<13>;
	.reg .b64 	%fd<2>;

	ld.param.u64 	%rd1, [sparse_scatter_f64_param_0];
	ld.param.u64 	%rd2, [sparse_scatter_f64_param_1];
	ld.param.u64 	%rd3, [sparse_scatter_f64_param_2];
	ld.param.u32 	%r2, [sparse_scatter_f64_param_3];
	mov.u32 	%r3, %ctaid.x;
	mov.u32 	%r4, %ntid.x;
	mov.u32 	%r5, %tid.x;
	mad.lo.s32 	%r1, %r3, %r4, %r5;
	setp.ge.s32 	%p1, %r1, %r2;
	@%p1 bra 	$L__BB20_2;
	cvta.to.global.u64 	%rd4, %rd2;
	cvta.to.global.u64 	%rd5, %rd1;
	cvta.to.global.u64 	%rd6, %rd3;
	mul.wide.s32 	%rd7, %r1, 4;
	add.s64 	%rd8, %rd4, %rd7;
	ld.global.u32 	%r6, [%rd8];
	mul.wide.s32 	%rd9, %r1, 8;
	add.s64 	%rd10, %rd5, %rd9;
	ld.global.f64 	%fd1, [%rd10];
	mul.wide.s32 	%rd11, %r6, 8;
	add.s64 	%rd12, %rd6, %rd11;
	st.global.f64 	[%rd12], %fd1;
$L__BB20_2:
	ret;

}
	// .globl	sparse_axpy_f32
.visible .entry sparse_axpy_f32(
	.param .f32 sparse_axpy_f32_param_0,
	.param .u64 .ptr .align 1 sparse_axpy_f32_param_1,
	.param .u64 .ptr .align 1 sparse_axpy_f32_param_2,
	.param .u64 .ptr .align 1 sparse_axpy_f32_param_3,
	.param .u32 sparse_axpy_f32_param_4
)
{
	.reg .pred 	%p<2>;
	.reg .b32 	%r<7>;
	.reg .b32 	%f<6>;
	.reg .b64 	%rd<12>;

	ld.param.f32 	%f1, [sparse_axpy_f32_param_0];
	ld.param.u64 	%rd1, [sparse_axpy_f32_param_1];
	ld.param.u64 	%rd2, [sparse_axpy_f32_param_2];
	ld.param.u64 	%rd3, [sparse_axpy_f32_param_3];
	ld.param.u32 	%r2, [sparse_axpy_f32_param_4];
	mov.u32 	%r3, %ctaid.x;
	mov.u32 	%r4, %ntid.x;
	mov.u32 	%r5, %tid.x;
	mad.lo.s32 	%r1, %r3, %r4, %r5;
	setp.ge.s32 	%p1, %r1, %r2;
	@%p1 bra 	$L__BB21_2;
	cvta.to.global.u64 	%rd4, %rd2;
	cvta.to.global.u64 	%rd5, %rd1;
	cvta.to.global.u64 	%rd6, %rd3;
	mul.wide.s32 	%rd7, %r1, 4;
	add.s64 	%rd8, %rd4, %rd7;
	ld.global.u32 	%r6, [%rd8];
	mul.wide.s32 	%rd9, %r6, 4;
	add.s64 	%rd10, %rd6, %rd9;
	neg.f32 	%f2, %f1;
	add.s64 	%rd11, %rd5, %rd7;
	ld.global.f32 	%f3, [%rd11];
	mul.f32 	%f4, %f3, %f2;
	atom.global.add.f32 	%f5, [%rd10], %f4;
$L__BB21_2:
	ret;

}
	// .globl	sparse_axpy_f64
.visible .entry sparse_axpy_f64(
	.param .f64 sparse_axpy_f64_param_0,
	.param .u64 .ptr .align 1 sparse_axpy_f64_param_1,
	.param .u64 .ptr .align 1 sparse_axpy_f64_param_2,
	.param .u64 .ptr .align 1 sparse_axpy_f64_param_3,
	.param .u32 sparse_axpy_f64_param_4
)
{
	.reg .pred 	%p<2>;
	.reg .b32 	%r<7>;
	.reg .b64 	%rd<13>;
	.reg .b64 	%fd<6>;

	ld.param.f64 	%fd1, [sparse_axpy_f64_param_0];
	ld.param.u64 	%rd1, [sparse_axpy_f64_param_1];
	ld.param.u64 	%rd2, [sparse_axpy_f64_param_2];
	ld.param.u64 	%rd3, [sparse_axpy_f64_param_3];
	ld.param.u32 	%r2, [sparse_axpy_f64_param_4];
	mov.u32 	%r3, %ctaid.x;
	mov.u32 	%r4, %ntid.x;
	mov.u32 	%r5, %tid.x;
	mad.lo.s32 	%r1, %r3, %r4, %r5;
	setp.ge.s32 	%p1, %r1, %r2;
	@%p1 bra 	$L__BB22_2;
	cvta.to.global.u64 	%rd4, %rd2;
	cvta.to.global.u64 	%rd5, %rd1;
	cvta.to.global.u64 	%rd6, %rd3;
	mul.wide.s32 	%rd7, %r1, 4;
	add.s64 	%rd8, %rd4, %rd7;
	ld.global.u32 	%r6, [%rd8];
	mul.wide.s32 	%rd9, %r6, 8;
	add.s64 	%rd10, %rd6, %rd9;
	neg.f64 	%fd2, %fd1;
	mul.wide.s32 	%rd11, %r1, 8;
	add.s64 	%rd12, %rd5, %rd11;
	ld.global.f64 	%fd3, [%rd12];
	mul.f64 	%fd4, %fd3, %fd2;
	atom.global.add.f64 	%fd5, [%rd10], %fd4;
$L__BB22_2:
	ret;

}
	// .globl	sparse_find_pivot_f32
.visible .entry sparse_find_pivot_f32(
	.param .u64 .ptr .align 1 sparse_find_pivot_f32_param_0,
	.param .u32 sparse_find_pivot_f32_param_1,
	.param .u32 sparse_find_pivot_f32_param_2,
	.param .u64 .ptr .align 1 sparse_find_pivot_f32_param_3,
	.param .u64 .ptr .align 1 sparse_find_pivot_f32_param_4
)
{
	.reg .pred 	%p<7>;
	.reg .b32 	%r<28>;
	.reg .b32 	%f<5>;
	.reg .b64 	%rd<7>;

	ld.param.u64 	%rd1, [sparse_find_pivot_f32_param_0];
	ld.param.u32 	%r12, [sparse_find_pivot_f32_param_1];
	ld.param.u32 	%r13, [sparse_find_pivot_f32_param_2];
	ld.param.u64 	%rd2, [sparse_find_pivot_f32_param_3];
	mov.u32 	%r27, %ntid.x;
	shl.b32 	%r2, %r27, 2;
	mov.u32 	%r3, %tid.x;
	mov.u32 	%r14, %ctaid.x;
	mad.lo.s32 	%r15, %r14, %r27, %r3;
	add.s32 	%r26, %r15, %r12;
	setp.ge.s32 	%p1, %r26, %r13;
	shl.b32 	%r16, %r3, 2;
	mov.u32 	%r17, shared_mem;
	add.s32 	%r5, %r17, %r16;
	@%p1 bra 	$L__BB23_2;
	cvta.to.global.u64 	%rd3, %rd1;
	mul.wide.s32 	%rd4, %r26, 4;
	add.s64 	%rd5, %rd3, %rd4;
	ld.global.f32 	%f2, [%rd5];
	abs.f32 	%f3, %f2;
	st.shared.f32 	[%r5], %f3;
	bra.uni 	$L__BB23_3;
$L__BB23_2:
	mov.b32 	%r18, 0;
	st.shared.u32 	[%r5], %r18;
	mov.u32 	%r26, %r12;
$L__BB23_3:
	add.s32 	%r7, %r17, %r2;
	add.s32 	%r8, %r7, %r16;
	st.shared.u32 	[%r8], %r26;
	bar.sync 	0;
	setp.lt.u32 	%p2, %r27, 2;
	@%p2 bra 	$L__BB23_8;
$L__BB23_4:
	mov.u32 	%r9, %r27;
	shr.u32 	%r27, %r9, 1;
	setp.ge.u32 	%p3, %r3, %r27;
	@%p3 bra 	$L__BB23_7;
	shl.b32 	%r21, %r27, 2;
	add.s32 	%r11, %r5, %r21;
	ld.shared.f32 	%f1, [%r11];
	ld.shared.f32 	%f4, [%r5];
	setp.leu.f32 	%p4, %f1, %f4;
	@%p4 bra 	$L__BB23_7;
	st.shared.f32 	[%r5], %f1;
	add.s32 	%r22, %r11, %r2;
	ld.shared.u32 	%r23, [%r22];
	st.shared.u32 	[%r8], %r23;
$L__BB23_7:
	bar.sync 	0;
	setp.gt.u32 	%p5, %r9, 3;
	@%p5 bra 	$L__BB23_4;
$L__BB23_8:
	setp.ne.s32 	%p6, %r3, 0;
	@%p6 bra 	$L__BB23_10;
	ld.shared.u32 	%r24, [%r7];
	cvta.to.global.u64 	%rd6, %rd2;
	atom.global.max.s32 	%r25, [%rd6], %r24;
$L__BB23_10:
	ret;

}
	// .globl	sparse_find_pivot_f64
.visible .entry sparse_find_pivot_f64(
	.param .u64 .ptr .align 1 sparse_find_pivot_f64_param_0,
	.param .u32 sparse_find_pivot_f64_param_1,
	.param .u32 sparse_find_pivot_f64_param_2,
	.param .u64 .ptr .align 1 sparse_find_pivot_f64_param_3,
	.param .u64 .ptr .align 1 sparse_find_pivot_f64_param_4
)
{
	.reg .pred 	%p<7>;
	.reg .b32 	%r<27>;
	.reg .b64 	%rd<14>;
	.reg .b64 	%fd<6>;

	ld.param.u64 	%rd1, [sparse_find_pivot_f64_param_0];
	ld.param.u32 	%r11, [sparse_find_pivot_f64_param_1];
	ld.param.u32 	%r12, [sparse_find_pivot_f64_param_2];
	ld.param.u64 	%rd2, [sparse_find_pivot_f64_param_3];
	ld.param.u64 	%rd3, [sparse_find_pivot_f64_param_4];
	mov.u32 	%r26, %ntid.x;
	mov.u32 	%r2, %tid.x;
	mov.u32 	%r3, %ctaid.x;
	mad.lo.s32 	%r13, %r3, %r26, %r2;
	add.s32 	%r25, %r13, %r11;
	setp.ge.s32 	%p1, %r25, %r12;
	shl.b32 	%r14, %r2, 3;
	mov.u32 	%r15, shared_mem;
	add.s32 	%r5, %r15, %r14;
	@%p1 bra 	$L__BB24_2;
	cvta.to.global.u64 	%rd5, %rd1;
	mul.wide.s32 	%rd6, %r25, 8;
	add.s64 	%rd7, %rd5, %rd6;
	ld.global.f64 	%fd2, [%rd7];
	abs.f64 	%fd3, %fd2;
	st.shared.f64 	[%r5], %fd3;
	bra.uni 	$L__BB24_3;
$L__BB24_2:
	mov.b64 	%rd4, 0;
	st.shared.u64 	[%r5], %rd4;
	mov.u32 	%r25, %r11;
$L__BB24_3:
	shl.b32 	%r16, %r26, 3;
	add.s32 	%r7, %r15, %r16;
	shl.b32 	%r18, %r2, 2;
	add.s32 	%r8, %r7, %r18;
	st.shared.u32 	[%r8], %r25;
	bar.sync 	0;
	setp.lt.u32 	%p2, %r26, 2;
	@%p2 bra 	$L__BB24_8;
$L__BB24_4:
	mov.u32 	%r9, %r26;
	shr.u32 	%r26, %r9, 1;
	setp.ge.u32 	%p3, %r2, %r26;
	@%p3 bra 	$L__BB24_7;
	shl.b32 	%r19, %r26, 3;
	add.s32 	%r20, %r5, %r19;
	ld.shared.f64 	%fd1, [%r20];
	ld.shared.f64 	%fd4, [%r5];
	setp.leu.f64 	%p4, %fd1, %fd4;
	@%p4 bra 	$L__BB24_7;
	st.shared.f64 	[%r5], %fd1;
	shl.b32 	%r21, %r26, 2;
	add.s32 	%r22, %r8, %r21;
	ld.shared.u32 	%r23, [%r22];
	st.shared.u32 	[%r8], %r23;
$L__BB24_7:
	bar.sync 	0;
	setp.gt.u32 	%p5, %r9, 3;
	@%p5 bra 	$L__BB24_4;
$L__BB24_8:
	setp.ne.s32 	%p6, %r2, 0;
	@%p6 bra 	$L__BB24_10;
	ld.shared.u32 	%r24, [%r7];
	cvta.to.global.u64 	%rd8, %rd2;
	mul.wide.u32 	%rd9, %r3, 4;
	add.s64 	%rd10, %rd8, %rd9;
	st.global.u32 	[%rd10], %r24;
	ld.shared.f64 	%fd5, [shared_mem];
	cvta.to.global.u64 	%rd11, %rd3;
	mul.wide.u32 	%rd12, %r3, 8;
	add.s64 	%rd13, %rd11, %rd12;
	st.global.f64 	[%rd13], %fd5;
$L__BB24_10:
	ret;

}
	// .globl	sparse_gather_clear_f32
.visible .entry sparse_gather_clear_f32(
	.param .u64 .ptr .align 1 sparse_gather_clear_f32_param_0,
	.param .u64 .ptr .align 1 sparse_gather_clear_f32_param_1,
	.param .u64 .ptr .align 1 sparse_gather_clear_f32_param_2,
	.param .u32 sparse_gather_clear_f32_param_3
)
{
	.reg .pred 	%p<2>;
	.reg .b32 	%r<8>;
	.reg .b32 	%f<2>;
	.reg .b64 	%rd<12>;

	ld.param.u64 	%rd1, [sparse_gather_clear_f32_param_0];
	ld.param.u64 	%rd2, [sparse_gather_clear_f32_param_1];
	ld.param.u64 	%rd3, [sparse_gather_clear_f32_param_2];
	ld.param.u32 	%r2, [sparse_gather_clear_f32_param_3];
	mov.u32 	%r3, %ctaid.x;
	mov.u32 	%r4, %ntid.x;
	mov.u32 	%r5, %tid.x;
	mad.lo.s32 	%r1, %r3, %r4, %r5;
	setp.ge.s32 	%p1, %r1, %r2;
	@%p1 bra 	$L__BB25_2;
	cvta.to.global.u64 	%rd4, %rd2;
	cvta.to.global.u64 	%rd5, %rd1;
	cvta.to.global.u64 	%rd6, %rd3;
	mul.wide.s32 	%rd7, %r1, 4;
	add.s64 	%rd8, %rd4, %rd7;
	ld.global.u32 	%r6, [%rd8];
	mul.wide.s32 	%rd9, %r6, 4;
	add.s64 	%rd10, %rd5, %rd9;
	ld.global.f32 	%f1, [%rd10];
	add.s64 	%rd11, %rd6, %rd7;
	st.global.f32 	[%rd11], %f1;
	mov.b32 	%r7, 0;
	st.global.u32 	[%rd10], %r7;
$L__BB25_2:
	ret;

}
	// .globl	sparse_gather_clear_f64
.visible .entry sparse_gather_clear_f64(
	.param .u64 .ptr .align 1 sparse_gather_clear_f64_param_0,
	.param .u64 .ptr .align 1 sparse_gather_clear_f64_param_1,
	.param .u64 .ptr .align 1 sparse_gather_clear_f64_param_2,
	.param .u32 sparse_gather_clear_f64_param_3
)
{
	.reg .pred 	%p<2>;
	.reg .b32 	%r<7>;
	.reg .b64 	%rd<14>;
	.reg .b64 	%fd<2>;

	ld.param.u64 	%rd1, [sparse_gather_clear_f64_param_0];
	ld.param.u64 	%rd2, [sparse_gather_clear_f64_param_1];
	ld.param.u64 	%rd3, [sparse_gather_clear_f64_param_2];
	ld.param.u32 	%r2, [sparse_gather_clear_f64_param_3];
	mov.u32 	%r3, %ctaid.x;
	mov.u32 	%r4, %ntid.x;
	mov.u32 	%r5, %tid.x;
	mad.lo.s32 	%r1, %r3, %r4, %r5;
	setp.ge.s32 	%p1, %r1, %r2;
	@%p1 bra 	$L__BB26_2;
	cvta.to.global.u64 	%rd4, %rd2;
	cvta.to.global.u64 	%rd5, %rd1;
	cvta.to.global.u64 	%rd6, %rd3;
	mul.wide.s32 	%rd7, %r1, 4;
	add.s64 	%rd8, %rd4, %rd7;
	ld.global.u32 	%r6, [%rd8];
	mul.wide.s32 	%rd9, %r6, 8;
	add.s64 	%rd10, %rd5, %rd9;
	ld.global.f64 	%fd1, [%rd10];
	mul.wide.s32 	%rd11, %r1, 8;
	add.s64 	%rd12, %rd6, %rd11;
	st.global.f64 	[%rd12], %fd1;
	mov.b64 	%rd13, 0;
	st.global.u64 	[%rd10], %rd13;
$L__BB26_2:
	ret;

}
	// .globl	sparse_divide_pivot_f32
.visible .entry sparse_divide_pivot_f32(
	.param .u64 .ptr .align 1 sparse_divide_pivot_f32_param_0,
	.param .u64 .ptr .align 1 sparse_divide_pivot_f32_param_1,
	.param .f32 sparse_divide_pivot_f32_param_2,
	.param .u32 sparse_divide_pivot_f32_param_3
)
{
	.reg .pred 	%p<2>;
	.reg .b32 	%r<7>;
	.reg .b32 	%f<4>;
	.reg .b64 	%rd<9>;

	ld.param.u64 	%rd1, [sparse_divide_pivot_f32_param_0];
	ld.param.u64 	%rd2, [sparse_divide_pivot_f32_param_1];
	ld.param.f32 	%f1, [sparse_divide_pivot_f32_param_2];
	ld.param.u32 	%r2, [sparse_divide_pivot_f32_param_3];
	mov.u32 	%r3, %ctaid.x;
	mov.u32 	%r4, %ntid.x;
	mov.u32 	%r5, %tid.x;
	mad.lo.s32 	%r1, %r3, %r4, %r5;
	setp.ge.s32 	%p1, %r1, %r2;
	@%p1 bra 	$L__BB27_2;
	cvta.to.global.u64 	%rd3, %rd2;
	cvta.to.global.u64 	%rd4, %rd1;
	mul.wide.s32 	%rd5, %r1, 4;
	add.s64 	%rd6, %rd3, %rd5;
	ld.global.u32 	%r6, [%rd6];
	mul.wide.s32 	%rd7, %r6, 4;
	add.s64 	%rd8, %rd4, %rd7;
	ld.global.f32 	%f2, [%rd8];
	mul.f32 	%f3, %f1, %f2;
	st.global.f32 	[%rd8], %f3;
$L__BB27_2:
	ret;

}
	// .globl	sparse_divide_pivot_f64
.visible .entry sparse_divide_pivot_f64(
	.param .u64 .ptr .align 1 sparse_divide_pivot_f64_param_0,
	.param .u64 .ptr .align 1 sparse_divide_pivot_f64_param_1,
	.param .f64 sparse_divide_pivot_f64_param_2,
	.param .u32 sparse_divide_pivot_f64_param_3
)
{
	.reg .pred 	%p<2>;
	.reg .b32 	%r<7>;
	.reg .b64 	%rd<9>;
	.reg .b64 	%fd<4>;

	ld.param.u64 	%rd1, [sparse_divide_pivot_f64_param_0];
	ld.param.u64 	%rd2, [sparse_divide_pivot_f64_param_1];
	ld.param.f64 	%fd1, [sparse_divide_pivot_f64_param_2];
	ld.param.u32 	%r2, [sparse_divide_pivot_f64_param_3];
	mov.u32 	%r3, %ctaid.x;
	mov.u32 	%r4, %ntid.x;
	mov.u32 	%r5, %tid.x;
	mad.lo.s32 	%r1, %r3, %r4, %r5;
	setp.ge.s32 	%p1, %r1, %r2;
	@%p1 bra 	$L__BB28_2;
	cvta.to.global.u64 	%rd3, %rd2;
	cvta.to.global.u64 	%rd4, %rd1;
	mul.wide.s32 	%rd5, %r1, 4;
	add.s64 	%rd6, %rd3, %rd5;
	ld.global.u32 	%r6, [%rd6];
	mul.wide.s32 	%rd7, %r6, 8;
	add.s64 	%rd8, %rd4, %rd7;
	ld.global.f64 	%fd2, [%rd8];
	mul.f64 	%fd3, %fd1, %fd2;
	st.global.f64 	[%rd8], %fd3;
$L__BB28_2:
	ret;

}
	// .globl	sparse_clear_f32
.visible .entry sparse_clear_f32(
	.param .u64 .ptr .align 1 sparse_clear_f32_param_0,
	.param .u64 .ptr .align 1 sparse_clear_f32_param_1,
	.param .u32 sparse_clear_f32_param_2
)
{
	.reg .pred 	%p<2>;
	.reg .b32 	%r<8>;
	.reg .b64 	%rd<9>;

	ld.param.u64 	%rd1, [sparse_clear_f32_param_0];
	ld.param.u64 	%rd2, [sparse_clear_f32_param_1];
	ld.param.u32 	%r2, [sparse_clear_f32_param_2];
	mov.u32 	%r3, %ctaid.x;
	mov.u32 	%r4, %ntid.x;
	mov.u32 	%r5, %tid.x;
	mad.lo.s32 	%r1, %r3, %r4, %r5;
	setp.ge.s32 	%p1, %r1, %r2;
	@%p1 bra 	$L__BB29_2;
	cvta.to.global.u64 	%rd3, %rd2;
	cvta.to.global.u64 	%rd4, %rd1;
	mul.wide.s32 	%rd5, %r1, 4;
	add.s64 	%rd6, %rd3, %rd5;
	ld.global.u32 	%r6, [%rd6];
	mul.wide.s32 	%rd7, %r6, 4;
	add.s64 	%rd8, %rd4, %rd7;
	mov.b32 	%r7, 0;
	st.global.u32 	[%rd8], %r7;
$L__BB29_2:
	ret;

}
	// .globl	sparse_clear_f64
.visible .entry sparse_clear_f64(
	.param .u64 .ptr .align 1 sparse_clear_f64_param_0,
	.param .u64 .ptr .align 1 sparse_clear_f64_param_1,
	.param .u32 sparse_clear_f64_param_2
)
{
	.reg .pred 	%p<2>;
	.reg .b32 	%r<7>;
	.reg .b64 	%rd<10>;

	ld.param.u64 	%rd1, [sparse_clear_f64_param_0];
	ld.param.u64 	%rd2, [sparse_clear_f64_param_1];
	ld.param.u32 	%r2, [sparse_clear_f64_param_2];
	mov.u32 	%r3, %ctaid.x;
	mov.u32 	%r4, %ntid.x;
	mov.u32 	%r5, %tid.x;
	mad.lo.s32 	%r1, %r3, %r4, %r5;
	setp.ge.s32 	%p1, %r1, %r2;
	@%p1 bra 	$L__BB30_2;
	cvta.to.global.u64 	%rd3, %rd2;
	cvta.to.global.u64 	%rd4, %rd1;
	mul.wide.s32 	%rd5, %r1, 4;
	add.s64 	%rd6, %rd3, %rd5;
	ld.global.u32 	%r6, [%rd6];
	mul.wide.s32 	%rd7, %r6, 8;
	add.s64 	%rd8, %rd4, %rd7;
	mov.b64 	%rd9, 0;
	st.global.u64 	[%rd8], %rd9;
$L__BB30_2:
	ret;

}
	// .globl	sparse_trsv_csc_lower_level_f32
.visible .entry sparse_trsv_csc_lower_level_f32(
	.param .u64 .ptr .align 1 sparse_trsv_csc_lower_level_f32_param_0,
	.param .u32 sparse_trsv_csc_lower_level_f32_param_1,
	.param .u64 .ptr .align 1 sparse_trsv_csc_lower_level_f32_param_2,
	.param .u64 .ptr .align 1 sparse_trsv_csc_lower_level_f32_param_3,
	.param .u64 .ptr .align 1 sparse_trsv_csc_lower_level_f32_param_4,
	.param .u64 .ptr .align 1 sparse_trsv_csc_lower_level_f32_param_5,
	.param .u64 .ptr .align 1 sparse_trsv_csc_lower_level_f32_param_6,
	.param .u32 sparse_trsv_csc_lower_level_f32_param_7,
	.param .u8 sparse_trsv_csc_lower_level_f32_param_8
)
{
	.reg .pred 	%p<30>;
	.reg .b16 	%rs<2>;
	.reg .b32 	%r<46>;
	.reg .b32 	%f<73>;
	.reg .b64 	%rd<68>;

	ld.param.u64 	%rd12, [sparse_trsv_csc_lower_level_f32_param_0];
	ld.param.u32 	%r34, [sparse_trsv_csc_lower_level_f32_param_1];
	ld.param.u64 	%rd13, [sparse_trsv_csc_lower_level_f32_param_2];
	ld.param.u64 	%rd15, [sparse_trsv_csc_lower_level_f32_param_3];
	ld.param.u64 	%rd16, [sparse_trsv_csc_lower_level_f32_param_4];
	ld.param.u64 	%rd14, [sparse_trsv_csc_lower_level_f32_param_5];
	ld.param.u64 	%rd17, [sparse_trsv_csc_lower_level_f32_param_6];
	ld.param.s8 	%rs1, [sparse_trsv_csc_lower_level_f32_param_8];
	cvta.to.global.u64 	%rd1, %rd15;
	cvta.to.global.u64 	%rd2, %rd17;
	cvta.to.global.u64 	%rd3, %rd16;
	mov.u32 	%r35, %ctaid.x;
	mov.u32 	%r36, %ntid.x;
	mov.u32 	%r37, %tid.x;
	mad.lo.s32 	%r1, %r35, %r36, %r37;
	setp.ge.s32 	%p1, %r1, %r34;
	mov.f32 	%f72, 0f3F800000;
	@%p1 bra 	$L__BB31_45;
	cvta.to.global.u64 	%rd18, %rd12;
	cvta.to.global.u64 	%rd19, %rd13;
	mul.wide.s32 	%rd20, %r1, 4;
	add.s64 	%rd21, %rd18, %rd20;
	ld.global.u32 	%r2, [%rd21];
	mul.wide.s32 	%rd22, %r2, 4;
	add.s64 	%rd23, %rd19, %rd22;
	ld.global.u32 	%r43, [%rd23];
	ld.global.u32 	%r4, [%rd23+4];
	setp.ne.s16 	%p2, %rs1, 0;
	@%p2 bra 	$L__BB31_4;
	cvta.to.global.u64 	%rd24, %rd14;
	add.s64 	%rd26, %rd24, %rd22;
	ld.global.u32 	%r5, [%rd26];
	setp.lt.s32 	%p3, %r5, 0;
	@%p3 bra 	$L__BB31_4;
	mul.wide.u32 	%rd27, %r5, 4;
	add.s64 	%rd28, %rd3, %rd27;
	ld.global.f32 	%f72, [%rd28];
$L__BB31_4:
	setp.eq.s16 	%p4, %rs1, 0;
	add.s64 	%rd30, %rd2, %rd22;
	ld.global.f32 	%f6, [%rd30];
	abs.f32 	%f7, %f72;
	setp.gt.f32 	%p5, %f7, 0f26901D7D;
	div.rn.f32 	%f9, %f6, %f72;
	selp.f32 	%f10, %f9, %f6, %p5;
	selp.f32 	%f3, %f10, %f6, %p4;
	st.global.f32 	[%rd30], %f3;
	setp.ge.s32 	%p6, %r43, %r4;
	@%p6 bra 	$L__BB31_45;
	sub.s32 	%r6, %r4, %r43;
	and.b32  	%r7, %r6, 7;
	sub.s32 	%r38, %r43, %r4;
	setp.gt.u32 	%p7, %r38, -8;
	@%p7 bra 	$L__BB31_24;
	and.b32  	%r39, %r6, -8;
	neg.s32 	%r41, %r39;
	add.s64 	%rd4, %rd1, 16;
	add.s64 	%rd5, %rd3, 16;
$L__BB31_7:
	.pragma "nounroll";
	mul.wide.s32 	%rd31, %r43, 4;
	add.s64 	%rd6, %rd4, %rd31;
	add.s64 	%rd7, %rd5, %rd31;
	ld.global.u32 	%r11, [%rd6+-16];
	setp.le.s32 	%p8, %r11, %r2;
	@%p8 bra 	$L__BB31_9;
	mul.wide.s32 	%rd32, %r11, 4;
	add.s64 	%rd33, %rd2, %rd32;
	ld.global.f32 	%f11, [%rd7+-16];
	neg.f32 	%f12, %f11;
	mul.f32 	%f13, %f3, %f12;
	atom.global.add.f32 	%f14, [%rd33], %f13;
$L__BB31_9:
	ld.global.u32 	%r12, [%rd6+-12];
	setp.le.s32 	%p9, %r12, %r2;
	@%p9 bra 	$L__BB31_11;
	mul.wide.s32 	%rd34, %r12, 4;
	add.s64 	%rd35, %rd2, %rd34;
	ld.global.f32 	%f15, [%rd7+-12];
	neg.f32 	%f16, %f15;
	mul.f32 	%f17, %f3, %f16;
	atom.global.add.f32 	%f18, [%rd35], %f17;
$L__BB31_11:
	ld.global.u32 	%r13, [%rd6+-8];
	setp.le.s32 	%p10, %r13, %r2;
	@%p10 bra 	$L__BB31_13;
	mul.wide.s32 	%rd36, %r13, 4;
	add.s64 	%rd37, %rd2, %rd36;
	ld.global.f32 	%f19, [%rd7+-8];
	neg.f32 	%f20, %f19;
	mul.f32 	%f21, %f3, %f20;
	atom.global.add.f32 	%f22, [%rd37], %f21;
$L__BB31_13:
	ld.global.u32 	%r14, [%rd6+-4];
	setp.le.s32 	%p11, %r14, %r2;
	@%p11 bra 	$L__BB31_15;
	mul.wide.s32 	%rd38, %r14, 4;
	add.s64 	%rd39, %rd2, %rd38;
	ld.global.f32 	%f23, [%rd7+-4];
	neg.f32 	%f24, %f23;
	mul.f32 	%f25, %f3, %f24;
	atom.global.add.f32 	%f26, [%rd39], %f25;
$L__BB31_15:
	ld.global.u32 	%r15, [%rd6];
	setp.le.s32 	%p12, %r15, %r2;
	@%p12 bra 	$L__BB31_17;
	mul.wide.s32 	%rd40, %r15, 4;
	add.s64 	%rd41, %rd2, %rd40;
	ld.global.f32 	%f27, [%rd7];
	neg.f32 	%f28, %f27;
	mul.f32 	%f29, %f3, %f28;
	atom.global.add.f32 	%f30, [%rd41], %f29;
$L__BB31_17:
	ld.global.u32 	%r16, [%rd6+4];
	setp.le.s32 	%p13, %r16, %r2;
	@%p13 bra 	$L__BB31_19;
	mul.wide.s32 	%rd42, %r16, 4;
	add.s64 	%rd43, %rd2, %rd42;
	ld.global.f32 	%f31, [%rd7+4];
	neg.f32 	%f32, %f31;
	mul.f32 	%f33, %f3, %f32;
	atom.global.add.f32 	%f34, [%rd43], %f33;
$L__BB31_19:
	ld.global.u32 	%r17, [%rd6+8];
	setp.le.s32 	%p14, %r17, %r2;
	@%p14 bra 	$L__BB31_21;
	mul.wide.s32 	%rd44, %r17, 4;
	add.s64 	%rd45, %rd2, %rd44;
	ld.global.f32 	%f35, [%rd7+8];
	neg.f32 	%f36, %f35;
	mul.f32 	%f37, %f3, %f36;
	atom.global.add.f32 	%f38, [%rd45], %f37;
$L__BB31_21:
	ld.global.u32 	%r18, [%rd6+12];
	setp.le.s32 	%p15, %r18, %r2;
	@%p15 bra 	$L__BB31_23;
	mul.wide.s32 	%rd46, %r18, 4;
	add.s64 	%rd47, %rd2, %rd46;
	ld.global.f32 	%f39, [%rd7+12];
	neg.f32 	%f40, %f39;
	mul.f32 	%f41, %f3, %f40;
	atom.global.add.f32 	%f42, [%rd47], %f41;
$L__BB31_23:
	add.s32 	%r43, %r43, 8;
	add.s32 	%r41, %r41, 8;
	setp.ne.s32 	%p16, %r41, 0;
	@%p16 bra 	$L__BB31_7;
$L__BB31_24:
	setp.eq.s32 	%p17, %r7, 0;
	@%p17 bra 	$L__BB31_45;
	and.b32  	%r22, %r6, 3;
	setp.lt.u32 	%p18, %r7, 4;
	@%p18 bra 	$L__BB31_35;
	mul.wide.s32 	%rd48, %r43, 4;
	add.s64 	%rd8, %rd1, %rd48;
	ld.global.u32 	%r23, [%rd8];
	setp.le.s32 	%p19, %r23, %r2;
	add.s64 	%rd9, %rd3, %rd48;
	@%p19 bra 	$L__BB31_28;
	mul.wide.s32 	%rd49, %r23, 4;
	add.s64 	%rd50, %rd2, %rd49;
	ld.global.f32 	%f43, [%rd9];
	neg.f32 	%f44, %f43;
	mul.f32 	%f45, %f3, %f44;
	atom.global.add.f32 	%f46, [%rd50], %f45;
$L__BB31_28:
	ld.global.u32 	%r24, [%rd8+4];
	setp.le.s32 	%p20, %r24, %r2;
	@%p20 bra 	$L__BB31_30;
	mul.wide.s32 	%rd51, %r24, 4;
	add.s64 	%rd52, %rd2, %rd51;
	ld.global.f32 	%f47, [%rd9+4];
	neg.f32 	%f48, %f47;
	mul.f32 	%f49, %f3, %f48;
	atom.global.add.f32 	%f50, [%rd52], %f49;
$L__BB31_30:
	ld.global.u32 	%r25, [%rd8+8];
	setp.le.s32 	%p21, %r25, %r2;
	@%p21 bra 	$L__BB31_32;
	mul.wide.s32 	%rd53, %r25, 4;
	add.s64 	%rd54, %rd2, %rd53;
	ld.global.f32 	%f51, [%rd9+8];
	neg.f32 	%f52, %f51;
	mul.f32 	%f53, %f3, %f52;
	atom.global.add.f32 	%f54, [%rd54], %f53;
$L__BB31_32:
	ld.global.u32 	%r26, [%rd8+12];
	setp.le.s32 	%p22, %r26, %r2;
	@%p22 bra 	$L__BB31_34;
	mul.wide.s32 	%rd55, %r26, 4;
	add.s64 	%rd56, %rd2, %rd55;
	ld.global.f32 	%f55, [%rd9+12];
	neg.f32 	%f56, %f55;
	mul.f32 	%f57, %f3, %f56;
	atom.global.add.f32 	%f58, [%rd56], %f57;
$L__BB31_34:
	add.s32 	%r43, %r43, 4;
$L__BB31_35:
	setp.eq.s32 	%p23, %r22, 0;
	@%p23 bra 	$L__BB31_45;
	setp.eq.s32 	%p24, %r22, 1;
	@%p24 bra 	$L__BB31_42;
	mul.wide.s32 	%rd57, %r43, 4;
	add.s64 	%rd10, %rd1, %rd57;
	ld.global.u32 	%r29, [%rd10];
	setp.le.s32 	%p25, %r29, %r2;
	add.s64 	%rd11, %rd3, %rd57;
	@%p25 bra 	$L__BB31_39;
	mul.wide.s32 	%rd58, %r29, 4;
	add.s64 	%rd59, %rd2, %rd58;
	ld.global.f32 	%f59, [%rd11];
	neg.f32 	%f60, %f59;
	mul.f32 	%f61, %f3, %f60;
	atom.global.add.f32 	%f62, [%rd59], %f61;
$L__BB31_39:
	ld.global.u32 	%r30, [%rd10+4];
	setp.le.s32 	%p26, %r30, %r2;
	@%p26 bra 	$L__BB31_41;
	mul.wide.s32 	%rd60, %r30, 4;
	add.s64 	%rd61, %rd2, %rd60;
	ld.global.f32 	%f63, [%rd11+4];
	neg.f32 	%f64, %f63;
	mul.f32 	%f65, %f3, %f64;
	atom.global.add.f32 	%f66, [%rd61], %f65;
$L__BB31_41:
	add.s32 	%r43, %r43, 2;
$L__BB31_42:
	and.b32  	%r40, %r6, 1;
	setp.eq.b32 	%p27, %r40, 1;
	not.pred 	%p28, %p27;
	@%p28 bra 	$L__BB31_45;
	mul.wide.s32 	%rd62, %r43, 4;
	add.s64 	%rd63, %rd1, %rd62;
	ld.global.u32 	%r33, [%rd63];
	setp.le.s32 	%p29, %r33, %r2;
	@%p29 bra 	$L__BB31_45;
	mul.wide.s32 	%rd64, %r33, 4;
	add.s64 	%rd65, %rd2, %rd64;
	add.s64 	%rd67, %rd3, %rd62;
	ld.global.f32 	%f67, [%rd67];
	neg.f32 	%f68, %f67;
	mul.f32 	%f69, %f3, %f68;
	atom.global.add.f32 	%f70, [%rd65], %f69;
$L__BB31_45:
	ret;

}
	// .globl	sparse_trsv_csc_lower_level_f64
.visible .entry sparse_trsv_csc_lower_level_f64(
	.param .u64 .ptr .align 1 sparse_trsv_csc_lower_level_f64_param_0,
	.param .u32 sparse_trsv_csc_lower_level_f64_param_1,
	.param .u64 .ptr .align 1 sparse_trsv_csc_lower_level_f64_param_2,
	.param .u64 .ptr .align 1 sparse_trsv_csc_lower_level_f64_param_3,
	.param .u64 .ptr .align 1 sparse_trsv_csc_lower_level_f64_param_4,
	.param .u64 .ptr .align 1 sparse_trsv_csc_lower_level_f64_param_5,
	.param .u64 .ptr .align 1 sparse_trsv_csc_lower_level_f64_param_6,
	.param .u32 sparse_trsv_csc_lower_level_f64_param_7,
	.param .u8 sparse_trsv_csc_lower_level_f64_param_8
)
{
	.reg .pred 	%p<30>;
	.reg .b16 	%rs<2>;
	.reg .b32 	%r<46>;
	.reg .b64 	%rd<71>;
	.reg .b64 	%fd<73>;

	ld.param.u64 	%rd12, [sparse_trsv_csc_lower_level_f64_param_0];
	ld.param.u32 	%r34, [sparse_trsv_csc_lower_level_f64_param_1];
	ld.param.u64 	%rd13, [sparse_trsv_csc_lower_level_f64_param_2];
	ld.param.u64 	%rd15, [sparse_trsv_csc_lower_level_f64_param_3];
	ld.param.u64 	%rd16, [sparse_trsv_csc_lower_level_f64_param_4];
	ld.param.u64 	%rd14, [sparse_trsv_csc_lower_level_f64_param_5];
	ld.param.u64 	%rd17, [sparse_trsv_csc_lower_level_f64_param_6];
	ld.param.s8 	%rs1, [sparse_trsv_csc_lower_level_f64_param_8];
	cvta.to.global.u64 	%rd1, %rd15;
	cvta.to.global.u64 	%rd2, %rd17;
	cvta.to.global.u64 	%rd3, %rd16;
	mov.u32 	%r35, %ctaid.x;
	mov.u32 	%r36, %ntid.x;
	mov.u32 	%r37, %tid.x;
	mad.lo.s32 	%r1, %r35, %r36, %r37;
	setp.ge.s32 	%p1, %r1, %r34;
	mov.f64 	%fd72, 0d3FF0000000000000;
	@%p1 bra 	$L__BB32_45;
	cvta.to.global.u64 	%rd18, %rd12;
	cvta.to.global.u64 	%rd19, %rd13;
	mul.wide.s32 	%rd20, %r1, 4;
	add.s64 	%rd21, %rd18, %rd20;
	ld.global.u32 	%r2, [%rd21];
	mul.wide.s32 	%rd22, %r2, 4;
	add.s64 	%rd23, %rd19, %rd22;
	ld.global.u32 	%r43, [%rd23];
	ld.global.u32 	%r4, [%rd23+4];
	setp.ne.s16 	%p2, %rs1, 0;
	@%p2 bra 	$L__BB32_4;
	cvta.to.global.u64 	%rd24, %rd14;
	add.s64 	%rd26, %rd24, %rd22;
	ld.global.u32 	%r5, [%rd26];
	setp.lt.s32 	%p3, %r5, 0;
	@%p3 bra 	$L__BB32_4;
	mul.wide.u32 	%rd27, %r5, 8;
	add.s64 	%rd28, %rd3, %rd27;
	ld.global.f64 	%fd72, [%rd28];
$L__BB32_4:
	setp.eq.s16 	%p4, %rs1, 0;
	mul.wide.s32 	%rd29, %r2, 8;
	add.s64 	%rd30, %rd2, %rd29;
	ld.global.f64 	%fd6, [%rd30];
	abs.f64 	%fd7, %fd72;
	setp.gt.f64 	%p5, %fd7, 0d3CD203AF9EE75616;
	div.rn.f64 	%fd9, %fd6, %fd72;
	selp.f64 	%fd10, %fd9, %fd6, %p5;
	selp.f64 	%fd3, %fd10, %fd6, %p4;
	st.global.f64 	[%rd30], %fd3;
	setp.ge.s32 	%p6, %r43, %r4;
	@%p6 bra 	$L__BB32_45;
	sub.s32 	%r6, %r4, %r43;
	and.b32  	%r7, %r6, 7;
	sub.s32 	%r38, %r43, %r4;
	setp.gt.u32 	%p7, %r38, -8;
	@%p7 bra 	$L__BB32_24;
	and.b32  	%r39, %r6, -8;
	neg.s32 	%r41, %r39;
	add.s64 	%rd4, %rd1, 16;
	add.s64 	%rd5, %rd3, 32;
$L__BB32_7:
	.pragma "nounroll";
	mul.wide.s32 	%rd31, %r43, 4;
	add.s64 	%rd6, %rd4, %rd31;
	mul.wide.s32 	%rd32, %r43, 8;
	add.s64 	%rd7, %rd5, %rd32;
	ld.global.u32 	%r11, [%rd6+-16];
	setp.le.s32 	%p8, %r11, %r2;
	@%p8 bra 	$L__BB32_9;
	mul.wide.s32 	%rd33, %r11, 8;
	add.s64 	%rd34, %rd2, %rd33;
	ld.global.f64 	%fd11, [%rd7+-32];
	neg.f64 	%fd12, %fd11;
	mul.f64 	%fd13, %fd3, %fd12;
	atom.global.add.f64 	%fd14, [%rd34], %fd13;
$L__BB32_9:
	ld.global.u32 	%r12, [%rd6+-12];
	setp.le.s32 	%p9, %r12, %r2;
	@%p9 bra 	$L__BB32_11;
	mul.wide.s32 	%rd35, %r12, 8;
	add.s64 	%rd36, %rd2, %rd35;
	ld.global.f64 	%fd15, [%rd7+-24];
	neg.f64 	%fd16, %fd15;
	mul.f64 	%fd17, %fd3, %fd16;
	atom.global.add.f64 	%fd18, [%rd36], %fd17;
$L__BB32_11:
	ld.global.u32 	%r13, [%rd6+-8];
	setp.le.s32 	%p10, %r13, %r2;
	@%p10 bra 	$L__BB32_13;
	mul.wide.s32 	%rd37, %r13, 8;
	add.s64 	%rd38, %rd2, %rd37;
	ld.global.f64 	%fd19, [%rd7+-16];
	neg.f64 	%fd20, %fd19;
	mul.f64 	%fd21, %fd3, %fd20;
	atom.global.add.f64 	%fd22, [%rd38], %fd21;
$L__BB32_13:
	ld.global.u32 	%r14, [%rd6+-4];
	setp.le.s32 	%p11, %r14, %r2;
	@%p11 bra 	$L__BB32_15;
	mul.wide.s32 	%rd39, %r14, 8;
	add.s64 	%rd40, %rd2, %rd39;
	ld.global.f64 	%fd23, [%rd7+-8];
	neg.f64 	%fd24, %fd23;
	mul.f64 	%fd25, %fd3, %fd24;
	atom.global.add.f64 	%fd26, [%rd40], %fd25;
$L__BB32_15:
	ld.global.u32 	%r15, [%rd6];
	setp.le.s32 	%p12, %r15, %r2;
	@%p12 bra 	$L__BB32_17;
	mul.wide.s32 	%rd41, %r15, 8;
	add.s64 	%rd42, %rd2, %rd41;
	ld.global.f64 	%fd27, [%rd7];
	neg.f64 	%fd28, %fd27;
	mul.f64 	%fd29, %fd3, %fd28;
	atom.global.add.f64 	%fd30, [%rd42], %fd29;
$L__BB32_17:
	ld.global.u32 	%r16, [%rd6+4];
	setp.le.s32 	%p13, %r16, %r2;
	@%p13 bra 	$L__BB32_19;
	mul.wide.s32 	%rd43, %r16, 8;
	add.s64 	%rd44, %rd2, %rd43;
	ld.global.f64 	%fd31, [%rd7+8];
	neg.f64 	%fd32, %fd31;
	mul.f64 	%fd33, %fd3, %fd32;
	atom.global.add.f64 	%fd34, [%rd44], %fd33;
$L__BB32_19:
	ld.global.u32 	%r17, [%rd6+8];
	setp.le.s32 	%p14, %r17, %r2;
	@%p14 bra 	$L__BB32_21;
	mul.wide.s32 	%rd45, %r17, 8;
	add.s64 	%rd46, %rd2, %rd45;
	ld.global.f64 	%fd35, [%rd7+16];
	neg.f64 	%fd36, %fd35;
	mul.f64 	%fd37, %fd3, %fd36;
	atom.global.add.f64 	%fd38, [%rd46], %fd37;
$L__BB32_21:
	ld.global.u32 	%r18, [%rd6+12];
	setp.le.s32 	%p15, %r18, %r2;
	@%p15 bra 	$L__BB32_23;
	mul.wide.s32 	%rd47, %r18, 8;
	add.s64 	%rd48, %rd2, %rd47;
	ld.global.f64 	%fd39, [%rd7+24];
	neg.f64 	%fd40, %fd39;
	mul.f64 	%fd41, %fd3, %fd40;
	atom.global.add.f64 	%fd42, [%rd48], %fd41;
$L__BB32_23:
	add.s32 	%r43, %r43, 8;
	add.s32 	%r41, %r41, 8;
	setp.ne.s32 	%p16, %r41, 0;
	@%p16 bra 	$L__BB32_7;
$L__BB32_24:
	setp.eq.s32 	%p17, %r7, 0;
	@%p17 bra 	$L__BB32_45;
	and.b32  	%r22, %r6, 3;
	setp.lt.u32 	%p18, %r7, 4;
	@%p18 bra 	$L__BB32_35;
	mul.wide.s32 	%rd49, %r43, 4;
	add.s64 	%rd8, %rd1, %rd49;
	ld.global.u32 	%r23, [%rd8];
	setp.le.s32 	%p19, %r23, %r2;
	mul.wide.s32 	%rd50, %r43, 8;
	add.s64 	%rd9, %rd3, %rd50;
	@%p19 bra 	$L__BB32_28;
	mul.wide.s32 	%rd51, %r23, 8;
	add.s64 	%rd52, %rd2, %rd51;
	ld.global.f64 	%fd43, [%rd9];
	neg.f64 	%fd44, %fd43;
	mul.f64 	%fd45, %fd3, %fd44;
	atom.global.add.f64 	%fd46, [%rd52], %fd45;
$L__BB32_28:
	ld.global.u32 	%r24, [%rd8+4];
	setp.le.s32 	%p20, %r24, %r2;
	@%p20 bra 	$L__BB32_30;
	mul.wide.s32 	%rd53, %r24, 8;
	add.s64 	%rd54, %rd2, %rd53;
	ld.global.f64 	%fd47, [%rd9+8];
	neg.f64 	%fd48, %fd47;
	mul.f64 	%fd49, %fd3, %fd48;
	atom.global.add.f64 	%fd50, [%rd54], %fd49;
$L__BB32_30:
	ld.global.u32 	%r25, [%rd8+8];
	setp.le.s32 	%p21, %r25, %r2;
	@%p21 bra 	$L__BB32_32;
	mul.wide.s32 	%rd55, %r25, 8;
	add.s64 	%rd56, %rd2, %rd55;
	ld.global.f64 	%fd51, [%rd9+16];
	neg.f64 	%fd52, %fd51;
	mul.f64 	%fd53, %fd3, %fd52;
	atom.global.add.f64 	%fd54, [%rd56], %fd53;
$L__BB32_32:
	ld.global.u32 	%r26, [%rd8+12];
	setp.le.s32 	%p22, %r26, %r2;
	@%p22 bra 	$L__BB32_34;
	mul.wide.s32 	%rd57, %r26, 8;
	add.s64 	%rd58, %rd2, %rd57;
	ld.global.f64 	%fd55, [%rd9+24];
	neg.f64 	%fd56, %fd55;
	mul.f64 	%fd57, %fd3, %fd56;
	atom.global.add.f64 	%fd58, [%rd58], %fd57;
$L__BB32_34:
	add.s32 	%r43, %r43, 4;
$L__BB32_35:
	setp.eq.s32 	%p23, %r22, 0;
	@%p23 bra 	$L__BB32_45;
	setp.eq.s32 	%p24, %r22, 1;
	@%p24 bra 	$L__BB32_42;
	mul.wide.s32 	%rd59, %r43, 4;
	add.s64 	%rd10, %rd1, %rd59;
	ld.global.u32 	%r29, [%rd10];
	setp.le.s32 	%p25, %r29, %r2;
	mul.wide.s32 	%rd60, %r43, 8;
	add.s64 	%rd11, %rd3, %rd60;
	@%p25 bra 	$L__BB32_39;
	mul.wide.s32 	%rd61, %r29, 8;
	add.s64 	%rd62, %rd2, %rd61;
	ld.global.f64 	%fd59, [%rd11];
	neg.f64 	%fd60, %fd59;
	mul.f64 	%fd61, %fd3, %fd60;
	atom.global.add.f64 	%fd62, [%rd62], %fd61;
$L__BB32_39:
	ld.global.u32 	%r30, [%rd10+4];
	setp.le.s32 	%p26, %r30, %r2;
	@%p26 bra 	$L__BB32_41;
	mul.wide.s32 	%rd63, %r30, 8;
	add.s64 	%rd64, %rd2, %rd63;
	ld.global.f64 	%fd63, [%rd11+8];
	neg.f64 	%fd64, %fd63;
	mul.f64 	%fd65, %fd3, %fd64;
	atom.global.add.f64 	%fd66, [%rd64], %fd65;
$L__BB32_41:
	add.s32 	%r43, %r43, 2;
$L__BB32_42:
	and.b32  	%r40, %r6, 1;
	setp.eq.b32 	%p27, %r40, 1;
	not.pred 	%p28, %p27;
	@%p28 bra 	$L__BB32_45;
	mul.wide.s32 	%rd65, %r43, 4;
	add.s64 	%rd66, %rd1, %rd65;
	ld.global.u32 	%r33, [%rd66];
	setp.le.s32 	%p29, %r33, %r2;
	@%p29 bra 	$L__BB32_45;
	mul.wide.s32 	%rd67, %r33, 8;
	add.s64 	%rd68, %rd2, %rd67;
	mul.wide.s32 	%rd69, %r43, 8;
	add.s64 	%rd70, %rd3, %rd69;
	ld.global.f64 	%fd67, [%rd70];
	neg.f64 	%fd68, %fd67;
	mul.f64 	%fd69, %fd3, %fd68;
	atom.global.add.f64 	%fd70, [%rd68], %fd69;
$L__BB32_45:
	ret;

}
	// .globl	sparse_trsv_csc_upper_level_f32
.visible .entry sparse_trsv_csc_upper_level_f32(
	.param .u64 .ptr .align 1 sparse_trsv_csc_upper_level_f32_param_0,
	.param .u32 sparse_trsv_csc_upper_level_f32_param_1,
	.param .u64 .ptr .align 1 sparse_trsv_csc_upper_level_f32_param_2,
	.param .u64 .ptr .align 1 sparse_trsv_csc_upper_level_f32_param_3,
	.param .u64 .ptr .align 1 sparse_trsv_csc_upper_level_f32_param_4,
	.param .u64 .ptr .align 1 sparse_trsv_csc_upper_level_f32_param_5,
	.param .u64 .ptr .align 1 sparse_trsv_csc_upper_level_f32_param_6,
	.param .u32 sparse_trsv_csc_upper_level_f32_param_7
)
{
	.reg .pred 	%p<28>;
	.reg .b32 	%r<46>;
	.reg .b32 	%f<69>;
	.reg .b64 	%rd<67>;

	ld.param.u64 	%rd12, [sparse_trsv_csc_upper_level_f32_param_0];
	ld.param.u32 	%r34, [sparse_trsv_csc_upper_level_f32_param_1];
	ld.param.u64 	%rd13, [sparse_trsv_csc_upper_level_f32_param_2];
	ld.param.u64 	%rd15, [sparse_trsv_csc_upper_level_f32_param_3];
	ld.param.u64 	%rd16, [sparse_trsv_csc_upper_level_f32_param_4];
	ld.param.u64 	%rd14, [sparse_trsv_csc_upper_level_f32_param_5];
	ld.param.u64 	%rd17, [sparse_trsv_csc_upper_level_f32_param_6];
	cvta.to.global.u64 	%rd1, %rd15;
	cvta.to.global.u64 	%rd2, %rd17;
	cvta.to.global.u64 	%rd3, %rd16;
	mov.u32 	%r35, %ctaid.x;
	mov.u32 	%r36, %ntid.x;
	mov.u32 	%r37, %tid.x;
	mad.lo.s32 	%r1, %r35, %r36, %r37;
	setp.ge.s32 	%p1, %r1, %r34;
	@%p1 bra 	$L__BB33_44;
	cvta.to.global.u64 	%rd18, %rd12;
	cvta.to.global.u64 	%rd19, %rd13;
	cvta.to.global.u64 	%rd20, %rd14;
	mul.wide.s32 	%rd21, %r1, 4;
	add.s64 	%rd22, %rd18, %rd21;
	ld.global.u32 	%r2, [%rd22];
	mul.wide.s32 	%rd23, %r2, 4;
	add.s64 	%rd24, %rd19, %rd23;
	ld.global.u32 	%r43, [%rd24];
	ld.global.u32 	%r4, [%rd24+4];
	add.s64 	%rd25, %rd20, %rd23;
	ld.global.u32 	%r5, [%rd25];
	setp.lt.s32 	%p2, %r5, 0;
	mov.f32 	%f68, 0f3F800000;
	@%p2 bra 	$L__BB33_3;
	mul.wide.u32 	%rd26, %r5, 4;
	add.s64 	%rd27, %rd3, %rd26;
	ld.global.f32 	%f68, [%rd27];
$L__BB33_3:
	add.s64 	%rd29, %rd2, %rd23;
	ld.global.f32 	%f5, [%rd29];
	abs.f32 	%f6, %f68;
	setp.gt.f32 	%p3, %f6, 0f26901D7D;
	div.rn.f32 	%f7, %f5, %f68;
	selp.f32 	%f3, %f7, %f5, %p3;
	st.global.f32 	[%rd29], %f3;
	setp.ge.s32 	%p4, %r43, %r4;
	@%p4 bra 	$L__BB33_44;
	sub.s32 	%r6, %r4, %r43;
	and.b32  	%r7, %r6, 7;
	sub.s32 	%r38, %r43, %r4;
	setp.gt.u32 	%p5, %r38, -8;
	@%p5 bra 	$L__BB33_23;
	and.b32  	%r39, %r6, -8;
	neg.s32 	%r41, %r39;
	add.s64 	%rd4, %rd1, 16;
	add.s64 	%rd5, %rd3, 16;
$L__BB33_6:
	.pragma "nounroll";
	mul.wide.s32 	%rd30, %r43, 4;
	add.s64 	%rd6, %rd4, %rd30;
	add.s64 	%rd7, %rd5, %rd30;
	ld.global.u32 	%r11, [%rd6+-16];
	setp.ge.s32 	%p6, %r11, %r2;
	@%p6 bra 	$L__BB33_8;
	mul.wide.s32 	%rd31, %r11, 4;
	add.s64 	%rd32, %rd2, %rd31;
	ld.global.f32 	%f8, [%rd7+-16];
	neg.f32 	%f9, %f8;
	mul.f32 	%f10, %f3, %f9;
	atom.global.add.f32 	%f11, [%rd32], %f10;
$L__BB33_8:
	ld.global.u32 	%r12, [%rd6+-12];
	setp.ge.s32 	%p7, %r12, %r2;
	@%p7 bra 	$L__BB33_10;
	mul.wide.s32 	%rd33, %r12, 4;
	add.s64 	%rd34, %rd2, %rd33;
	ld.global.f32 	%f12, [%rd7+-12];
	neg.f32 	%f13, %f12;
	mul.f32 	%f14, %f3, %f13;
	atom.global.add.f32 	%f15, [%rd34], %f14;
$L__BB33_10:
	ld.global.u32 	%r13, [%rd6+-8];
	setp.ge.s32 	%p8, %r13, %r2;
	@%p8 bra 	$L__BB33_12;
	mul.wide.s32 	%rd35, %r13, 4;
	add.s64 	%rd36, %rd2, %rd35;
	ld.global.f32 	%f16, [%rd7+-8];
	neg.f32 	%f17, %f16;
	mul.f32 	%f18, %f3, %f17;
	atom.global.add.f32 	%f19, [%rd36], %f18;
$L__BB33_12:
	ld.global.u32 	%r14, [%rd6+-4];
	setp.ge.s32 	%p9, %r14, %r2;
	@%p9 bra 	$L__BB33_14;
	mul.wide.s32 	%rd37, %r14, 4;
	add.s64 	%rd38, %rd2, %rd37;
	ld.global.f32 	%f20, [%rd7+-4];
	neg.f32 	%f21, %f20;
	mul.f32 	%f22, %f3, %f21;
	atom.global.add.f32 	%f23, [%rd38], %f22;
$L__BB33_14:
	ld.global.u32 	%r15, [%rd6];
	setp.ge.s32 	%p10, %r15, %r2;
	@%p10 bra 	$L__BB33_16;
	mul.wide.s32 	%rd39, %r15, 4;
	add.s64 	%rd40, %rd2, %rd39;
	ld.global.f32 	%f24, [%rd7];
	neg.f32 	%f25, %f24;
	mul.f32 	%f26, %f3, %f25;
	atom.global.add.f32 	%f27, [%rd40], %f26;
$L__BB33_16:
	ld.global.u32 	%r16, [%rd6+4];
	setp.ge.s32 	%p11, %r16, %r2;
	@%p11 bra 	$L__BB33_18;
	mul.wide.s32 	%rd41, %r16, 4;
	add.s64 	%rd42, %rd2, %rd41;
	ld.global.f32 	%f28, [%rd7+4];
	neg.f32 	%f29, %f28;
	mul.f32 	%f30, %f3, %f29;
	atom.global.add.f32 	%f31, [%rd42], %f30;
$L__BB33_18:
	ld.global.u32 	%r17, [%rd6+8];
	setp.ge.s32 	%p12, %r17, %r2;
	@%p12 bra 	$L__BB33_20;
	mul.wide.s32 	%rd43, %r17, 4;
	add.s64 	%rd44, %rd2, %rd43;
	ld.global.f32 	%f32, [%rd7+8];
	neg.f32 	%f33, %f32;
	mul.f32 	%f34, %f3, %f33;
	atom.global.add.f32 	%f35, [%rd44], %f34;
$L__BB33_20:
	ld.global.u32 	%r18, [%rd6+12];
	setp.ge.s32 	%p13, %r18, %r2;
	@%p13 bra 	$L__BB33_22;
	mul.wide.s32 	%rd45, %r18, 4;
	add.s64 	%rd46, %rd2, %rd45;
	ld.global.f32 	%f36, [%rd7+12];
	neg.f32 	%f37, %f36;
	mul.f32 	%f38, %f3, %f37;
	atom.global.add.f32 	%f39, [%rd46], %f38;
$L__BB33_22:
	add.s32 	%r43, %r43, 8;
	add.s32 	%r41, %r41, 8;
	setp.ne.s32 	%p14, %r41, 0;
	@%p14 bra 	$L__BB33_6;
$L__BB33_23:
	setp.eq.s32 	%p15, %r7, 0;
	@%p15 bra 	$L__BB33_44;
	and.b32  	%r22, %r6, 3;
	setp.lt.u32 	%p16, %r7, 4;
	@%p16 bra 	$L__BB33_34;
	mul.wide.s32 	%rd47, %r43, 4;
	add.s64 	%rd8, %rd1, %rd47;
	ld.global.u32 	%r23, [%rd8];
	setp.ge.s32 	%p17, %r23, %r2;
	add.s64 	%rd9, %rd3, %rd47;
	@%p17 bra 	$L__BB33_27;
	mul.wide.s32 	%rd48, %r23, 4;
	add.s64 	%rd49, %rd2, %rd48;
	ld.global.f32 	%f40, [%rd9];
	neg.f32 	%f41, %f40;
	mul.f32 	%f42, %f3, %f41;
	atom.global.add.f32 	%f43, [%rd49], %f42;
$L__BB33_27:
	ld.global.u32 	%r24, [%rd8+4];
	setp.ge.s32 	%p18, %r24, %r2;
	@%p18 bra 	$L__BB33_29;
	mul.wide.s32 	%rd50, %r24, 4;
	add.s64 	%rd51, %rd2, %rd50;
	ld.global.f32 	%f44, [%rd9+4];
	neg.f32 	%f45, %f44;
	mul.f32 	%f46, %f3, %f45;
	atom.global.add.f32 	%f47, [%rd51], %f46;
$L__BB33_29:
	ld.global.u32 	%r25, [%rd8+8];
	setp.ge.s32 	%p19, %r25, %r2;
	@%p19 bra 	$L__BB33_31;
	mul.wide.s32 	%rd52, %r25, 4;
	add.s64 	%rd53, %rd2, %rd52;
	ld.global.f32 	%f48, [%rd9+8];
	neg.f32 	%f49, %f48;
	mul.f32 	%f50, %f3, %f49;
	atom.global.add.f32 	%f51, [%rd53], %f50;
$L__BB33_31:
	ld.global.u32 	%r26, [%rd8+12];
	setp.ge.s32 	%p20, %r26, %r2;
	@%p20 bra 	$L__BB33_33;
	mul.wide.s32 	%rd54, %r26, 4;
	add.s64 	%rd55, %rd2, %rd54;
	ld.global.f32 	%f52, [%rd9+12];
	neg.f32 	%f53, %f52;
	mul.f32 	%f54, %f3, %f53;
	atom.global.add.f32 	%f55, [%rd55], %f54;
$L__BB33_33:
	add.s32 	%r43, %r43, 4;
$L__BB33_34:
	setp.eq.s32 	%p21, %r22, 0;
	@%p21 bra 	$L__BB33_44;
	setp.eq.s32 	%p22, %r22, 1;
	@%p22 bra 	$L__BB33_41;
	mul.wide.s32 	%rd56, %r43, 4;
	add.s64 	%rd10, %rd1, %rd56;
	ld.global.u32 	%r29, [%rd10];
	setp.ge.s32 	%p23, %r29, %r2;
	add.s64 	%rd11, %rd3, %rd56;
	@%p23 bra 	$L__BB33_38;
	mul.wide.s32 	%rd57, %r29, 4;
	add.s64 	%rd58, %rd2, %rd57;
	ld.global.f32 	%f56, [%rd11];
	neg.f32 	%f57, %f56;
	mul.f32 	%f58, %f3, %f57;
	atom.global.add.f32 	%f59, [%rd58], %f58;
$L__BB33_38:
	ld.global.u32 	%r30, [%rd10+4];
	setp.ge.s32 	%p24, %r30, %r2;
	@%p24 bra 	$L__BB33_40;
	mul.wide.s32 	%rd59, %r30, 4;
	add.s64 	%rd60, %rd2, %rd59;
	ld.global.f32 	%f60, [%rd11+4];
	neg.f32 	%f61, %f60;
	mul.f32 	%f62, %f3, %f61;
	atom.global.add.f32 	%f63, [%rd60], %f62;
$L__BB33_40:
	add.s32 	%r43, %r43, 2;
$L__BB33_41:
	and.b32  	%r40, %r6, 1;
	setp.eq.b32 	%p25, %r40, 1;
	not.pred 	%p26, %p25;
	@%p26 bra 	$L__BB33_44;
	mul.wide.s32 	%rd61, %r43, 4;
	add.s64 	%rd62, %rd1, %rd61;
	ld.global.u32 	%r33, [%rd62];
	setp.ge.s32 	%p27, %r33, %r2;
	@%p27 bra 	$L__BB33_44;
	mul.wide.s32 	%rd63, %r33, 4;
	add.s64 	%rd64, %rd2, %rd63;
	add.s64 	%rd66, %rd3, %rd61;
	ld.global.f32 	%f64, [%rd66];
	neg.f32 	%f65, %f64;
	mul.f32 	%f66, %f3, %f65;
	atom.global.add.f32 	%f67, [%rd64], %f66;
$L__BB33_44:
	ret;

}
	// .globl	sparse_trsv_csc_upper_level_f64
.visible .entry sparse_trsv_csc_upper_level_f64(
	.param .u64 .ptr .align 1 sparse_trsv_csc_upper_level_f64_param_0,
	.param .u32 sparse_trsv_csc_upper_level_f64_param_1,
	.param .u64 .ptr .align 1 sparse_trsv_csc_upper_level_f64_param_2,
	.param .u64 .ptr .align 1 sparse_trsv_csc_upper_level_f64_param_3,
	.param .u64 .ptr .align 1 sparse_trsv_csc_upper_level_f64_param_4,
	.param .u64 .ptr .align 1 sparse_trsv_csc_upper_level_f64_param_5,
	.param .u64 .ptr .align 1 sparse_trsv_csc_upper_level_f64_param_6,
	.param .u32 sparse_trsv_csc_upper_level_f64_param_7
)
{
	.reg .pred 	%p<28>;
	.reg .b32 	%r<46>;
	.reg .b64 	%rd<70>;
	.reg .b64 	%fd<69>;

	ld.param.u64 	%rd12, [sparse_trsv_csc_upper_level_f64_param_0];
	ld.param.u32 	%r34, [sparse_trsv_csc_upper_level_f64_param_1];
	ld.param.u64 	%rd13, [sparse_trsv_csc_upper_level_f64_param_2];
	ld.param.u64 	%rd15, [sparse_trsv_csc_upper_level_f64_param_3];
	ld.param.u64 	%rd16, [sparse_trsv_csc_upper_level_f64_param_4];
	ld.param.u64 	%rd14, [sparse_trsv_csc_upper_level_f64_param_5];
	ld.param.u64 	%rd17, [sparse_trsv_csc_upper_level_f64_param_6];
	cvta.to.global.u64 	%rd1, %rd15;
	cvta.to.global.u64 	%rd2, %rd17;
	cvta.to.global.u64 	%rd3, %rd16;
	mov.u32 	%r35, %ctaid.x;
	mov.u32 	%r36, %ntid.x;
	mov.u32 	%r37, %tid.x;
	mad.lo.s32 	%r1, %r35, %r36, %r37;
	setp.ge.s32 	%p1, %r1, %r34;
	@%p1 bra 	$L__BB34_44;
	cvta.to.global.u64 	%rd18, %rd12;
	cvta.to.global.u64 	%rd19, %rd13;
	cvta.to.global.u64 	%rd20, %rd14;
	mul.wide.s32 	%rd21, %r1, 4;
	add.s64 	%rd22, %rd18, %rd21;
	ld.global.u32 	%r2, [%rd22];
	mul.wide.s32 	%rd23, %r2, 4;
	add.s64 	%rd24, %rd19, %rd23;
	ld.global.u32 	%r43, [%rd24];
	ld.global.u32 	%r4, [%rd24+4];
	add.s64 	%rd25, %rd20, %rd23;
	ld.global.u32 	%r5, [%rd25];
	setp.lt.s32 	%p2, %r5, 0;
	mov.f64 	%fd68, 0d3FF0000000000000;
	@%p2 bra 	$L__BB34_3;
	mul.wide.u32 	%rd26, %r5, 8;
	add.s64 	%rd27, %rd3, %rd26;
	ld.global.f64 	%fd68, [%rd27];
$L__BB34_3:
	mul.wide.s32 	%rd28, %r2, 8;
	add.s64 	%rd29, %rd2, %rd28;
	ld.global.f64 	%fd5, [%rd29];
	abs.f64 	%fd6, %fd68;
	setp.gt.f64 	%p3, %fd6, 0d3CD203AF9EE75616;
	div.rn.f64 	%fd7, %fd5, %fd68;
	selp.f64 	%fd3, %fd7, %fd5, %p3;
	st.global.f64 	[%rd29], %fd3;
	setp.ge.s32 	%p4, %r43, %r4;
	@%p4 bra 	$L__BB34_44;
	sub.s32 	%r6, %r4, %r43;
	and.b32  	%r7, %r6, 7;
	sub.s32 	%r38, %r43, %r4;
	setp.gt.u32 	%p5, %r38, -8;
	@%p5 bra 	$L__BB34_23;
	and.b32  	%r39, %r6, -8;
	neg.s32 	%r41, %r39;
	add.s64 	%rd4, %rd1, 16;
	add.s64 	%rd5, %rd3, 32;
$L__BB34_6:
	.pragma "nounroll";
	mul.wide.s32 	%rd30, %r43, 4;
	add.s64 	%rd6, %rd4, %rd30;
	mul.wide.s32 	%rd31, %r43, 8;
	add.s64 	%rd7, %rd5, %rd31;
	ld.global.u32 	%r11, [%rd6+-16];
	setp.ge.s32 	%p6, %r11, %r2;
	@%p6 bra 	$L__BB34_8;
	mul.wide.s32 	%rd32, %r11, 8;
	add.s64 	%rd33, %rd2, %rd32;
	ld.global.f64 	%fd8, [%rd7+-32];
	neg.f64 	%fd9, %fd8;
	mul.f64 	%fd10, %fd3, %fd9;
	atom.global.add.f64 	%fd11, [%rd33], %fd10;
$L__BB34_8:
	ld.global.u32 	%r12, [%rd6+-12];
	setp.ge.s32 	%p7, %r12, %r2;
	@%p7 bra 	$L__BB34_10;
	mul.wide.s32 	%rd34, %r12, 8;
	add.s64 	%rd35, %rd2, %rd34;
	ld.global.f64 	%fd12, [%rd7+-24];
	neg.f64 	%fd13, %fd12;
	mul.f64 	%fd14, %fd3, %fd13;
	atom.global.add.f64 	%fd15, [%rd35], %fd14;
$L__BB34_10:
	ld.global.u32 	%r13, [%rd6+-8];
	setp.ge.s32 	%p8, %r13, %r2;
	@%p8 bra 	$L__BB34_12;
	mul.wide.s32 	%rd36, %r13, 8;
	add.s64 	%rd37, %rd2, %rd36;
	ld.global.f64 	%fd16, [%rd7+-16];
	neg.f64 	%fd17, %fd16;
	mul.f64 	%fd18, %fd3, %fd17;
	atom.global.add.f64 	%fd19, [%rd37], %fd18;
$L__BB34_12:
	ld.global.u32 	%r14, [%rd6+-4];
	setp.ge.s32 	%p9, %r14, %r2;
	@%p9 bra 	$L__BB34_14;
	mul.wide.s32 	%rd38, %r14, 8;
	add.s64 	%rd39, %rd2, %rd38;
	ld.global.f64 	%fd20, [%rd7+-8];
	neg.f64 	%fd21, %fd20;
	mul.f64 	%fd22, %fd3, %fd21;
	atom.global.add.f64 	%fd23, [%rd39], %fd22;
$L__BB34_14:
	ld.global.u32 	%r15, [%rd6];
	setp.ge.s32 	%p10, %r15, %r2;
	@%p10 bra 	$L__BB34_16;
	mul.wide.s32 	%rd40, %r15, 8;
	add.s64 	%rd41, %rd2, %rd40;
	ld.global.f64 	%fd24, [%rd7];
	neg.f64 	%fd25, %fd24;
	mul.f64 	%fd26, %fd3, %fd25;
	atom.global.add.f64 	%fd27, [%rd41], %fd26;
$L__BB34_16:
	ld.global.u32 	%r16, [%rd6+4];
	setp.ge.s32 	%p11, %r16, %r2;
	@%p11 bra 	$L__BB34_18;
	mul.wide.s32 	%rd42, %r16, 8;
	add.s64 	%rd43, %rd2, %rd42;
	ld.global.f64 	%fd28, [%rd7+8];
	neg.f64 	%fd29, %fd28;
	mul.f64 	%fd30, %fd3, %fd29;
	atom.global.add.f64 	%fd31, [%rd43], %fd30;
$L__BB34_18:
	ld.global.u32 	%r17, [%rd6+8];
	setp.ge.s32 	%p12, %r17, %r2;
	@%p12 bra 	$L__BB34_20;
	mul.wide.s32 	%rd44, %r17, 8;
	add.s64 	%rd45, %rd2, %rd44;
	ld.global.f64 	%fd32, [%rd7+16];
	neg.f64 	%fd33, %fd32;
	mul.f64 	%fd34, %fd3, %fd33;
	atom.global.add.f64 	%fd35, [%rd45], %fd34;
$L__BB34_20:
	ld.global.u32 	%r18, [%rd6+12];
	setp.ge.s32 	%p13, %r18, %r2;
	@%p13 bra 	$L__BB34_22;
	mul.wide.s32 	%rd46, %r18, 8;
	add.s64 	%rd47, %rd2, %rd46;
	ld.global.f64 	%fd36, [%rd7+24];
	neg.f64 	%fd37, %fd36;
	mul.f64 	%fd38, %fd3, %fd37;
	atom.global.add.f64 	%fd39, [%rd47], %fd38;
$L__BB34_22:
	add.s32 	%r43, %r43, 8;
	add.s32 	%r41, %r41, 8;
	setp.ne.s32 	%p14, %r41, 0;
	@%p14 bra 	$L__BB34_6;
$L__BB34_23:
	setp.eq.s32 	%p15, %r7, 0;
	@%p15 bra 	$L__BB34_44;
	and.b32  	%r22, %r6, 3;
	setp.lt.u32 	%p16, %r7, 4;
	@%p16 bra 	$L__BB34_34;
	mul.wide.s32 	%rd48, %r43, 4;
	add.s64 	%rd8, %rd1, %rd48;
	ld.global.u32 	%r23, [%rd8];
	setp.ge.s32 	%p17, %r23, %r2;
	mul.wide.s32 	%rd49, %r43, 8;
	add.s64 	%rd9, %rd3, %rd49;
	@%p17 bra 	$L__BB34_27;
	mul.wide.s32 	%rd50, %r23, 8;
	add.s64 	%rd51, %rd2, %rd50;
	ld.global.f64 	%fd40, [%rd9];
	neg.f64 	%fd41, %fd40;
	mul.f64 	%fd42, %fd3, %fd41;
	atom.global.add.f64 	%fd43, [%rd51], %fd42;
$L__BB34_27:
	ld.global.u32 	%r24, [%rd8+4];
	setp.ge.s32 	%p18, %r24, %r2;
	@%p18 bra 	$L__BB34_29;
	mul.wide.s32 	%rd52, %r24, 8;
	add.s64 	%rd53, %rd2, %rd52;
	ld.global.f64 	%fd44, [%rd9+8];
	neg.f64 	%fd45, %fd44;
	mul.f64 	%fd46, %fd3, %fd45;
	atom.global.add.f64 	%fd47, [%rd53], %fd46;
$L__BB34_29:
	ld.global.u32 	%r25, [%rd8+8];
	setp.ge.s32 	%p19, %r25, %r2;
	@%p19 bra 	$L__BB34_31;
	mul.wide.s32 	%rd54, %r25, 8;
	add.s64 	%rd55, %rd2, %rd54;
	ld.global.f64 	%fd48, [%rd9+16];
	neg.f64 	%fd49, %fd48;
	mul.f64 	%fd50, %fd3, %fd49;
	atom.global.add.f64 	%fd51, [%rd55], %fd50;
$L__BB34_31:
	ld.global.u32 	%r26, [%rd8+12];
	setp.ge.s32 	%p20, %r26, %r2;
	@%p20 bra 	$L__BB34_33;
	mul.wide.s32 	%rd56, %r26, 8;
	add.s64 	%rd57, %rd2, %rd56;
	ld.global.f64 	%fd52, [%rd9+24];
	neg.f64 	%fd53, %fd52;
	mul.f64 	%fd54, %fd3, %fd53;
	atom.global.add.f64 	%fd55, [%rd57], %fd54;
$L__BB34_33:
	add.s32 	%r43, %r43, 4;
$L__BB34_34:
	setp.eq.s32 	%p21, %r22, 0;
	@%p21 bra 	$L__BB34_44;
	setp.eq.s32 	%p22, %r22, 1;
	@%p22 bra 	$L__BB34_41;
	mul.wide.s32 	%rd58, %r43, 4;
	add.s64 	%rd10, %rd1, %rd58;
	ld.global.u32 	%r29, [%rd10];
	setp.ge.s32 	%p23, %r29, %r2;
	mul.wide.s32 	%rd59, %r43, 8;
	add.s64 	%rd11, %rd3, %rd59;
	@%p23 bra 	$L__BB34_38;
	mul.wide.s32 	%rd60, %r29, 8;
	add.s64 	%rd61, %rd2, %rd60;
	ld.global.f64 	%fd56, [%rd11];
	neg.f64 	%fd57, %fd56;
	mul.f64 	%fd58, %fd3, %fd57;
	atom.global.add.f64 	%fd59, [%rd61], %fd58;
$L__BB34_38:
	ld.global.u32 	%r30, [%rd10+4];
	setp.ge.s32 	%p24, %r30, %r2;
	@%p24 bra 	$L__BB34_40;
	mul.wide.s32 	%rd62, %r30, 8;
	add.s64 	%rd63, %rd2, %rd62;
	ld.global.f64 	%fd60, [%rd11+8];
	neg.f64 	%fd61, %fd60;
	mul.f64 	%fd62, %fd3, %fd61;
	atom.global.add.f64 	%fd63, [%rd63], %fd62;
$L__BB34_40:
	add.s32 	%r43, %r43, 2;
$L__BB34_41:
	and.b32  	%r40, %r6, 1;
	setp.eq.b32 	%p25, %r40, 1;
	not.pred 	%p26, %p25;
	@%p26 bra 	$L__BB34_44;
	mul.wide.s32 	%rd64, %r43, 4;
	add.s64 	%rd65, %rd1, %rd64;
	ld.global.u32 	%r33, [%rd65];
	setp.ge.s32 	%p27, %r33, %r2;
	@%p27 bra 	$L__BB34_44;
	mul.wide.s32 	%rd66, %r33, 8;
	add.s64 	%rd67, %rd2, %rd66;
	mul.wide.s32 	%rd68, %r43, 8;
	add.s64 	%rd69, %rd3, %rd68;
	ld.global.f64 	%fd64, [%rd69];
	neg.f64 	%fd65, %fd64;
	mul.f64 	%fd66, %fd3, %fd65;
	atom.global.add.f64 	%fd67, [%rd67], %fd66;
$L__BB34_44:
	ret;

}
	// .globl	find_diag_indices_csc
.visible .entry find_diag_indices_csc(
	.param .u64 .ptr .align 1 find_diag_indices_csc_param_0,
	.param .u64 .ptr .align 1 find_diag_indices_csc_param_1,
	.param .u64 .ptr .align 1 find_diag_indices_csc_param_2,
	.param .u32 find_diag_indices_csc_param_3
)
{
	.reg .pred 	%p<5>;
	.reg .b32 	%r<13>;
	.reg .b64 	%rd<12>;

	ld.param.u64 	%rd3, [find_diag_indices_csc_param_0];
	ld.param.u64 	%rd4, [find_diag_indices_csc_param_1];
	ld.param.u64 	%rd5, [find_diag_indices_csc_param_2];
	ld.param.u32 	%r6, [find_diag_indices_csc_param_3];
	mov.u32 	%r7, %ctaid.x;
	mov.u32 	%r8, %ntid.x;
	mov.u32 	%r9, %tid.x;
	mad.lo.s32 	%r1, %r7, %r8, %r9;
	setp.ge.s32 	%p1, %r1, %r6;
	@%p1 bra 	$L__BB35_6;
	cvta.to.global.u64 	%rd6, %rd5;
	cvta.to.global.u64 	%rd7, %rd3;
	mul.wide.s32 	%rd8, %r1, 4;
	add.s64 	%rd9, %rd7, %rd8;
	ld.global.u32 	%r12, [%rd9];
	ld.global.u32 	%r3, [%rd9+4];
	add.s64 	%rd1, %rd6, %rd8;
	mov.b32 	%r10, -1;
	st.global.u32 	[%rd1], %r10;
	setp.ge.s32 	%p2, %r12, %r3;
	@%p2 bra 	$L__BB35_6;
	cvta.to.global.u64 	%rd2, %rd4;
$L__BB35_3:
	mul.wide.s32 	%rd10, %r12, 4;
	add.s64 	%rd11, %rd2, %rd10;
	ld.global.u32 	%r11, [%rd11];
	setp.ne.s32 	%p3, %r11, %r1;
	@%p3 bra 	$L__BB35_5;
	st.global.u32 	[%rd1], %r12;
	bra.uni 	$L__BB35_6;
$L__BB35_5:
	add.s32 	%r12, %r12, 1;
	setp.ne.s32 	%p4, %r12, %r3;
	@%p4 bra 	$L__BB35_3;
$L__BB35_6:
	ret;

}
	// .globl	apply_row_perm_f32
.visible .entry apply_row_perm_f32(
	.param .u64 .ptr .align 1 apply_row_perm_f32_param_0,
	.param .u64 .ptr .align 1 apply_row_perm_f32_param_1,
	.param .u64 .ptr .align 1 apply_row_perm_f32_param_2,
	.param .u32 apply_row_perm_f32_param_3
)
{
	.reg .pred 	%p<2>;
	.reg .b32 	%r<7>;
	.reg .b32 	%f<2>;
	.reg .b64 	%rd<12>;

	ld.param.u64 	%rd1, [apply_row_perm_f32_param_0];
	ld.param.u64 	%rd2, [apply_row_perm_f32_param_1];
	ld.param.u64 	%rd3, [apply_row_perm_f32_param_2];
	ld.param.u32 	%r2, [apply_row_perm_f32_param_3];
	mov.u32 	%r3, %ctaid.x;
	mov.u32 	%r4, %ntid.x;
	mov.u32 	%r5, %tid.x;
	mad.lo.s32 	%r1, %r3, %r4, %r5;
	setp.ge.s32 	%p1, %r1, %r2;
	@%p1 bra 	$L__BB36_2;
	cvta.to.global.u64 	%rd4, %rd2;
	cvta.to.global.u64 	%rd5, %rd1;
	cvta.to.global.u64 	%rd6, %rd3;
	mul.wide.s32 	%rd7, %r1, 4;
	add.s64 	%rd8, %rd4, %rd7;
	ld.global.u32 	%r6, [%rd8];
	mul.wide.s32 	%rd9, %r6, 4;
	add.s64 	%rd10, %rd5, %rd9;
	ld.global.f32 	%f1, [%rd10];
	add.s64 	%rd11, %rd6, %rd7;
	st.global.f32 	[%rd11], %f1;
$L__BB36_2:
	ret;

}
	// .globl	apply_row_perm_f64
.visible .entry apply_row_perm_f64(
	.param .u64 .ptr .align 1 apply_row_perm_f64_param_0,
	.param .u64 .ptr .align 1 apply_row_perm_f64_param_1,
	.param .u64 .ptr .align 1 apply_row_perm_f64_param_2,
	.param .u32 apply_row_perm_f64_param_3
)
{
	.reg .pred 	%p<2>;
	.reg .b32 	%r<7>;
	.reg .b64 	%rd<13>;
	.reg .b64 	%fd<2>;

	ld.param.u64 	%rd1, [apply_row_perm_f64_param_0];
	ld.param.u64 	%rd2, [apply_row_perm_f64_param_1];
	ld.param.u64 	%rd3, [apply_row_perm_f64_param_2];
	ld.param.u32 	%r2, [apply_row_perm_f64_param_3];
	mov.u32 	%r3, %ctaid.x;
	mov.u32 	%r4, %ntid.x;
	mov.u32 	%r5, %tid.x;
	mad.lo.s32 	%r1, %r3, %r4, %r5;
	setp.ge.s32 	%p1, %r1, %r2;
	@%p1 bra 	$L__BB37_2;
	cvta.to.global.u64 	%rd4, %rd2;
	cvta.to.global.u64 	%rd5, %rd1;
	cvta.to.global.u64 	%rd6, %rd3;
	mul.wide.s32 	%rd7, %r1, 4;
	add.s64 	%rd8, %rd4, %rd7;
	ld.global.u32 	%r6, [%rd8];
	mul.wide.s32 	%rd9, %r6, 8;
	add.s64 	%rd10, %rd5, %rd9;
	ld.global.f64 	%fd1, [%rd10];
	mul.wide.s32 	%rd11, %r1, 8;
	add.s64 	%rd12, %rd6, %rd11;
	st.global.f64 	[%rd12], %fd1;
$L__BB37_2:
	ret;

}


// ===== COMPILED SASS (sm_100) =====

	.target	sm_100

	.elftype	@"ET_EXEC"


//--------------------- .note.nv.tkinfo           --------------------------
	.section	.note.nv.tkinfo,"",@"SHT_NOTE"
	.sectionflags	@"SHF_NOTE_NV_TKINFO"
	.tkinfo
        /*0018*/ 	.word	0x00000002
        /*0030*/ 	.string	""
        /*0030*/ 	.string	"ptxas"
        /*0030*/ 	.string	"Cuda compilation tools, release 13.0, V13.0.88"
        /*0030*/ 	.string	"Build cuda_13.0.r13.0/compiler.36424714_0"
        /*0030*/ 	.string	"-arch sm_100 -m 64 "



//--------------------- .note.nv.cuinfo           --------------------------
	.section	.note.nv.cuinfo,"",@"SHT_NOTE"
	.sectionflags	@"SHF_NOTE_NV_CUINFO"
        /*0018*/ 	.short	0x0002
        /*001a*/ 	.short	0x0064
        /*001c*/ 	.short	0x0082
	.zero		2


//--------------------- .nv.info                  --------------------------
	.section	.nv.info,"",@"SHT_CUDA_INFO"
	.align	4


	//----- nvinfo : EIATTR_REGCOUNT
	.align		4
        /*0000*/ 	.byte	0x04, 0x2f
        /*0002*/ 	.short	(.L_1 - .L_0)
	.align		4
.L_0:
        /*0004*/ 	.word	index@(sparse_trsv_lower_level_f32)
        /*0008*/ 	.word	0x00000015


	//----- nvinfo : EIATTR_FRAME_SIZE
	.align		4
.L_1:
        /*000c*/ 	.byte	0x04, 0x11
        /*000e*/ 	.short	(.L_3 - .L_2)
	.align		4
.L_2:
        /*0010*/ 	.word	index@($__internal_17_$__cuda_sm3x_div_rn_noftz_f32_slowpath)
        /*0014*/ 	.word	0x00000000


	//----- nvinfo : EIATTR_FRAME_SIZE
	.align		4
.L_3:
        /*0018*/ 	.byte	0x04, 0x11
        /*001a*/ 	.short	(.L_5 - .L_4)
	.align		4
.L_4:
        /*001c*/ 	.word	index@(sparse_trsv_lower_level_f32)
        /*0020*/ 	.word	0x00000000


	//----- nvinfo : EIATTR_REGCOUNT
	.align		4
.L_5:
        /*0024*/ 	.byte	0x04, 0x2f
        /*0026*/ 	.short	(.L_7 - .L_6)
	.align		4
.L_6:
        /*0028*/ 	.word	index@(sparse_trsv_lower_level_f64)
        /*002c*/ 	.word	0x0000001b


	//----- nvinfo : EIATTR_FRAME_SIZE
	.align		4
.L_7:
        /*0030*/ 	.byte	0x04, 0x11
        /*0032*/ 	.short	(.L_9 - .L_8)
	.align		4
.L_8:
        /*0034*/ 	.word	index@($__internal_16_$__cuda_sm20_div_rn_f64_full)
        /*0038*/ 	.word	0x00000000


	//----- nvinfo : EIATTR_FRAME_SIZE
	.align		4
.L_9:
        /*003c*/ 	.byte	0x04, 0x11
        /*003e*/ 	.short	(.L_11 - .L_10)
	.align		4
.L_10:
        /*0040*/ 	.word	index@(sparse_trsv_lower_level_f64)
        /*0044*/ 	.word	0x00000000


	//----- nvinfo : EIATTR_REGCOUNT
	.align		4
.L_11:
        /*0048*/ 	.byte	0x04, 0x2f
        /*004a*/ 	.short	(.L_13 - .L_12)
	.align		4
.L_12:
        /*004c*/ 	.word	index@(sparse_trsv_upper_level_f32)
        /*0050*/ 	.word	0x00000016


	//----- nvinfo : EIATTR_FRAME_SIZE
	.align		4
.L_13:
        /*0054*/ 	.byte	0x04, 0x11
        /*0056*/ 	.short	(.L_15 - .L_14)
	.align		4
.L_14:
        /*0058*/ 	.word	index@($__internal_15_$__cuda_sm3x_div_rn_noftz_f32_slowpath)
        /*005c*/ 	.word	0x00000000


	//----- nvinfo : EIATTR_FRAME_SIZE
	.align		4
.L_15:
        /*0060*/ 	.byte	0x04, 0x11
        /*0062*/ 	.short	(.L_17 - .L_16)
	.align		4
.L_16:
        /*0064*/ 	.word	index@(sparse_trsv_upper_level_f32)
        /*0068*/ 	.word	0x00000000


	//----- nvinfo : EIATTR_REGCOUNT
	.align		4
.L_17:
        /*006c*/ 	.byte	0x04, 0x2f
        /*006e*/ 	.short	(.L_19 - .L_18)
	.align		4
.L_18:
        /*0070*/ 	.word	index@(sparse_trsv_upper_level_f64)
        /*0074*/ 	.word	0x00000019


	//----- nvinfo : EIATTR_FRAME_SIZE
	.align		4
.L_19:
        /*0078*/ 	.byte	0x04, 0x11
        /*007a*/ 	.short	(.L_21 - .L_20)
	.align		4
.L_20:
        /*007c*/ 	.word	index@($__internal_14_$__cuda_sm20_div_rn_f64_full)
        /*0080*/ 	.word	0x00000000


	//----- nvinfo : EIATTR_FRAME_SIZE
	.align		4
.L_21:
        /*0084*/ 	.byte	0x04, 0x11
        /*0086*/ 	.short	(.L_23 - .L_22)
	.align		4
.L_22:
        /*0088*/ 	.word	index@(sparse_trsv_upper_level_f64)
        /*008c*/ 	.word	0x00000000


	//----- nvinfo : EIATTR_REGCOUNT
	.align		4
.L_23:
        /*0090*/ 	.byte	0x04, 0x2f
        /*0092*/ 	.short	(.L_25 - .L_24)
	.align		4
.L_24:
        /*0094*/ 	.word	index@(ilu0_level_f32)
        /*0098*/ 	.word	0x00000015


	//----- nvinfo : EIATTR_FRAME_SIZE
	.align		4
.L_25:
        /*009c*/ 	.byte	0x04, 0x11
        /*009e*/ 	.short	(.L_27 - .L_26)
	.align		4
.L_26:
        /*00a0*/ 	.word	index@($__internal_13_$__cuda_sm3x_div_rn_noftz_f32_slowpath)
        /*00a4*/ 	.word	0x00000000


	//----- nvinfo : EIATTR_FRAME_SIZE
	.align		4
.L_27:
        /*00a8*/ 	.byte	0x04, 0x11
        /*00aa*/ 	.short	(.L_29 - .L_28)
	.align		4
.L_28:
        /*00ac*/ 	.word	index@(ilu0_level_f32)
        /*00b0*/ 	.word	0x00000000


	//----- nvinfo : EIATTR_REGCOUNT
	.align		4
.L_29:
        /*00b4*/ 	.byte	0x04, 0x2f
        /*00b6*/ 	.short	(.L_31 - .L_30)
	.align		4
.L_30:
        /*00b8*/ 	.word	index@(ilu0_level_f64)
        /*00bc*/ 	.word	0x0000001e


	//----- nvinfo : EIATTR_FRAME_SIZE
	.align		4
.L_31:
        /*00c0*/ 	.byte	0x04, 0x11
        /*00c2*/ 	.short	(.L_33 - .L_32)
	.align		4
.L_32:
        /*00c4*/ 	.word	index@($__internal_12_$__cuda_sm20_div_rn_f64_full)
        /*00c8*/ 	.word	0x00000000


	//----- nvinfo : EIATTR_FRAME_SIZE
	.align		4
.L_33:
        /*00cc*/ 	.byte	0x04, 0x11
        /*00ce*/ 	.short	(.L_35 - .L_34)
	.align		4
.L_34:
        /*00d0*/ 	.word	index@(ilu0_level_f64)
        /*00d4*/ 	.word	0x00000000


	//----- nvinfo : EIATTR_REGCOUNT
	.align		4
.L_35:
        /*00d8*/ 	.byte	0x04, 0x2f
        /*00da*/ 	.short	(.L_37 - .L_36)
	.align		4
.L_36:
        /*00dc*/ 	.word	index@(ic0_level_f32)
        /*00e0*/ 	.word	0x00000014


	//----- nvinfo : EIATTR_FRAME_SIZE
	.align		4
.L_37:
        /*00e4*/ 	.byte	0x04, 0x11
        /*00e6*/ 	.short	(.L_39 - .L_38)
	.align		4
.L_38:
        /*00e8*/ 	.word	index@($__internal_11_$__cuda_sm3x_div_rn_noftz_f32_slowpath)
        /*00ec*/ 	.word	0x00000000


	//----- nvinfo : EIATTR_FRAME_SIZE
	.align		4
.L_39:
        /*00f0*/ 	.byte	0x04, 0x11
        /*00f2*/ 	.short	(.L_41 - .L_40)
	.align		4
.L_40:
        /*00f4*/ 	.word	index@($__internal_10_$__cuda_sm20_sqrt_rn_f32_slowpath)
        /*00f8*/ 	.word	0x00000000


	//----- nvinfo : EIATTR_FRAME_SIZE
	.align		4
.L_41:
        /*00fc*/ 	.byte	0x04, 0x11
        /*00fe*/ 	.short	(.L_43 - .L_42)
	.align		4
.L_42:
        /*0100*/ 	.word	index@(ic0_level_f32)
        /*0104*/ 	.word	0x00000000


	//----- nvinfo : EIATTR_REGCOUNT
	.align		4
.L_43:
        /*0108*/ 	.byte	0x04, 0x2f
        /*010a*/ 	.short	(.L_45 - .L_44)
	.align		4
.L_44:
        /*010c*/ 	.word	index@(ic0_level_f64)
        /*0110*/ 	.word	0x0000001d


	//----- nvinfo : EIATTR_FRAME_SIZE
	.align		4
.L_45:
        /*0114*/ 	.byte	0x04, 0x11
        /*0116*/ 	.short	(.L_47 - .L_46)
	.align		4
.L_46:
        /*0118*/ 	.word	index@($__internal_9_$__cuda_sm20_dsqrt_rn_f64_mediumpath_v1)
        /*011c*/ 	.word	0x00000000


	//----- nvinfo : EIATTR_FRAME_SIZE
	.align		4
.L_47:
        /*0120*/ 	.byte	0x04, 0x11
        /*0122*/ 	.short	(.L_49 - .L_48)
	.align		4
.L_48:
        /*0124*/ 	.word	index@($__internal_8_$__cuda_sm20_div_rn_f64_full)
        /*0128*/ 	.word	0x00000000


	//----- nvinfo : EIATTR_FRAME_SIZE
	.align		4
.L_49:
        /*012c*/ 	.byte	0x04, 0x11
        /*012e*/ 	.short	(.L_51 - .L_50)
	.align		4
.L_50:
        /*0130*/ 	.word	index@(ic0_level_f64)
        /*0134*/ 	.word	0x00000000


	//----- nvinfo : EIATTR_REGCOUNT
	.align		4
.L_51:
        /*0138*/ 	.byte	0x04, 0x2f
        /*013a*/ 	.short	(.L_53 - .L_52)
	.align		4
.L_52:
        /*013c*/ 	.word	index@(sparse_trsv_lower_level_multi_rhs_f32)
        /*0140*/ 	.word	0x00000017


	//----- nvinfo : EIATTR_FRAME_SIZE
	.align		4
.L_53:
        /*0144*/ 	.byte	0x04, 0x11
        /*0146*/ 	.short	(.L_55 - .L_54)
	.align		4
.L_54:
        /*0148*/ 	.word	index@($__internal_7_$__cuda_sm3x_div_rn_noftz_f32_slowpath)
        /*014c*/ 	.word	0x00000000


	//----- nvinfo : EIATTR_FRAME_SIZE
	.align		4
.L_55:
        /*0150*/ 	.byte	0x04, 0x11
        /*0152*/ 	.short	(.L_57 - .L_56)
	.align		4
.L_56:
        /*0154*/ 	.word	index@(sparse_trsv_lower_level_multi_rhs_f32)
        /*0158*/ 	.word	0x00000000


	//----- nvinfo : EIATTR_REGCOUNT
	.align		4
.L_57:
        /*015c*/ 	.byte	0x04, 0x2f
        /*015e*/ 	.short	(.L_59 - .L_58)
	.align		4
.L_58:
        /*0160*/ 	.word	index@(sparse_trsv_lower_level_multi_rhs_f64)
        /*0164*/ 	.word	0x0000001b


	//----- nvinfo : EIATTR_FRAME_SIZE
	.align		4
.L_59:
        /*0168*/ 	.byte	0x04, 0x11
        /*016a*/ 	.short	(.L_61 - .L_60)
	.align		4
.L_60:
        /*016c*/ 	.word	index@($__internal_6_$__cuda_sm20_div_rn_f64_full)
        /*0170*/ 	.word	0x00000000


	//----- nvinfo : EIATTR_FRAME_SIZE
	.align		4
.L_61:
        /*0174*/ 	.byte	0x04, 0x11
        /*0176*/ 	.short	(.L_63 - .L_62)
	.align		4
.L_62:
        /*0178*/ 	.word	index@(sparse_trsv_lower_level_multi_rhs_f64)
        /*017c*/ 	.word	0x00000000


	//----- nvinfo : EIATTR_REGCOUNT
	.align		4
.L_63:
        /*0180*/ 	.byte	0x04, 0x2f
        /*0182*/ 	.short	(.L_65 - .L_64)
	.align		4
.L_64:
        /*0184*/ 	.word	index@(sparse_trsv_upper_level_multi_rhs_f32)
        /*0188*/ 	.word	0x00000017


	//----- nvinfo : EIATTR_FRAME_SIZE
	.align		4
.L_65:
        /*018c*/ 	.byte	0x04, 0x11
        /*018e*/ 	.short	(.L_67 - .L_66)
	.align		4
.L_66:
        /*0190*/ 	.word	index@($__internal_5_$__cuda_sm3x_div_rn_noftz_f32_slowpath)
        /*0194*/ 	.word	0x00000000


	//----- nvinfo : EIATTR_FRAME_SIZE
	.align		4
.L_67:
        /*0198*/ 	.byte	0x04, 0x11
        /*019a*/ 	.short	(.L_69 - .L_68)
	.align		4
.L_68:
        /*019c*/ 	.word	index@(sparse_trsv_upper_level_multi_rhs_f32)
        /*01a0*/ 	.word	0x00000000


	//----- nvinfo : EIATTR_REGCOUNT
	.align		4
.L_69:
        /*01a4*/ 	.byte	0x04, 0x2f
        /*01a6*/ 	.short	(.L_71 - .L_70)
	.align		4
.L_70:
        /*01a8*/ 	.word	index@(sparse_trsv_upper_level_multi_rhs_f64)
        /*01ac*/ 	.word	0x0000001a


	//----- nvinfo : EIATTR_FRAME_SIZE
	.align		4
.L_71:
        /*01b0*/ 	.byte	0x04, 0x11
        /*01b2*/ 	.short	(.L_73 - .L_72)
	.align		4
.L_72:
        /*01b4*/ 	.word	index@($__internal_4_$__cuda_sm20_div_rn_f64_full)
        /*01b8*/ 	.word	0x00000000


	//----- nvinfo : EIATTR_FRAME_SIZE
	.align		4
.L_73:
        /*01bc*/ 	.byte	0x04, 0x11
        /*01be*/ 	.short	(.L_75 - .L_74)
	.align		4
.L_74:
        /*01c0*/ 	.word	index@(sparse_trsv_upper_level_multi_rhs_f64)
        /*01c4*/ 	.word	0x00000000


	//----- nvinfo : EIATTR_REGCOUNT
	.align		4
.L_75:
        /*01c8*/ 	.byte	0x04, 0x2f
        /*01ca*/ 	.short	(.L_77 - .L_76)
	.align		4
.L_76:
        /*01cc*/ 	.word	index@(find_diag_indices)
        /*01d0*/ 	.word	0x0000000e


	//----- nvinfo : EIATTR_FRAME_SIZE
	.align		4
.L_77:
        /*01d4*/ 	.byte	0x04, 0x11
        /*01d6*/ 	.short	(.L_79 - .L_78)
	.align		4
.L_78:
        /*01d8*/ 	.word	index@(find_diag_indices)
        /*01dc*/ 	.word	0x00000000


	//----- nvinfo : EIATTR_REGCOUNT
	.align		4
.L_79:
        /*01e0*/ 	.byte	0x04, 0x2f
        /*01e2*/ 	.short	(.L_81 - .L_80)
	.align		4
.L_80:
        /*01e4*/ 	.word	index@(copy_f32)
        /*01e8*/ 	.word	0x0000000a


	//----- nvinfo : EIATTR_FRAME_SIZE
	.align		4
.L_81:
        /*01ec*/ 	.byte	0x04, 0x11
        /*01ee*/ 	.short	(.L_83 - .L_82)
	.align		4
.L_82:
        /*01f0*/ 	.word	index@(copy_f32)
        /*01f4*/ 	.word	0x00000000


	//----- nvinfo : EIATTR_REGCOUNT
	.align		4
.L_83:
        /*01f8*/ 	.byte	0x04, 0x2f
        /*01fa*/ 	.short	(.L_85 - .L_84)
	.align		4
.L_84:
        /*01fc*/ 	.word	index@(copy_f64)
        /*0200*/ 	.word	0x0000000a


	//----- nvinfo : EIATTR_FRAME_SIZE
	.align		4
.L_85:
        /*0204*/ 	.byte	0x04, 0x11
        /*0206*/ 	.short	(.L_87 - .L_86)
	.align		4
.L_86:
        /*0208*/ 	.word	index@(copy_f64)
        /*020c*/ 	.word	0x00000000


	//----- nvinfo : EIATTR_REGCOUNT
	.align		4
.L_87:
        /*0210*/ 	.byte	0x04, 0x2f
        /*0212*/ 	.short	(.L_89 - .L_88)
	.align		4
.L_88:
        /*0214*/ 	.word	index@(split_lu_scatter_f32)
        /*0218*/ 	.word	0x0000000e


	//----- nvinfo : EIATTR_FRAME_SIZE
	.align		4
.L_89:
        /*021c*/ 	.byte	0x04, 0x11
        /*021e*/ 	.short	(.L_91 - .L_90)
	.align		4
.L_90:
        /*0220*/ 	.word	index@(split_lu_scatter_f32)
        /*0224*/ 	.word	0x00000000


	//----- nvinfo : EIATTR_REGCOUNT
	.align		4
.L_91:
        /*0228*/ 	.byte	0x04, 0x2f
        /*022a*/ 	.short	(.L_93 - .L_92)
	.align		4
.L_92:
        /*022c*/ 	.word	index@(split_lu_scatter_f64)
        /*0230*/ 	.word	0x0000000c


	//----- nvinfo : EIATTR_FRAME_SIZE
	.align		4
.L_93:
        /*0234*/ 	.byte	0x04, 0x11
        /*0236*/ 	.short	(.L_95 - .L_94)
	.align		4
.L_94:
        /*0238*/ 	.word	index@(split_lu_scatter_f64)
        /*023c*/ 	.word	0x00000000


	//----- nvinfo : EIATTR_REGCOUNT
	.align		4
.L_95:
        /*0240*/ 	.byte	0x04, 0x2f
        /*0242*/ 	.short	(.L_97 - .L_96)
	.align		4
.L_96:
        /*0244*/ 	.word	index@(extract_lower_scatter_f32)
        /*0248*/ 	.word	0x0000000a


	//----- nvinfo : EIATTR_FRAME_SIZE
	.align		4
.L_97:
        /*024c*/ 	.byte	0x04, 0x11
        /*024e*/ 	.short	(.L_99 - .L_98)
	.align		4
.L_98:
        /*0250*/ 	.word	index@(extract_lower_scatter_f32)
        /*0254*/ 	.word	0x00000000


	//----- nvinfo : EIATTR_REGCOUNT
	.align		4
.L_99:
        /*0258*/ 	.byte	0x04, 0x2f
        /*025a*/ 	.short	(.L_101 - .L_100)
	.align		4
.L_100:
        /*025c*/ 	.word	index@(extract_lower_scatter_f64)
        /*0260*/ 	.word	0x0000000a


	//----- nvinfo : EIATTR_FRAME_SIZE
	.align		4
.L_101:
        /*0264*/ 	.byte	0x04, 0x11
        /*0266*/ 	.short	(.L_103 - .L_102)
	.align		4
.L_102:
        /*0268*/ 	.word	index@(extract_lower_scatter_f64)
        /*026c*/ 	.word	0x00000000


	//----- nvinfo : EIATTR_REGCOUNT
	.align		4
.L_103:
        /*0270*/ 	.byte	0x04, 0x2f
        /*0272*/ 	.short	(.L_105 - .L_104)
	.align		4
.L_104:
        /*0274*/ 	.word	index@(sparse_scatter_f32)
        /*0278*/ 	.word	0x0000000a


	//----- nvinfo : EIATTR_FRAME_SIZE
	.align		4
.L_105:
        /*027c*/ 	.byte	0x04, 0x11
        /*027e*/ 	.short	(.L_107 - .L_106)
	.align		4
.L_106:
        /*0280*/ 	.word	index@(sparse_scatter_f32)
        /*0284*/ 	.word	0x00000000


	//----- nvinfo : EIATTR_REGCOUNT
	.align		4
.L_107:
        /*0288*/ 	.byte	0x04, 0x2f
        /*028a*/ 	.short	(.L_109 - .L_108)
	.align		4
.L_108:
        /*028c*/ 	.word	index@(sparse_scatter_f64)
        /*0290*/ 	.word	0x0000000a


	//----- nvinfo : EIATTR_FRAME_SIZE
	.align		4
.L_109:
        /*0294*/ 	.byte	0x04, 0x11
        /*0296*/ 	.short	(.L_111 - .L_110)
	.align		4
.L_110:
        /*0298*/ 	.word	index@(sparse_scatter_f64)
        /*029c*/ 	.word	0x00000000


	//----- nvinfo : EIATTR_REGCOUNT
	.align		4
.L_111:
        /*02a0*/ 	.byte	0x04, 0x2f
        /*02a2*/ 	.short	(.L_113 - .L_112)
	.align		4
.L_112:
        /*02a4*/ 	.word	index@(sparse_axpy_f32)
        /*02a8*/ 	.word	0x0000000c


	//----- nvinfo : EIATTR_FRAME_SIZE
	.align		4
.L_113:
        /*02ac*/ 	.byte	0x04, 0x11
        /*02ae*/ 	.short	(.L_115 - .L_114)
	.align		4
.L_114:
        /*02b0*/ 	.word	index@(sparse_axpy_f32)
        /*02b4*/ 	.word	0x00000000


	//----- nvinfo : EIATTR_REGCOUNT
	.align		4
.L_115:
        /*02b8*/ 	.byte	0x04, 0x2f
        /*02ba*/ 	.short	(.L_117 - .L_116)
	.align		4
.L_116:
        /*02bc*/ 	.word	index@(sparse_axpy_f64)
        /*02c0*/ 	.word	0x0000000c


	//----- nvinfo : EIATTR_FRAME_SIZE
	.align		4
.L_117:
        /*02c4*/ 	.byte	0x04, 0x11
        /*02c6*/ 	.short	(.L_119 - .L_118)
	.align		4
.L_118:
        /*02c8*/ 	.word	index@(sparse_axpy_f64)
        /*02cc*/ 	.word	0x00000000


	//----- nvinfo : EIATTR_REGCOUNT
	.align		4
.L_119:
        /*02d0*/ 	.byte	0x04, 0x2f
        /*02d2*/ 	.short	(.L_121 - .L_120)
	.align		4
.L_120:
        /*02d4*/ 	.word	index@(sparse_find_pivot_f32)
        /*02d8*/ 	.word	0x0000000e


	//----- nvinfo : EIATTR_FRAME_SIZE
	.align		4
.L_121:
        /*02dc*/ 	.byte	0x04, 0x11
        /*02de*/ 	.short	(.L_123 - .L_122)
	.align		4
.L_122:
        /*02e0*/ 	.word	index@(sparse_find_pivot_f32)
        /*02e4*/ 	.word	0x00000000


	//----- nvinfo : EIATTR_REGCOUNT
	.align		4
.L_123:
        /*02e8*/ 	.byte	0x04, 0x2f
        /*02ea*/ 	.short	(.L_125 - .L_124)
	.align		4
.L_124:
        /*02ec*/ 	.word	index@(sparse_find_pivot_f64)
        /*02f0*/ 	.word	0x00000010


	//----- nvinfo : EIATTR_FRAME_SIZE
	.align		4
.L_125:
        /*02f4*/ 	.byte	0x04, 0x11
        /*02f6*/ 	.short	(.L_127 - .L_126)
	.align		4
.L_126:
        /*02f8*/ 	.word	index@(sparse_find_pivot_f64)
        /*02fc*/ 	.word	0x00000000


	//----- nvinfo : EIATTR_REGCOUNT
	.align		4
.L_127:
        /*0300*/ 	.byte	0x04, 0x2f
        /*0302*/ 	.short	(.L_129 - .L_128)
	.align		4
.L_128:
        /*0304*/ 	.word	index@(sparse_gather_clear_f32)
        /*0308*/ 	.word	0x0000000e


	//----- nvinfo : EIATTR_FRAME_SIZE
	.align		4
.L_129:
        /*030c*/ 	.byte	0x04, 0x11
        /*030e*/ 	.short	(.L_131 - .L_130)
	.align		4
.L_130:
        /*0310*/ 	.word	index@(sparse_gather_clear_f32)
        /*0314*/ 	.word	0x00000000


	//----- nvinfo : EIATTR_REGCOUNT
	.align		4
.L_131:
        /*0318*/ 	.byte	0x04, 0x2f
        /*031a*/ 	.short	(.L_133 - .L_132)
	.align		4
.L_132:
        /*031c*/ 	.word	index@(sparse_gather_clear_f64)
        /*0320*/ 	.word	0x0000000e


	//----- nvinfo : EIATTR_FRAME_SIZE
	.align		4
.L_133:
        /*0324*/ 	.byte	0x04, 0x11
        /*0326*/ 	.short	(.L_135 - .L_134)
	.align		4
.L_134:
        /*0328*/ 	.word	index@(sparse_gather_clear_f64)
        /*032c*/ 	.word	0x00000000


	//----- nvinfo : EIATTR_REGCOUNT
	.align		4
.L_135:
        /*0330*/ 	.byte	0x04, 0x2f
        /*0332*/ 	.short	(.L_137 - .L_136)
	.align		4
.L_136:
        /*0334*/ 	.word	index@(sparse_divide_pivot_f32)
        /*0338*/ 	.word	0x0000000a


	//----- nvinfo : EIATTR_FRAME_SIZE
	.align		4
.L_137:
        /*033c*/ 	.byte	0x04, 0x11
        /*033e*/ 	.short	(.L_139 - .L_138)
	.align		4
.L_138:
        /*0340*/ 	.word	index@(sparse_divide_pivot_f32)
        /*0344*/ 	.word	0x00000000


	//----- nvinfo : EIATTR_REGCOUNT
	.align		4
.L_139:
        /*0348*/ 	.byte	0x04, 0x2f
        /*034a*/ 	.short	(.L_141 - .L_140)
	.align		4
.L_140:
        /*034c*/ 	.word	index@(sparse_divide_pivot_f64)
        /*0350*/ 	.word	0x0000000a


	//----- nvinfo : EIATTR_FRAME_SIZE
	.align		4
.L_141:
        /*0354*/ 	.byte	0x04, 0x11
        /*0356*/ 	.short	(.L_143 - .L_142)
	.align		4
.L_142:
        /*0358*/ 	.word	index@(sparse_divide_pivot_f64)
        /*035c*/ 	.word	0x00000000


	//----- nvinfo : EIATTR_REGCOUNT
	.align		4
.L_143:
        /*0360*/ 	.byte	0x04, 0x2f
        /*0362*/ 	.short	(.L_145 - .L_144)
	.align		4
.L_144:
        /*0364*/ 	.word	index@(sparse_clear_f32)
        /*0368*/ 	.word	0x00000008


	//----- nvinfo : EIATTR_FRAME_SIZE
	.align		4
.L_145:
        /*036c*/ 	.byte	0x04, 0x11
        /*036e*/ 	.short	(.L_147 - .L_146)
	.align		4
.L_146:
        /*0370*/ 	.word	index@(sparse_clear_f32)
        /*0374*/ 	.word	0x00000000


	//----- nvinfo : EIATTR_REGCOUNT
	.align		4
.L_147:
        /*0378*/ 	.byte	0x04, 0x2f
        /*037a*/ 	.short	(.L_149 - .L_148)
	.align		4
.L_148:
        /*037c*/ 	.word	index@(sparse_clear_f64)
        /*0380*/ 	.word	0x00000008


	//----- nvinfo : EIATTR_FRAME_SIZE
	.align		4
.L_149:
        /*0384*/ 	.byte	0x04, 0x11
        /*0386*/ 	.short	(.L_151 - .L_150)
	.align		4
.L_150:
        /*0388*/ 	.word	index@(sparse_clear_f64)
        /*038c*/ 	.word	0x00000000


	//----- nvinfo : EIATTR_REGCOUNT
	.align		4
.L_151:
        /*0390*/ 	.byte	0x04, 0x2f
        /*0392*/ 	.short	(.L_153 - .L_152)
	.align		4
.L_152:
        /*0394*/ 	.word	index@(sparse_trsv_csc_lower_level_f32)
        /*0398*/ 	.word	0x00000016


	//----- nvinfo : EIATTR_FRAME_SIZE
	.align		4
.L_153:
        /*039c*/ 	.byte	0x04, 0x11
        /*039e*/ 	.short	(.L_155 - .L_154)
	.align		4
.L_154:
        /*03a0*/ 	.word	index@($__internal_3_$__cuda_sm3x_div_rn_noftz_f32_slowpath)
        /*03a4*/ 	.word	0x00000000


	//----- nvinfo : EIATTR_FRAME_SIZE
	.align		4
.L_155:
        /*03a8*/ 	.byte	0x04, 0x11
        /*03aa*/ 	.short	(.L_157 - .L_156)
	.align		4
.L_156:
        /*03ac*/ 	.word	index@(sparse_trsv_csc_lower_level_f32)
        /*03b0*/ 	.word	0x00000000


	//----- nvinfo : EIATTR_REGCOUNT
	.align		4
.L_157:
        /*03b4*/ 	.byte	0x04, 0x2f
        /*03b6*/ 	.short	(.L_159 - .L_158)
	.align		4
.L_158:
        /*03b8*/ 	.word	index@(sparse_trsv_csc_lower_level_f64)
        /*03bc*/ 	.word	0x0000001c


	//----- nvinfo : EIATTR_FRAME_SIZE
	.align		4
.L_159:
        /*03c0*/ 	.byte	0x04, 0x11
        /*03c2*/ 	.short	(.L_161 - .L_160)
	.align		4
.L_160:
        /*03c4*/ 	.word	index@($__internal_2_$__cuda_sm20_div_rn_f64_full)
        /*03c8*/ 	.word	0x00000000


	//----- nvinfo : EIATTR_FRAME_SIZE
	.align		4
.L_161:
        /*03cc*/ 	.byte	0x04, 0x11
        /*03ce*/ 	.short	(.L_163 - .L_162)
	.align		4
.L_162:
        /*03d0*/ 	.word	index@(sparse_trsv_csc_lower_level_f64)
        /*03d4*/ 	.word	0x00000000


	//----- nvinfo : EIATTR_REGCOUNT
	.align		4
.L_163:
        /*03d8*/ 	.byte	0x04, 0x2f
        /*03da*/ 	.short	(.L_165 - .L_164)
	.align		4
.L_164:
        /*03dc*/ 	.word	index@(sparse_trsv_csc_upper_level_f32)
        /*03e0*/ 	.word	0x00000016


	//----- nvinfo : EIATTR_FRAME_SIZE
	.align		4
.L_165:
        /*03e4*/ 	.byte	0x04, 0x11
        /*03e6*/ 	.short	(.L_167 - .L_166)
	.align		4
.L_166:
        /*03e8*/ 	.word	index@($__internal_1_$__cuda_sm3x_div_rn_noftz_f32_slowpath)
        /*03ec*/ 	.word	0x00000000


	//----- nvinfo : EIATTR_FRAME_SIZE
	.align		4
.L_167:
        /*03f0*/ 	.byte	0x04, 0x11
        /*03f2*/ 	.short	(.L_169 - .L_168)
	.align		4
.L_168:
        /*03f4*/ 	.word	index@(sparse_trsv_csc_upper_level_f32)
        /*03f8*/ 	.word	0x00000000


	//----- nvinfo : EIATTR_REGCOUNT
	.align		4
.L_169:
        /*03fc*/ 	.byte	0x04, 0x2f
        /*03fe*/ 	.short	(.L_171 - .L_170)
	.align		4
.L_170:
        /*0400*/ 	.word	index@(sparse_trsv_csc_upper_level_f64)
        /*0404*/ 	.word	0x0000001c


	//----- nvinfo : EIATTR_FRAME_SIZE
	.align		4
.L_171:
        /*0408*/ 	.byte	0x04, 0x11
        /*040a*/ 	.short	(.L_173 - .L_172)
	.align		4
.L_172:
        /*040c*/ 	.word	index@($__internal_0_$__cuda_sm20_div_rn_f64_full)
        /*0410*/ 	.word	0x00000000


	//----- nvinfo : EIATTR_FRAME_SIZE
	.align		4
.L_173:
        /*0414*/ 	.byte	0x04, 0x11
        /*0416*/ 	.short	(.L_175 - .L_174)
	.align		4
.L_174:
        /*0418*/ 	.word	index@(sparse_trsv_csc_upper_level_f64)
        /*041c*/ 	.word	0x00000000


	//----- nvinfo : EIATTR_REGCOUNT
	.align		4
.L_175:
        /*0420*/ 	.byte	0x04, 0x2f
        /*0422*/ 	.short	(.L_177 - .L_176)
	.align		4
.L_176:
        /*0424*/ 	.word	index@(find_diag_indices_csc)
        /*0428*/ 	.word	0x0000000e


	//----- nvinfo : EIATTR_FRAME_SIZE
	.align		4
.L_177:
        /*042c*/ 	.byte	0x04, 0x11
        /*042e*/ 	.short	(.L_179 - .L_178)
	.align		4
.L_178:
        /*0430*/ 	.word	index@(find_diag_indices_csc)
        /*0434*/ 	.word	0x00000000


	//----- nvinfo : EIATTR_REGCOUNT
	.align		4
.L_179:
        /*0438*/ 	.byte	0x04, 0x2f
        /*043a*/ 	.short	(.L_181 - .L_180)
	.align		4
.L_180:
        /*043c*/ 	.word	index@(apply_row_perm_f32)
        /*0440*/ 	.word	0x0000000c


	//----- nvinfo : EIATTR_FRAME_SIZE
	.align		4
.L_181:
        /*0444*/ 	.byte	0x04, 0x11
        /*0446*/ 	.short	(.L_183 - .L_182)
	.align		4
.L_182:
        /*0448*/ 	.word	index@(apply_row_perm_f32)
        /*044c*/ 	.word	0x00000000


	//----- nvinfo : EIATTR_REGCOUNT
	.align		4
.L_183:
        /*0450*/ 	.byte	0x04, 0x2f
        /*0452*/ 	.short	(.L_185 - .L_184)
	.align		4
.L_184:
        /*0454*/ 	.word	index@(apply_row_perm_f64)
        /*0458*/ 	.word	0x0000000c


	//----- nvinfo : EIATTR_FRAME_SIZE
	.align		4
.L_185:
        /*045c*/ 	.byte	0x04, 0x11
        /*045e*/ 	.short	(.L_187 - .L_186)
	.align		4
.L_186:
        /*0460*/ 	.word	index@(apply_row_perm_f64)
        /*0464*/ 	.word	0x00000000


	//----- nvinfo : EIATTR_MIN_STACK_SIZE
	.align		4
.L_187:
        /*0468*/ 	.byte	0x04, 0x12
        /*046a*/ 	.short	(.L_189 - .L_188)
	.align		4
.L_188:
        /*046c*/ 	.word	index@(apply_row_perm_f64)
        /*0470*/ 	.word	0x00000000


	//----- nvinfo : EIATTR_MIN_STACK_SIZE
	.align		4
.L_189:
        /*0474*/ 	.byte	0x04, 0x12
        /*0476*/ 	.short	(.L_191 - .L_190)
	.align		4
.L_190:
        /*0478*/ 	.word	index@(apply_row_perm_f32)
        /*047c*/ 	.word	0x00000000


	//----- nvinfo : EIATTR_MIN_STACK_SIZE
	.align		4
.L_191:
        /*0480*/ 	.byte	0x04, 0x12
        /*0482*/ 	.short	(.L_193 - .L_192)
	.align		4
.L_192:
        /*0484*/ 	.word	index@(find_diag_indices_csc)
        /*0488*/ 	.word	0x00000000


	//----- nvinfo : EIATTR_MIN_STACK_SIZE
	.align		4
.L_193:
        /*048c*/ 	.byte	0x04, 0x12
        /*048e*/ 	.short	(.L_195 - .L_194)
	.align		4
.L_194:
        /*0490*/ 	.word	index@(sparse_trsv_csc_upper_level_f64)
        /*0494*/ 	.word	0x00000000


	//----- nvinfo : EIATTR_MIN_STACK_SIZE
	.align		4
.L_195:
        /*0498*/ 	.byte	0x04, 0x12
        /*049a*/ 	.short	(.L_197 - .L_196)
	.align		4
.L_196:
        /*049c*/ 	.word	index@(sparse_trsv_csc_upper_level_f32)
        /*04a0*/ 	.word	0x00000000


	//----- nvinfo : EIATTR_MIN_STACK_SIZE
	.align		4
.L_197:
        /*04a4*/ 	.byte	0x04, 0x12
        /*04a6*/ 	.short	(.L_199 - .L_198)
	.align		4
.L_198:
        /*04a8*/ 	.word	index@(sparse_trsv_csc_lower_level_f64)
        /*04ac*/ 	.word	0x00000000


	//----- nvinfo : EIATTR_MIN_STACK_SIZE
	.align		4
.L_199:
        /*04b0*/ 	.byte	0x04, 0x12
        /*04b2*/ 	.short	(.L_201 - .L_200)
	.align		4
.L_200:
        /*04b4*/ 	.word	index@(sparse_trsv_csc_lower_level_f32)
        /*04b8*/ 	.word	0x00000000


	//----- nvinfo : EIATTR_MIN_STACK_SIZE
	.align		4
.L_201:
        /*04bc*/ 	.byte	0x04, 0x12
        /*04be*/ 	.short	(.L_203 - .L_202)
	.align		4
.L_202:
        /*04c0*/ 	.word	index@(sparse_clear_f64)
        /*04c4*/ 	.word	0x00000000


	//----- nvinfo : EIATTR_MIN_STACK_SIZE
	.align		4
.L_203:
        /*04c8*/ 	.byte	0x04, 0x12
        /*04ca*/ 	.short	(.L_205 - .L_204)
	.align		4
.L_204:
        /*04cc*/ 	.word	index@(sparse_clear_f32)
        /*04d0*/ 	.word	0x00000000


	//----- nvinfo : EIATTR_MIN_STACK_SIZE
	.align		4
.L_205:
        /*04d4*/ 	.byte	0x04, 0x12
        /*04d6*/ 	.short	(.L_207 - .L_206)
	.align		4
.L_206:
        /*04d8*/ 	.word	index@(sparse_divide_pivot_f64)
        /*04dc*/ 	.word	0x00000000


	//----- nvinfo : EIATTR_MIN_STACK_SIZE
	.align		4
.L_207:
        /*04e0*/ 	.byte	0x04, 0x12
        /*04e2*/ 	.short	(.L_209 - .L_208)
	.align		4
.L_208:
        /*04e4*/ 	.word	index@(sparse_divide_pivot_f32)
        /*04e8*/ 	.word	0x00000000


	//----- nvinfo : EIATTR_MIN_STACK_SIZE
	.align		4
.L_209:
        /*04ec*/ 	.byte	0x04, 0x12
        /*04ee*/ 	.short	(.L_211 - .L_210)
	.align		4
.L_210:
        /*04f0*/ 	.word	index@(sparse_gather_clear_f64)
        /*04f4*/ 	.word	0x00000000


	//----- nvinfo : EIATTR_MIN_STACK_SIZE
	.align		4
.L_211:
        /*04f8*/ 	.byte	0x04, 0x12
        /*04fa*/ 	.short	(.L_213 - .L_212)
	.align		4
.L_212:
        /*04fc*/ 	.word	index@(sparse_gather_clear_f32)
        /*0500*/ 	.word	0x00000000


	//----- nvinfo : EIATTR_MIN_STACK_SIZE
	.align		4
.L_213:
        /*0504*/ 	.byte	0x04, 0x12
        /*0506*/ 	.short	(.L_215 - .L_214)
	.align		4
.L_214:
        /*0508*/ 	.word	index@(sparse_find_pivot_f64)
        /*050c*/ 	.word	0x00000000


	//----- nvinfo : EIATTR_MIN_STACK_SIZE
	.align		4
.L_215:
        /*0510*/ 	.byte	0x04, 0x12
        /*0512*/ 	.short	(.L_217 - .L_216)
	.align		4
.L_216:
        /*0514*/ 	.word	index@(sparse_find_pivot_f32)
        /*0518*/ 	.word	0x00000000


	//----- nvinfo : EIATTR_MIN_STACK_SIZE
	.align		4
.L_217:
        /*051c*/ 	.byte	0x04, 0x12
        /*051e*/ 	.short	(.L_219 - .L_218)
	.align		4
.L_218:
        /*0520*/ 	.word	index@(sparse_axpy_f64)
        /*0524*/ 	.word	0x00000000


	//----- nvinfo : EIATTR_MIN_STACK_SIZE
	.align		4
.L_219:
        /*0528*/ 	.byte	0x04, 0x12
        /*052a*/ 	.short	(.L_221 - .L_220)
	.align		4
.L_220:
        /*052c*/ 	.word	index@(sparse_axpy_f32)
        /*0530*/ 	.word	0x00000000


	//----- nvinfo : EIATTR_MIN_STACK_SIZE
	.align		4
.L_221:
        /*0534*/ 	.byte	0x04, 0x12
        /*0536*/ 	.short	(.L_223 - .L_222)
	.align		4
.L_222:
        /*0538*/ 	.word	index@(sparse_scatter_f64)
        /*053c*/ 	.word	0x00000000


	//----- nvinfo : EIATTR_MIN_STACK_SIZE
	.align		4
.L_223:
        /*0540*/ 	.byte	0x04, 0x12
        /*0542*/ 	.short	(.L_225 - .L_224)
	.align		4
.L_224:
        /*0544*/ 	.word	index@(sparse_scatter_f32)
        /*0548*/ 	.word	0x00000000


	//----- nvinfo : EIATTR_MIN_STACK_SIZE
	.align		4
.L_225:
        /*054c*/ 	.byte	0x04, 0x12
        /*054e*/ 	.short	(.L_227 - .L_226)
	.align		4
.L_226:
        /*0550*/ 	.word	index@(extract_lower_scatter_f64)
        /*0554*/ 	.word	0x00000000


	//----- nvinfo : EIATTR_MIN_STACK_SIZE
	.align		4
.L_227:
        /*0558*/ 	.byte	0x04, 0x12
        /*055a*/ 	.short	(.L_229 - .L_228)
	.align		4
.L_228:
        /*055c*/ 	.word	index@(extract_lower_scatter_f32)
        /*0560*/ 	.word	0x00000000


	//----- nvinfo : EIATTR_MIN_STACK_SIZE
	.align		4
.L_229:
        /*0564*/ 	.byte	0x04, 0x12
        /*0566*/ 	.short	(.L_231 - .L_230)
	.align		4
.L_230:
        /*0568*/ 	.word	index@(split_lu_scatter_f64)
        /*056c*/ 	.word	0x00000000


	//----- nvinfo : EIATTR_MIN_STACK_SIZE
	.align		4
.L_231:
        /*0570*/ 	.byte	0x04, 0x12
        /*0572*/ 	.short	(.L_233 - .L_232)
	.align		4
.L_232:
        /*0574*/ 	.word	index@(split_lu_scatter_f32)
        /*0578*/ 	.word	0x00000000


	//----- nvinfo : EIATTR_MIN_STACK_SIZE
	.align		4
.L_233:
        /*057c*/ 	.byte	0x04, 0x12
        /*057e*/ 	.short	(.L_235 - .L_234)
	.align		4
.L_234:
        /*0580*/ 	.word	index@(copy_f64)
        /*0584*/ 	.word	0x00000000


	//----- nvinfo : EIATTR_MIN_STACK_SIZE
	.align		4
.L_235:
        /*0588*/ 	.byte	0x04, 0x12
        /*058a*/ 	.short	(.L_237 - .L_236)
	.align		4
.L_236:
        /*058c*/ 	.word	index@(copy_f32)
        /*0590*/ 	.word	0x00000000


	//----- nvinfo : EIATTR_MIN_STACK_SIZE
	.align		4
.L_237:
        /*0594*/ 	.byte	0x04, 0x12
        /*0596*/ 	.short	(.L_239 - .L_238)
	.align		4
.L_238:
        /*0598*/ 	.word	index@(find_diag_indices)
        /*059c*/ 	.word	0x00000000


	//----- nvinfo : EIATTR_MIN_STACK_SIZE
	.align		4
.L_239:
        /*05a0*/ 	.byte	0x04, 0x12
        /*05a2*/ 	.short	(.L_241 - .L_240)
	.align		4
.L_240:
        /*05a4*/ 	.word	index@(sparse_trsv_upper_level_multi_rhs_f64)
        /*05a8*/ 	.word	0x00000000


	//----- nvinfo : EIATTR_MIN_STACK_SIZE
	.align		4
.L_241:
        /*05ac*/ 	.byte	0x04, 0x12
        /*05ae*/ 	.short	(.L_243 - .L_242)
	.align		4
.L_242:
        /*05b0*/ 	.word	index@(sparse_trsv_upper_level_multi_rhs_f32)
        /*05b4*/ 	.word	0x00000000


	//----- nvinfo : EIATTR_MIN_STACK_SIZE
	.align		4
.L_243:
        /*05b8*/ 	.byte	0x04, 0x12
        /*05ba*/ 	.short	(.L_245 - .L_244)
	.align		4
.L_244:
        /*05bc*/ 	.word	index@(sparse_trsv_lower_level_multi_rhs_f64)
        /*05c0*/ 	.word	0x00000000


	//----- nvinfo : EIATTR_MIN_STACK_SIZE
	.align		4
.L_245:
        /*05c4*/ 	.byte	0x04, 0x12
        /*05c6*/ 	.short	(.L_247 - .L_246)
	.align		4
.L_246:
        /*05c8*/ 	.word	index@(sparse_trsv_lower_level_multi_rhs_f32)
        /*05cc*/ 	.word	0x00000000


	//----- nvinfo : EIATTR_MIN_STACK_SIZE
	.align		4
.L_247:
        /*05d0*/ 	.byte	0x04, 0x12
        /*05d2*/ 	.short	(.L_249 - .L_248)
	.align		4
.L_248:
        /*05d4*/ 	.word	index@(ic0_level_f64)
        /*05d8*/ 	.word	0x00000000


	//----- nvinfo : EIATTR_MIN_STACK_SIZE
	.align		4
.L_249:
        /*05dc*/ 	.byte	0x04, 0x12
        /*05de*/ 	.short	(.L_251 - .L_250)
	.align		4
.L_250:
        /*05e0*/ 	.word	index@(ic0_level_f32)
        /*05e4*/ 	.word	0x00000000


	//----- nvinfo : EIATTR_MIN_STACK_SIZE
	.align		4
.L_251:
        /*05e8*/ 	.byte	0x04, 0x12
        /*05ea*/ 	.short	(.L_253 - .L_252)
	.align		4
.L_252:
        /*05ec*/ 	.word	index@(ilu0_level_f64)
        /*05f0*/ 	.word	0x00000000


	//----- nvinfo : EIATTR_MIN_STACK_SIZE
	.align		4
.L_253:
        /*05f4*/ 	.byte	0x04, 0x12
        /*05f6*/ 	.short	(.L_255 - .L_254)
	.align		4
.L_254:
        /*05f8*/ 	.word	index@(ilu0_level_f32)
        /*05fc*/ 	.word	0x00000000


	//----- nvinfo : EIATTR_MIN_STACK_SIZE
	.align		4
.L_255:
        /*0600*/ 	.byte	0x04, 0x12
        /*0602*/ 	.short	(.L_257 - .L_256)
	.align		4
.L_256:
        /*0604*/ 	.word	index@(sparse_trsv_upper_level_f64)
        /*0608*/ 	.word	0x00000000


	//----- nvinfo : EIATTR_MIN_STACK_SIZE
	.align		4
.L_257:
        /*060c*/ 	.byte	0x04, 0x12
        /*060e*/ 	.short	(.L_259 - .L_258)
	.align		4
.L_258:
        /*0610*/ 	.word	index@(sparse_trsv_upper_level_f32)
        /*0614*/ 	.word	0x00000000


	//----- nvinfo : EIATTR_MIN_STACK_SIZE
	.align		4
.L_259:
        /*0618*/ 	.byte	0x04, 0x12
        /*061a*/ 	.short	(.L_261 - .L_260)
	.align		4
.L_260:
        /*061c*/ 	.word	index@(sparse_trsv_lower_level_f64)
        /*0620*/ 	.word	0x00000000


	//----- nvinfo : EIATTR_MIN_STACK_SIZE
	.align		4
.L_261:
        /*0624*/ 	.byte	0x04, 0x12
        /*0626*/ 	.short	(.L_263 - .L_262)
	.align		4
.L_262:
        /*0628*/ 	.word	index@(sparse_trsv_lower_level_f32)
        /*062c*/ 	.word	0x00000000
.L_263:


//--------------------- .nv.compat                --------------------------
	.section	.nv.compat,"",@"SHT_CUDA_COMPAT_INFO"
	.align	4
        /*0000*/ 	.byte	0x02, 0x09, 0x00, 0x00, 0x02, 0x02, 0x01, 0x00, 0x02, 0x05, 0x05, 0x00, 0x03, 0x07, 0x01, 0x01
        /*0010*/ 	.byte	0x02, 0x03, 0x00, 0x00, 0x02, 0x06, 0x01, 0x00, 0x04, 0x0b, 0x08, 0x00, 0x01, 0x00, 0x00, 0x00
        /*0020*/ 	.byte	0x00, 0x00, 0x00, 0x00


//--------------------- .nv.info.apply_row_perm_f64 --------------------------
	.section	.nv.info.apply_row_perm_f64,"",@"SHT_CUDA_INFO"
	.sectionflags	@""
	.align	4


	//----- nvinfo : EIATTR_CUDA_API_VERSION
	.align		4
        /*0000*/ 	.byte	0x04, 0x37
        /*0002*/ 	.short	(.L_265 - .L_264)
.L_264:
        /*0004*/ 	.word	0x00000082


	//----- nvinfo : EIATTR_KPARAM_INFO
	.align		4
.L_265:
        /*0008*/ 	.byte	0x04, 0x17
        /*000a*/ 	.short	(.L_267 - .L_266)
.L_266:
        /*000c*/ 	.word	0x00000000
        /*0010*/ 	.short	0x0003
        /*0012*/ 	.short	0x0018
        /*0014*/ 	.byte	0x00, 0xf0, 0x11, 0x00


	//----- nvinfo : EIATTR_KPARAM_INFO
	.align		4
.L_267:
        /*0018*/ 	.byte	0x04, 0x17
        /*001a*/ 	.short	(.L_269 - .L_268)
.L_268:
        /*001c*/ 	.word	0x00000000
        /*0020*/ 	.short	0x0002
        /*0022*/ 	.short	0x0010
        /*0024*/ 	.byte	0x00, 0xf5, 0x21, 0x00


	//----- nvinfo : EIATTR_KPARAM_INFO
	.align		4
.L_269:
        /*0028*/ 	.byte	0x04, 0x17
        /*002a*/ 	.short	(.L_271 - .L_270)
.L_270:
        /*002c*/ 	.word	0x00000000
        /*0030*/ 	.short	0x0001
        /*0032*/ 	.short	0x0008
        /*0034*/ 	.byte	0x00, 0xf5, 0x21, 0x00


	//----- nvinfo : EIATTR_KPARAM_INFO
	.align		4
.L_271:
        /*0038*/ 	.byte	0x04, 0x17
        /*003a*/ 	.short	(.L_273 - .L_272)
.L_272:
        /*003c*/ 	.word	0x00000000
        /*0040*/ 	.short	0x0000
        /*0042*/ 	.short	0x0000
        /*0044*/ 	.byte	0x00, 0xf5, 0x21, 0x00


	//----- nvinfo : EIATTR_SPARSE_MMA_MASK
	.align		4
.L_273:
        /*0048*/ 	.byte	0x03, 0x50
        /*004a*/ 	.short	0x0000


	//----- nvinfo : EIATTR_MAXREG_COUNT
	.align		4
        /*004c*/ 	.byte	0x03, 0x1b
        /*004e*/ 	.short	0x00ff


	//----- nvinfo : EIATTR_MERCURY_ISA_VERSION
	.align		4
        /*0050*/ 	.byte	0x03, 0x5f
        /*0052*/ 	.short	0x0101


	//----- nvinfo : EIATTR_VRC_CTA_INIT_COUNT
	.align		4
        /*0054*/ 	.byte	0x02, 0x4a
	.zero		1
	.zero		1


	//----- nvinfo : EIATTR_EXIT_INSTR_OFFSETS
	.align		4
        /*0058*/ 	.byte	0x04, 0x1c
        /*005a*/ 	.short	(.L_275 - .L_274)


	//   ....[0]....
.L_274:
        /*005c*/ 	.word	0x00000070


	//   ....[1]....
        /*0060*/ 	.word	0x00000120


	//----- nvinfo : EIATTR_CBANK_PARAM_SIZE
	.align		4
.L_275:
        /*0064*/ 	.byte	0x03, 0x19
        /*0066*/ 	.short	0x001c


	//----- nvinfo : EIATTR_PARAM_CBANK
	.align		4
        /*0068*/ 	.byte	0x04, 0x0a
        /*006a*/ 	.short	(.L_277 - .L_276)
	.align		4
.L_276:
        /*006c*/ 	.word	index@(.nv.constant0.apply_row_perm_f64)
        /*0070*/ 	.short	0x0380
        /*0072*/ 	.short	0x001c


	//----- nvinfo : EIATTR_SW_WAR
	.align		4
.L_277:
        /*0074*/ 	.byte	0x04, 0x36
        /*0076*/ 	.short	(.L_279 - .L_278)
.L_278:
        /*0078*/ 	.word	0x00000008
.L_279:


//--------------------- .nv.info.apply_row_perm_f32 --------------------------
	.section	.nv.info.apply_row_perm_f32,"",@"SHT_CUDA_INFO"
	.sectionflags	@""
	.align	4


	//----- nvinfo : EIATTR_CUDA_API_VERSION
	.align		4
        /*0000*/ 	.byte	0x04, 0x37
        /*0002*/ 	.short	(.L_281 - .L_280)
.L_280:
        /*0004*/ 	.word	0x00000082


	//----- nvinfo : EIATTR_KPARAM_INFO
	.align		4
.L_281:
        /*0008*/ 	.byte	0x04, 0x17
        /*000a*/ 	.short	(.L_283 - .L_282)
.L_282:
        /*000c*/ 	.word	0x00000000
        /*0010*/ 	.short	0x0003
        /*0012*/ 	.short	0x0018
        /*0014*/ 	.byte	0x00, 0xf0, 0x11, 0x00


	//----- nvinfo : EIATTR_KPARAM_INFO
	.align		4
.L_283:
        /*0018*/ 	.byte	0x04, 0x17
        /*001a*/ 	.short	(.L_285 - .L_284)
.L_284:
        /*001c*/ 	.word	0x00000000
        /*0020*/ 	.short	0x0002
        /*0022*/ 	.short	0x0010
        /*0024*/ 	.byte	0x00, 0xf5, 0x21, 0x00


	//----- nvinfo : EIATTR_KPARAM_INFO
	.align		4
.L_285:
        /*0028*/ 	.byte	0x04, 0x17
        /*002a*/ 	.short	(.L_287 - .L_286)
.L_286:
        /*002c*/ 	.word	0x00000000
        /*0030*/ 	.short	0x0001
        /*0032*/ 	.short	0x0008
        /*0034*/ 	.byte	0x00, 0xf5, 0x21, 0x00


	//----- nvinfo : EIATTR_KPARAM_INFO
	.align		4
.L_287:
        /*0038*/ 	.byte	0x04, 0x17
        /*003a*/ 	.short	(.L_289 - .L_288)
.L_288:
        /*003c*/ 	.word	0x00000000
        /*0040*/ 	.short	0x0000
        /*0042*/ 	.short	0x0000
        /*0044*/ 	.byte	0x00, 0xf5, 0x21, 0x00


	//----- nvinfo : EIATTR_SPARSE_MMA_MASK
	.align		4
.L_289:
        /*0048*/ 	.byte	0x03, 0x50
        /*004a*/ 	.short	0x0000


	//----- nvinfo : EIATTR_MAXREG_COUNT
	.align		4
        /*004c*/ 	.byte	0x03, 0x1b
        /*004e*/ 	.short	0x00ff


	//----- nvinfo : EIATTR_MERCURY_ISA_VERSION
	.align		4
        /*0050*/ 	.byte	0x03, 0x5f
        /*0052*/ 	.short	0x0101


	//----- nvinfo : EIATTR_VRC_CTA_INIT_COUNT
	.align		4
        /*0054*/ 	.byte	0x02, 0x4a
	.zero		1
	.zero		1


	//----- nvinfo : EIATTR_EXIT_INSTR_OFFSETS
	.align		4
        /*0058*/ 	.byte	0x04, 0x1c
        /*005a*/ 	.short	(.L_291 - .L_290)


	//   ....[0]....
.L_290:
        /*005c*/ 	.word	0x00000070


	//   ....[1]....
        /*0060*/ 	.word	0x00000120


	//----- nvinfo : EIATTR_CBANK_PARAM_SIZE
	.align		4
.L_291:
        /*0064*/ 	.byte	0x03, 0x19
        /*0066*/ 	.short	0x001c


	//----- nvinfo : EIATTR_PARAM_CBANK
	.align		4
        /*0068*/ 	.byte	0x04, 0x0a
        /*006a*/ 	.short	(.L_293 - .L_292)
	.align		4
.L_292:
        /*006c*/ 	.word	index@(.nv.constant0.apply_row_perm_f32)
        /*0070*/ 	.short	0x0380
        /*0072*/ 	.short	0x001c


	//----- nvinfo : EIATTR_SW_WAR
	.align		4
.L_293:
        /*0074*/ 	.byte	0x04, 0x36
        /*0076*/ 	.short	(.L_295 - .L_294)
.L_294:
        /*0078*/ 	.word	0x00000008
.L_295:


//--------------------- .nv.info.find_diag_indices_csc --------------------------
	.section	.nv.info.find_diag_indices_csc,"",@"SHT_CUDA_INFO"
	.sectionflags	@""
	.align	4


	//----- nvinfo : EIATTR_CUDA_API_VERSION
	.align		4
        /*0000*/ 	.byte	0x04, 0x37
        /*0002*/ 	.short	(.L_297 - .L_296)
.L_296:
        /*0004*/ 	.word	0x00000082


	//----- nvinfo : EIATTR_KPARAM_INFO
	.align		4
.L_297:
        /*0008*/ 	.byte	0x04, 0x17
        /*000a*/ 	.short	(.L_299 - .L_298)
.L_298:
        /*000c*/ 	.word	0x00000000
        /*0010*/ 	.short	0x0003
        /*0012*/ 	.short	0x0018
        /*0014*/ 	.byte	0x00, 0xf0, 0x11, 0x00


	//----- nvinfo : EIATTR_KPARAM_INFO
	.align		4
.L_299:
        /*0018*/ 	.byte	0x04, 0x17
        /*001a*/ 	.short	(.L_301 - .L_300)
.L_300:
        /*001c*/ 	.word	0x00000000
        /*0020*/ 	.short	0x0002
        /*0022*/ 	.short	0x0010
        /*0024*/ 	.byte	0x00, 0xf5, 0x21, 0x00


	//----- nvinfo : EIATTR_KPARAM_INFO
	.align		4
.L_301:
        /*0028*/ 	.byte	0x04, 0x17
        /*002a*/ 	.short	(.L_303 - .L_302)
.L_302:
        /*002c*/ 	.word	0x00000000
        /*0030*/ 	.short	0x0001
        /*0032*/ 	.short	0x0008
        /*0034*/ 	.byte	0x00, 0xf5, 0x21, 0x00


	//----- nvinfo : EIATTR_KPARAM_INFO
	.align		4
.L_303:
        /*0038*/ 	.byte	0x04, 0x17
        /*003a*/ 	.short	(.L_305 - .L_304)
.L_304:
        /*003c*/ 	.word	0x00000000
        /*0040*/ 	.short	0x0000
        /*0042*/ 	.short	0x0000
        /*0044*/ 	.byte	0x00, 0xf5, 0x21, 0x00


	//----- nvinfo : EIATTR_SPARSE_MMA_MASK
	.align		4
.L_305:
        /*0048*/ 	.byte	0x03, 0x50
        /*004a*/ 	.short	0x0000


	//----- nvinfo : EIATTR_MAXREG_COUNT
	.align		4
        /*004c*/ 	.byte	0x03, 0x1b
        /*004e*/ 	.short	0x00ff


	//----- nvinfo : EIATTR_MERCURY_ISA_VERSION
	.align		4
        /*0050*/ 	.byte	0x03, 0x5f
        /*0052*/ 	.short	0x0101


	//----- nvinfo : EIATTR_VRC_CTA_INIT_COUNT
	.align		4
        /*0054*/ 	.byte	0x02, 0x4a
	.zero		1
	.zero		1


	//----- nvinfo : EIATTR_EXIT_INSTR_OFFSETS
	.align		4
        /*0058*/ 	.byte	0x04, 0x1c
        /*005a*/ 	.short	(.L_307 - .L_306)


	//   ....[0]....
.L_306:
        /*005c*/ 	.word	0x00000070


	//   ....[1]....
        /*0060*/ 	.word	0x00000120


	//   ....[2]....
        /*0064*/ 	.word	0x000001c0


	//   ....[3]....
        /*0068*/ 	.word	0x000001f0


	//----- nvinfo : EIATTR_CRS_STACK_SIZE
	.align		4
.L_307:
        /*006c*/ 	.byte	0x04, 0x1e
        /*006e*/ 	.short	(.L_309 - .L_308)
.L_308:
        /*0070*/ 	.word	0x00000000


	//----- nvinfo : EIATTR_CBANK_PARAM_SIZE
	.align		4
.L_309:
        /*0074*/ 	.byte	0x03, 0x19
        /*0076*/ 	.short	0x001c


	//----- nvinfo : EIATTR_PARAM_CBANK
	.align		4
        /*0078*/ 	.byte	0x04, 0x0a
        /*007a*/ 	.short	(.L_311 - .L_310)
	.align		4
.L_310:
        /*007c*/ 	.word	index@(.nv.constant0.find_diag_indices_csc)
        /*0080*/ 	.short	0x0380
        /*0082*/ 	.short	0x001c


	//----- nvinfo : EIATTR_SW_WAR
	.align		4
.L_311:
        /*0084*/ 	.byte	0x04, 0x36
        /*0086*/ 	.short	(.L_313 - .L_312)
.L_312:
        /*0088*/ 	.word	0x00000008
.L_313:


//--------------------- .nv.info.sparse_trsv_csc_upper_level_f64 --------------------------
	.section	.nv.info.sparse_trsv_csc_upper_level_f64,"",@"SHT_CUDA_INFO"
	.sectionflags	@""
	.align	4


	//----- nvinfo : EIATTR_CUDA_API_VERSION
	.align		4
        /*0000*/ 	.byte	0x04, 0x37
        /*0002*/ 	.short	(.L_315 - .L_314)
.L_314:
        /*0004*/ 	.word	0x00000082


	//----- nvinfo : EIATTR_KPARAM_INFO
	.align		4
.L_315:
        /*0008*/ 	.byte	0x04, 0x17
        /*000a*/ 	.short	(.L_317 - .L_316)
.L_316:
        /*000c*/ 	.word	0x00000000
        /*0010*/ 	.short	0x0007
        /*0012*/ 	.short	0x0038
        /*0014*/ 	.byte	0x00, 0xf0, 0x11, 0x00


	//----- nvinfo : EIATTR_KPARAM_INFO
	.align		4
.L_317:
        /*0018*/ 	.byte	0x04, 0x17
        /*001a*/ 	.short	(.L_319 - .L_318)
.L_318:
        /*001c*/ 	.word	0x00000000
        /*0020*/ 	.short	0x0006
        /*0022*/ 	.short	0x0030
        /*0024*/ 	.byte	0x00, 0xf5, 0x21, 0x00


	//----- nvinfo : EIATTR_KPARAM_INFO
	.align		4
.L_319:
        /*0028*/ 	.byte	0x04, 0x17
        /*002a*/ 	.short	(.L_321 - .L_320)
.L_320:
        /*002c*/ 	.word	0x00000000
        /*0030*/ 	.short	0x0005
        /*0032*/ 	.short	0x0028
        /*0034*/ 	.byte	0x00, 0xf5, 0x21, 0x00


	//----- nvinfo : EIATTR_KPARAM_INFO
	.align		4
.L_321:
        /*0038*/ 	.byte	0x04, 0x17
        /*003a*/ 	.short	(.L_323 - .L_322)
.L_322:
        /*003c*/ 	.word	0x00000000
        /*0040*/ 	.short	0x0004
        /*0042*/ 	.short	0x0020
        /*0044*/ 	.byte	0x00, 0xf5, 0x21, 0x00


	//----- nvinfo : EIATTR_KPARAM_INFO
	.align		4
.L_323:
        /*0048*/ 	.byte	0x04, 0x17
        /*004a*/ 	.short	(.L_325 - .L_324)
.L_324:
        /*004c*/ 	.word	0x00000000
        /*0050*/ 	.short	0x0003
        /*0052*/ 	.short	0x0018
        /*0054*/ 	.byte	0x00, 0xf5, 0x21, 0x00


	//----- nvinfo : EIATTR_KPARAM_INFO
	.align		4
.L_325:
        /*0058*/ 	.byte	0x04, 0x17
        /*005a*/ 	.short	(.L_327 - .L_326)
.L_326:
        /*005c*/ 	.word	0x00000000
        /*0060*/ 	.short	0x0002
        /*0062*/ 	.short	0x0010
        /*0064*/ 	.byte	0x00, 0xf5, 0x21, 0x00


	//----- nvinfo : EIATTR_KPARAM_INFO
	.align		4
.L_327:
        /*0068*/ 	.byte	0x04, 0x17
        /*006a*/ 	.short	(.L_329 - .L_328)
.L_328:
        /*006c*/ 	.word	0x00000000
        /*0070*/ 	.short	0x0001
        /*0072*/ 	.short	0x0008
        /*0074*/ 	.byte	0x00, 0xf0, 0x11, 0x00


	//----- nvinfo : EIATTR_KPARAM_INFO
	.align		4
.L_329:
        /*0078*/ 	.byte	0x04, 0x17
        /*007a*/ 	.short	(.L_331 - .L_330)
.L_330:
        /*007c*/ 	.word	0x00000000
        /*0080*/ 	.short	0x0000
        /*0082*/ 	.short	0x0000
        /*0084*/ 	.byte	0x00, 0xf5, 0x21, 0x00


	//----- nvinfo : EIATTR_SPARSE_MMA_MASK
	.align		4
.L_331:
        /*0088*/ 	.byte	0x03, 0x50
        /*008a*/ 	.short	0x0000


	//----- nvinfo : EIATTR_MAXREG_COUNT
	.align		4
        /*008c*/ 	.byte	0x03, 0x1b
        /*008e*/ 	.short	0x00ff


	//----- nvinfo : EIATTR_MERCURY_ISA_VERSION
	.align		4
        /*0090*/ 	.byte	0x03, 0x5f
        /*0092*/ 	.short	0x0101


	//----- nvinfo : EIATTR_VRC_CTA_INIT_COUNT
	.align		4
        /*0094*/ 	.byte	0x02, 0x4a
	.zero		1
	.zero		1


	//----- nvinfo : EIATTR_EXIT_INSTR_OFFSETS
	.align		4
        /*0098*/ 	.byte	0x04, 0x1c
        /*009a*/ 	.short	(.L_333 - .L_332)


	//   ....[0]....
.L_332:
        /*009c*/ 	.word	0x00000070


	//   ....[1]....
        /*00a0*/ 	.word	0x00000370


	//   ....[2]....
        /*00a4*/ 	.word	0x00000970


	//   ....[3]....
        /*00a8*/ 	.word	0x00000cb0


	//   ....[4]....
        /*00ac*/ 	.word	0x00000eb0


	//   ....[5]....
        /*00b0*/ 	.word	0x00000f00


	//   ....[6]....
        /*00b4*/ 	.word	0x00000f80


	//----- nvinfo : EIATTR_CRS_STACK_SIZE
	.align		4
.L_333:
        /*00b8*/ 	.byte	0x04, 0x1e
        /*00ba*/ 	.short	(.L_335 - .L_334)
.L_334:
        /*00bc*/ 	.word	0x00000000


	//----- nvinfo : EIATTR_CBANK_PARAM_SIZE
	.align		4
.L_335:
        /*00c0*/ 	.byte	0x03, 0x19
        /*00c2*/ 	.short	0x003c


	//----- nvinfo : EIATTR_PARAM_CBANK
	.align		4
        /*00c4*/ 	.byte	0x04, 0x0a
        /*00c6*/ 	.short	(.L_337 - .L_336)
	.align		4
.L_336:
        /*00c8*/ 	.word	index@(.nv.constant0.sparse_trsv_csc_upper_level_f64)
        /*00cc*/ 	.short	0x0380
        /*00ce*/ 	.short	0x003c


	//----- nvinfo : EIATTR_SW_WAR
	.align		4
.L_337:
        /*00d0*/ 	.byte	0x04, 0x36
        /*00d2*/ 	.short	(.L_339 - .L_338)
.L_338:
        /*00d4*/ 	.word	0x00000008
.L_339:


//--------------------- .nv.info.sparse_trsv_csc_upper_level_f32 --------------------------
	.section	.nv.info.sparse_trsv_csc_upper_level_f32,"",@"SHT_CUDA_INFO"
	.sectionflags	@""
	.align	4


	//----- nvinfo : EIATTR_CUDA_API_VERSION
	.align		4
        /*0000*/ 	.byte	0x04, 0x37
        /*0002*/ 	.short	(.L_341 - .L_340)
.L_340:
        /*0004*/ 	.word	0x00000082


	//----- nvinfo : EIATTR_KPARAM_INFO
	.align		4
.L_341:
        /*0008*/ 	.byte	0x04, 0x17
        /*000a*/ 	.short	(.L_343 - .L_342)
.L_342:
        /*000c*/ 	.word	0x00000000
        /*0010*/ 	.short	0x0007
        /*0012*/ 	.short	0x0038
        /*0014*/ 	.byte	0x00, 0xf0, 0x11, 0x00


	//----- nvinfo : EIATTR_KPARAM_INFO
	.align		4
.L_343:
        /*0018*/ 	.byte	0x04, 0x17
        /*001a*/ 	.short	(.L_345 - .L_344)
.L_344:
        /*001c*/ 	.word	0x00000000
        /*0020*/ 	.short	0x0006
        /*0022*/ 	.short	0x0030
        /*0024*/ 	.byte	0x00, 0xf5, 0x21, 0x00


	//----- nvinfo : EIATTR_KPARAM_INFO
	.align		4
.L_345:
        /*0028*/ 	.byte	0x04, 0x17
        /*002a*/ 	.short	(.L_347 - .L_346)
.L_346:
        /*002c*/ 	.word	0x00000000
        /*0030*/ 	.short	0x0005
        /*0032*/ 	.short	0x0028
        /*0034*/ 	.byte	0x00, 0xf5, 0x21, 0x00


	//----- nvinfo : EIATTR_KPARAM_INFO
	.align		4
.L_347:
        /*0038*/ 	.byte	0x04, 0x17
        /*003a*/ 	.short	(.L_349 - .L_348)
.L_348:
        /*003c*/ 	.word	0x00000000
        /*0040*/ 	.short	0x0004
        /*0042*/ 	.short	0x0020
        /*0044*/ 	.byte	0x00, 0xf5, 0x21, 0x00


	//----- nvinfo : EIATTR_KPARAM_INFO
	.align		4
.L_349:
        /*0048*/ 	.byte	0x04, 0x17
        /*004a*/ 	.short	(.L_351 - .L_350)
.L_350:
        /*004c*/ 	.word	0x00000000
        /*0050*/ 	.short	0x0003
        /*0052*/ 	.short	0x0018
        /*0054*/ 	.byte	0x00, 0xf5, 0x21, 0x00


	//----- nvinfo : EIATTR_KPARAM_INFO
	.align		4
.L_351:
        /*0058*/ 	.byte	0x04, 0x17
        /*005a*/ 	.short	(.L_353 - .L_352)
.L_352:
        /*005c*/ 	.word	0x00000000
        /*0060*/ 	.short	0x0002
        /*0062*/ 	.short	0x0010
        /*0064*/ 	.byte	0x00, 0xf5, 0x21, 0x00


	//----- nvinfo : EIATTR_KPARAM_INFO
	.align		4
.L_353:
        /*0068*/ 	.byte	0x04, 0x17
        /*006a*/ 	.short	(.L_355 - .L_354)
.L_354:
        /*006c*/ 	.word	0x00000000
        /*0070*/ 	.short	0x0001
        /*0072*/ 	.short	0x0008
        /*0074*/ 	.byte	0x00, 0xf0, 0x11, 0x00


	//----- nvinfo : EIATTR_KPARAM_INFO
	.align		4
.L_355:
        /*0078*/ 	.byte	0x04, 0x17
        /*007a*/ 	.short	(.L_357 - .L_356)
.L_356:
        /*007c*/ 	.word	0x00000000
        /*0080*/ 	.short	0x0000
        /*0082*/ 	.short	0x0000
        /*0084*/ 	.byte	0x00, 0xf5, 0x21, 0x00


	//----- nvinfo : EIATTR_SPARSE_MMA_MASK
	.align		4
.L_357:
        /*0088*/ 	.byte	0x03, 0x50
        /*008a*/ 	.short	0x0000


	//----- nvinfo : EIATTR_MAXREG_COUNT
	.align		4
        /*008c*/ 	.byte	0x03, 0x1b
        /*008e*/ 	.short	0x00ff


	//----- nvinfo : EIATTR_MERCURY_ISA_VERSION
	.align		4
        /*0090*/ 	.byte	0x03, 0x5f
        /*0092*/ 	.short	0x0101


	//----- nvinfo : EIATTR_VRC_CTA_INIT_COUNT
	.align		4
        /*0094*/ 	.byte	0x02, 0x4a
	.zero		1
	.zero		1


	//----- nvinfo : EIATTR_EXIT_INSTR_OFFSETS
	.align		4
        /*0098*/ 	.byte	0x04, 0x1c
        /*009a*/ 	.short	(.L_359 - .L_358)


	//   ....[0]....
.L_358:
        /*009c*/ 	.word	0x00000070


	//   ....[1]....
        /*00a0*/ 	.word	0x000002c0


	//   ....[2]....
        /*00a4*/ 	.word	0x000008c0


	//   ....[3]....
        /*00a8*/ 	.word	0x00000c00


	//   ....[4]....
        /*00ac*/ 	.word	0x00000e00


	//   ....[5]....
        /*00b0*/ 	.word	0x00000e50


	//   ....[6]....
        /*00b4*/ 	.word	0x00000ed0


	//----- nvinfo : EIATTR_CRS_STACK_SIZE
	.align		4
.L_359:
        /*00b8*/ 	.byte	0x04, 0x1e
        /*00ba*/ 	.short	(.L_361 - .L_360)
.L_360:
        /*00bc*/ 	.word	0x00000000


	//----- nvinfo : EIATTR_CBANK_PARAM_SIZE
	.align		4
.L_361:
        /*00c0*/ 	.byte	0x03, 0x19
        /*00c2*/ 	.short	0x003c


	//----- nvinfo : EIATTR_PARAM_CBANK
	.align		4
        /*00c4*/ 	.byte	0x04, 0x0a
        /*00c6*/ 	.short	(.L_363 - .L_362)
	.align		4
.L_362:
        /*00c8*/ 	.word	index@(.nv.constant0.sparse_trsv_csc_upper_level_f32)
        /*00cc*/ 	.short	0x0380
        /*00ce*/ 	.short	0x003c


	//----- nvinfo : EIATTR_SW_WAR
	.align		4
.L_363:
        /*00d0*/ 	.byte	0x04, 0x36
        /*00d2*/ 	.short	(.L_365 - .L_364)
.L_364:
        /*00d4*/ 	.word	0x00000008
.L_365:


//--------------------- .nv.info.sparse_trsv_csc_lower_level_f64 --------------------------
	.section	.nv.info.sparse_trsv_csc_lower_level_f64,"",@"SHT_CUDA_INFO"
	.sectionflags	@""
	.align	4


	//----- nvinfo : EIATTR_CUDA_API_VERSION
	.align		4
        /*0000*/ 	.byte	0x04, 0x37
        /*0002*/ 	.short	(.L_367 - .L_366)
.L_366:
        /*0004*/ 	.word	0x00000082


	//----- nvinfo : EIATTR_KPARAM_INFO
	.align		4
.L_367:
        /*0008*/ 	.byte	0x04, 0x17
        /*000a*/ 	.short	(.L_369 - .L_368)
.L_368:
        /*000c*/ 	.word	0x00000000
        /*0010*/ 	.short	0x0008
        /*0012*/ 	.short	0x003c
        /*0014*/ 	.byte	0x00, 0xf0, 0x05, 0x00


	//----- nvinfo : EIATTR_KPARAM_INFO
	.align		4
.L_369:
        /*0018*/ 	.byte	0x04, 0x17
        /*001a*/ 	.short	(.L_371 - .L_370)
.L_370:
        /*001c*/ 	.word	0x00000000
        /*0020*/ 	.short	0x0007
        /*0022*/ 	.short	0x0038
        /*0024*/ 	.byte	0x00, 0xf0, 0x11, 0x00


	//----- nvinfo : EIATTR_KPARAM_INFO
	.align		4
.L_371:
        /*0028*/ 	.byte	0x04, 0x17
        /*002a*/ 	.short	(.L_373 - .L_372)
.L_372:
        /*002c*/ 	.word	0x00000000
        /*0030*/ 	.short	0x0006
        /*0032*/ 	.short	0x0030
        /*0034*/ 	.byte	0x00, 0xf5, 0x21, 0x00


	//----- nvinfo : EIATTR_KPARAM_INFO
	.align		4
.L_373:
        /*0038*/ 	.byte	0x04, 0x17
        /*003a*/ 	.short	(.L_375 - .L_374)
.L_374:
        /*003c*/ 	.word	0x00000000
        /*0040*/ 	.short	0x0005
        /*0042*/ 	.short	0x0028
        /*0044*/ 	.byte	0x00, 0xf5, 0x21, 0x00


	//----- nvinfo : EIATTR_KPARAM_INFO
	.align		4
.L_375:
        /*0048*/ 	.byte	0x04, 0x17
        /*004a*/ 	.short	(.L_377 - .L_376)
.L_376:
        /*004c*/ 	.word	0x00000000
        /*0050*/ 	.short	0x0004
        /*0052*/ 	.short	0x0020
        /*0054*/ 	.byte	0x00, 0xf5, 0x21, 0x00


	//----- nvinfo : EIATTR_KPARAM_INFO
	.align		4
.L_377:
        /*0058*/ 	.byte	0x04, 0x17
        /*005a*/ 	.short	(.L_379 - .L_378)
.L_378:
        /*005c*/ 	.word	0x00000000
        /*0060*/ 	.short	0x0003
        /*0062*/ 	.short	0x0018
        /*0064*/ 	.byte	0x00, 0xf5, 0x21, 0x00


	//----- nvinfo : EIATTR_KPARAM_INFO
	.align		4
.L_379:
        /*0068*/ 	.byte	0x04, 0x17
        /*006a*/ 	.short	(.L_381 - .L_380)
.L_380:
        /*006c*/ 	.word	0x00000000
        /*0070*/ 	.short	0x0002
        /*0072*/ 	.short	0x0010
        /*0074*/ 	.byte	0x00, 0xf5, 0x21, 0x00


	//----- nvinfo : EIATTR_KPARAM_INFO
	.align		4
.L_381:
        /*0078*/ 	.byte	0x04, 0x17
        /*007a*/ 	.short	(.L_383 - .L_382)
.L_382:
        /*007c*/ 	.word	0x00000000
        /*0080*/ 	.short	0x0001
        /*0082*/ 	.short	0x0008
        /*0084*/ 	.byte	0x00, 0xf0, 0x11, 0x00


	//----- nvinfo : EIATTR_KPARAM_INFO
	.align		4
.L_383:
        /*0088*/ 	.byte	0x04, 0x17
        /*008a*/ 	.short	(.L_385 - .L_384)
.L_384:
        /*008c*/ 	.word	0x00000000
        /*0090*/ 	.short	0x0000
        /*0092*/ 	.short	0x0000
        /*0094*/ 	.byte	0x00, 0xf5, 0x21, 0x00


	//----- nvinfo : EIATTR_SPARSE_MMA_MASK
	.align		4
.L_385:
        /*0098*/ 	.byte	0x03, 0x50
        /*009a*/ 	.short	0x0000


	//----- nvinfo : EIATTR_MAXREG_COUNT
	.align		4
        /*009c*/ 	.byte	0x03, 0x1b
        /*009e*/ 	.short	0x00ff


	//----- nvinfo : EIATTR_MERCURY_ISA_VERSION
	.align		4
        /*00a0*/ 	.byte	0x03, 0x5f
        /*00a2*/ 	.short	0x0101


	//----- nvinfo : EIATTR_VRC_CTA_INIT_COUNT
	.align		4
        /*00a4*/ 	.byte	0x02, 0x4a
	.zero		1
	.zero		1


	//----- nvinfo : EIATTR_EXIT_INSTR_OFFSETS
	.align		4
        /*00a8*/ 	.byte	0x04, 0x1c
        /*00aa*/ 	.short	(.L_387 - .L_386)


	//   ....[0]....
.L_386:
        /*00ac*/ 	.word	0x00000070


	//   ....[1]....
        /*00b0*/ 	.word	0x000003e0


	//   ....[2]....
        /*00b4*/ 	.word	0x000009e0


	//   ....[3]....
        /*00b8*/ 	.word	0x00000d20


	//   ....[4]....
        /*00bc*/ 	.word	0x00000f20


	//   ....[5]....
        /*00c0*/ 	.word	0x00000f70


	//   ....[6]....
        /*00c4*/ 	.word	0x00000ff0


	//----- nvinfo : EIATTR_CRS_STACK_SIZE
	.align		4
.L_387:
        /*00c8*/ 	.byte	0x04, 0x1e
        /*00ca*/ 	.short	(.L_389 - .L_388)
.L_388:
        /*00cc*/ 	.word	0x00000000


	//----- nvinfo : EIATTR_CBANK_PARAM_SIZE
	.align		4
.L_389:
        /*00d0*/ 	.byte	0x03, 0x19
        /*00d2*/ 	.short	0x003d


	//----- nvinfo : EIATTR_PARAM_CBANK
	.align		4
        /*00d4*/ 	.byte	0x04, 0x0a
        /*00d6*/ 	.short	(.L_391 - .L_390)
	.align		4
.L_390:
        /*00d8*/ 	.word	index@(.nv.constant0.sparse_trsv_csc_lower_level_f64)
        /*00dc*/ 	.short	0x0380
        /*00de*/ 	.short	0x003d


	//----- nvinfo : EIATTR_SW_WAR
	.align		4
.L_391:
        /*00e0*/ 	.byte	0x04, 0x36
        /*00e2*/ 	.short	(.L_393 - .L_392)
.L_392:
        /*00e4*/ 	.word	0x00000008
.L_393:


//--------------------- .nv.info.sparse_trsv_csc_lower_level_f32 --------------------------
	.section	.nv.info.sparse_trsv_csc_lower_level_f32,"",@"SHT_CUDA_INFO"
	.sectionflags	@""
	.align	4


	//----- nvinfo : EIATTR_CUDA_API_VERSION
	.align		4
        /*0000*/ 	.byte	0x04, 0x37
        /*0002*/ 	.short	(.L_395 - .L_394)
.L_394:
        /*0004*/ 	.word	0x00000082


	//----- nvinfo : EIATTR_KPARAM_INFO
	.align		4
.L_395:
        /*0008*/ 	.byte	0x04, 0x17
        /*000a*/ 	.short	(.L_397 - .L_396)
.L_396:
        /*000c*/ 	.word	0x00000000
        /*0010*/ 	.short	0x0008
        /*0012*/ 	.short	0x003c
        /*0014*/ 	.byte	0x00, 0xf0, 0x05, 0x00


	//----- nvinfo : EIATTR_KPARAM_INFO
	.align		4
.L_397:
        /*0018*/ 	.byte	0x04, 0x17
        /*001a*/ 	.short	(.L_399 - .L_398)
.L_398:
        /*001c*/ 	.word	0x00000000
        /*0020*/ 	.short	0x0007
        /*0022*/ 	.short	0x0038
        /*0024*/ 	.byte	0x00, 0xf0, 0x11, 0x00


	//----- nvinfo : EIATTR_KPARAM_INFO
	.align		4
.L_399:
        /*0028*/ 	.byte	0x04, 0x17
        /*002a*/ 	.short	(.L_401 - .L_400)
.L_400:
        /*002c*/ 	.word	0x00000000
        /*0030*/ 	.short	0x0006
        /*0032*/ 	.short	0x0030
        /*0034*/ 	.byte	0x00, 0xf5, 0x21, 0x00


	//----- nvinfo : EIATTR_KPARAM_INFO
	.align		4
.L_401:
        /*0038*/ 	.byte	0x04, 0x17
        /*003a*/ 	.short	(.L_403 - .L_402)
.L_402:
        /*003c*/ 	.word	0x00000000
        /*0040*/ 	.short	0x0005
        /*0042*/ 	.short	0x0028
        /*0044*/ 	.byte	0x00, 0xf5, 0x21, 0x00


	//----- nvinfo : EIATTR_KPARAM_INFO
	.align		4
.L_403:
        /*0048*/ 	.byte	0x04, 0x17
        /*004a*/ 	.short	(.L_405 - .L_404)
.L_404:
        /*004c*/ 	.word	0x00000000
        /*0050*/ 	.short	0x0004
        /*0052*/ 	.short	0x0020
        /*0054*/ 	.byte	0x00, 0xf5, 0x21, 0x00


	//----- nvinfo : EIATTR_KPARAM_INFO
	.align		4
.L_405:
        /*0058*/ 	.byte	0x04, 0x17
        /*005a*/ 	.short	(.L_407 - .L_406)
.L_406:
        /*005c*/ 	.word	0x00000000
        /*0060*/ 	.short	0x0003
        /*0062*/ 	.short	0x0018
        /*0064*/ 	.byte	0x00, 0xf5, 0x21, 0x00


	//----- nvinfo : EIATTR_KPARAM_INFO
	.align		4
.L_407:
        /*0068*/ 	.byte	0x04, 0x17
        /*006a*/ 	.short	(.L_409 - .L_408)
.L_408:
        /*006c*/ 	.word	0x00000000
        /*0070*/ 	.short	0x0002
        /*0072*/ 	.short	0x0010
        /*0074*/ 	.byte	0x00, 0xf5, 0x21, 0x00


	//----- nvinfo : EIATTR_KPARAM_INFO
	.align		4
.L_409:
        /*0078*/ 	.byte	0x04, 0x17
        /*007a*/ 	.short	(.L_411 - .L_410)
.L_410:
        /*007c*/ 	.word	0x00000000
        /*0080*/ 	.short	0x0001
        /*0082*/ 	.short	0x0008
        /*0084*/ 	.byte	0x00, 0xf0, 0x11, 0x00


	//----- nvinfo : EIATTR_KPARAM_INFO
	.align		4
.L_411:
        /*0088*/ 	.byte	0x04, 0x17
        /*008a*/ 	.short	(.L_413 - .L_412)
.L_412:
        /*008c*/ 	.word	0x00000000
        /*0090*/ 	.short	0x0000
        /*0092*/ 	.short	0x0000
        /*0094*/ 	.byte	0x00, 0xf5, 0x21, 0x00


	//----- nvinfo : EIATTR_SPARSE_MMA_MASK
	.align		4
.L_413:
        /*0098*/ 	.byte	0x03, 0x50
        /*009a*/ 	.short	0x0000


	//----- nvinfo : EIATTR_MAXREG_COUNT
	.align		4
        /*009c*/ 	.byte	0x03, 0x1b
        /*009e*/ 	.short	0x00ff


	//----- nvinfo : EIATTR_MERCURY_ISA_VERSION
	.align		4
        /*00a0*/ 	.byte	0x03, 0x5f
        /*00a2*/ 	.short	0x0101


	//----- nvinfo : EIATTR_VRC_CTA_INIT_COUNT
	.align		4
        /*00a4*/ 	.byte	0x02, 0x4a
	.zero		1
	.zero		1


	//----- nvinfo : EIATTR_EXIT_INSTR_OFFSETS
	.align		4
        /*00a8*/ 	.byte	0x04, 0x1c
        /*00aa*/ 	.short	(.L_415 - .L_414)


	//   ....[0]....
.L_414:
        /*00ac*/ 	.word	0x00000070


	//   ....[1]....
        /*00b0*/ 	.word	0x00000320


	//   ....[2]....
        /*00b4*/ 	.word	0x00000920


	//   ....[3]....
        /*00b8*/ 	.word	0x00000c60


	//   ....[4]....
        /*00bc*/ 	.word	0x00000e60


	//   ....[5]....
        /*00c0*/ 	.word	0x00000eb0


	//   ....[6]....
        /*00c4*/ 	.word	0x00000f30


	//----- nvinfo : EIATTR_CRS_STACK_SIZE
	.align		4
.L_415:
        /*00c8*/ 	.byte	0x04, 0x1e
        /*00ca*/ 	.short	(.L_417 - .L_416)
.L_416:
        /*00cc*/ 	.word	0x00000000


	//----- nvinfo : EIATTR_CBANK_PARAM_SIZE
	.align		4
.L_417:
        /*00d0*/ 	.byte	0x03, 0x19
        /*00d2*/ 	.short	0x003d


	//----- nvinfo : EIATTR_PARAM_CBANK
	.align		4
        /*00d4*/ 	.byte	0x04, 0x0a
        /*00d6*/ 	.short	(.L_419 - .L_418)
	.align		4
.L_418:
        /*00d8*/ 	.word	index@(.nv.constant0.sparse_trsv_csc_lower_level_f32)
        /*00dc*/ 	.short	0x0380
        /*00de*/ 	.short	0x003d


	//----- nvinfo : EIATTR_SW_WAR
	.align		4
.L_419:
        /*00e0*/ 	.byte	0x04, 0x36
        /*00e2*/ 	.short	(.L_421 - .L_420)
.L_420:
        /*00e4*/ 	.word	0x00000008
.L_421:


//--------------------- .nv.info.sparse_clear_f64 --------------------------
	.section	.nv.info.sparse_clear_f64,"",@"SHT_CUDA_INFO"
	.sectionflags	@""
	.align	4


	//----- nvinfo : EIATTR_CUDA_API_VERSION
	.align		4
        /*0000*/ 	.byte	0x04, 0x37
        /*0002*/ 	.short	(.L_423 - .L_422)
.L_422:
        /*0004*/ 	.word	0x00000082


	//----- nvinfo : EIATTR_KPARAM_INFO
	.align		4
.L_423:
        /*0008*/ 	.byte	0x04, 0x17
        /*000a*/ 	.short	(.L_425 - .L_424)
.L_424:
        /*000c*/ 	.word	0x00000000
        /*0010*/ 	.short	0x0002
        /*0012*/ 	.short	0x0010
        /*0014*/ 	.byte	0x00, 0xf0, 0x11, 0x00


	//----- nvinfo : EIATTR_KPARAM_INFO
	.align		4
.L_425:
        /*0018*/ 	.byte	0x04, 0x17
        /*001a*/ 	.short	(.L_427 - .L_426)
.L_426:
        /*001c*/ 	.word	0x00000000
        /*0020*/ 	.short	0x0001
        /*0022*/ 	.short	0x0008
        /*0024*/ 	.byte	0x00, 0xf5, 0x21, 0x00


	//----- nvinfo : EIATTR_KPARAM_INFO
	.align		4
.L_427:
        /*0028*/ 	.byte	0x04, 0x17
        /*002a*/ 	.short	(.L_429 - .L_428)
.L_428:
        /*002c*/ 	.word	0x00000000
        /*0030*/ 	.short	0x0000
        /*0032*/ 	.short	0x0000
        /*0034*/ 	.byte	0x00, 0xf5, 0x21, 0x00


	//----- nvinfo : EIATTR_SPARSE_MMA_MASK
	.align		4
.L_429:
        /*0038*/ 	.byte	0x03, 0x50
        /*003a*/ 	.short	0x0000


	//----- nvinfo : EIATTR_MAXREG_COUNT
	.align		4
        /*003c*/ 	.byte	0x03, 0x1b
        /*003e*/ 	.short	0x00ff


	//----- nvinfo : EIATTR_MERCURY_ISA_VERSION
	.align		4
        /*0040*/ 	.byte	0x03, 0x5f
        /*0042*/ 	.short	0x0101


	//----- nvinfo : EIATTR_VRC_CTA_INIT_COUNT
	.align		4
        /*0044*/ 	.byte	0x02, 0x4a
	.zero		1
	.zero		1


	//----- nvinfo : EIATTR_EXIT_INSTR_OFFSETS
	.align		4
        /*0048*/ 	.byte	0x04, 0x1c
        /*004a*/ 	.short	(.L_431 - .L_430)


	//   ....[0]....
.L_430:
        /*004c*/ 	.word	0x00000070


	//   ....[1]....
        /*0050*/ 	.word	0x000000f0


	//----- nvinfo : EIATTR_CBANK_PARAM_SIZE
	.align		4
.L_431:
        /*0054*/ 	.byte	0x03, 0x19
        /*0056*/ 	.short	0x0014


	//----- nvinfo : EIATTR_PARAM_CBANK
	.align		4
        /*0058*/ 	.byte	0x04, 0x0a
        /*005a*/ 	.short	(.L_433 - .L_432)
	.align		4
.L_432:
        /*005c*/ 	.word	index@(.nv.constant0.sparse_clear_f64)
        /*0060*/ 	.short	0x0380
        /*0062*/ 	.short	0x0014


	//----- nvinfo : EIATTR_SW_WAR
	.align		4
.L_433:
        /*0064*/ 	.byte	0x04, 0x36
        /*0066*/ 	.short	(.L_435 - .L_434)
.L_434:
        /*0068*/ 	.word	0x00000008
.L_435:


//--------------------- .nv.info.sparse_clear_f32 --------------------------
	.section	.nv.info.sparse_clear_f32,"",@"SHT_CUDA_INFO"
	.sectionflags	@""
	.align	4


	//----- nvinfo : EIATTR_CUDA_API_VERSION
	.align		4
        /*0000*/ 	.byte	0x04, 0x37
        /*0002*/ 	.short	(.L_437 - .L_436)
.L_436:
        /*0004*/ 	.word	0x00000082


	//----- nvinfo : EIATTR_KPARAM_INFO
	.align		4
.L_437:
        /*0008*/ 	.byte	0x04, 0x17
        /*000a*/ 	.short	(.L_439 - .L_438)
.L_438:
        /*000c*/ 	.word	0x00000000
        /*0010*/ 	.short	0x0002
        /*0012*/ 	.short	0x0010
        /*0014*/ 	.byte	0x00, 0xf0, 0x11, 0x00


	//----- nvinfo : EIATTR_KPARAM_INFO
	.align		4
.L_439:
        /*0018*/ 	.byte	0x04, 0x17
        /*001a*/ 	.short	(.L_441 - .L_440)
.L_440:
        /*001c*/ 	.word	0x00000000
        /*0020*/ 	.short	0x0001
        /*0022*/ 	.short	0x0008
        /*0024*/ 	.byte	0x00, 0xf5, 0x21, 0x00


	//----- nvinfo : EIATTR_KPARAM_INFO
	.align		4
.L_441:
        /*0028*/ 	.byte	0x04, 0x17
        /*002a*/ 	.short	(.L_443 - .L_442)
.L_442:
        /*002c*/ 	.word	0x00000000
        /*0030*/ 	.short	0x0000
        /*0032*/ 	.short	0x0000
        /*0034*/ 	.byte	0x00, 0xf5, 0x21, 0x00


	//----- nvinfo : EIATTR_SPARSE_MMA_MASK
	.align		4
.L_443:
        /*0038*/ 	.byte	0x03, 0x50
        /*003a*/ 	.short	0x0000


	//----- nvinfo : EIATTR_MAXREG_COUNT
	.align		4
        /*003c*/ 	.byte	0x03, 0x1b
        /*003e*/ 	.short	0x00ff


	//----- nvinfo : EIATTR_MERCURY_ISA_VERSION
	.align		4
        /*0040*/ 	.byte	0x03, 0x5f
        /*0042*/ 	.short	0x0101


	//----- nvinfo : EIATTR_VRC_CTA_INIT_COUNT
	.align		4
        /*0044*/ 	.byte	0x02, 0x4a
	.zero		1
	.zero		1


	//----- nvinfo : EIATTR_EXIT_INSTR_OFFSETS
	.align		4
        /*0048*/ 	.byte	0x04, 0x1c
        /*004a*/ 	.short	(.L_445 - .L_444)


	//   ....[0]....
.L_444:
        /*004c*/ 	.word	0x00000070


	//   ....[1]....
        /*0050*/ 	.word	0x000000f0


	//----- nvinfo : EIATTR_CBANK_PARAM_SIZE
	.align		4
.L_445:
        /*0054*/ 	.byte	0x03, 0x19
        /*0056*/ 	.short	0x0014


	//----- nvinfo : EIATTR_PARAM_CBANK
	.align		4
        /*0058*/ 	.byte	0x04, 0x0a
        /*005a*/ 	.short	(.L_447 - .L_446)
	.align		4
.L_446:
        /*005c*/ 	.word	index@(.nv.constant0.sparse_clear_f32)
        /*0060*/ 	.short	0x0380
        /*0062*/ 	.short	0x0014


	//----- nvinfo : EIATTR_SW_WAR
	.align		4
.L_447:
        /*0064*/ 	.byte	0x04, 0x36
        /*0066*/ 	.short	(.L_449 - .L_448)
.L_448:
        /*0068*/ 	.word	0x00000008
.L_449:


//--------------------- .nv.info.sparse_divide_pivot_f64 --------------------------
	.section	.nv.info.sparse_divide_pivot_f64,"",@"SHT_CUDA_INFO"
	.sectionflags	@""
	.align	4


	//----- nvinfo : EIATTR_CUDA_API_VERSION
	.align		4
        /*0000*/ 	.byte	0x04, 0x37
        /*0002*/ 	.short	(.L_451 - .L_450)
.L_450:
        /*0004*/ 	.word	0x00000082


	//----- nvinfo : EIATTR_KPARAM_INFO
	.align		4
.L_451:
        /*0008*/ 	.byte	0x04, 0x17
        /*000a*/ 	.short	(.L_453 - .L_452)
.L_452:
        /*000c*/ 	.word	0x00000000
        /*0010*/ 	.short	0x0003
        /*0012*/ 	.short	0x0018
        /*0014*/ 	.byte	0x00, 0xf0, 0x11, 0x00


	//----- nvinfo : EIATTR_KPARAM_INFO
	.align		4
.L_453:
        /*0018*/ 	.byte	0x04, 0x17
        /*001a*/ 	.short	(.L_455 - .L_454)
.L_454:
        /*001c*/ 	.word	0x00000000
        /*0020*/ 	.short	0x0002
        /*0022*/ 	.short	0x0010
        /*0024*/ 	.byte	0x00, 0xf0, 0x21, 0x00


	//----- nvinfo : EIATTR_KPARAM_INFO
	.align		4
.L_455:
        /*0028*/ 	.byte	0x04, 0x17
        /*002a*/ 	.short	(.L_457 - .L_456)
.L_456:
        /*002c*/ 	.word	0x00000000
        /*0030*/ 	.short	0x0001
        /*0032*/ 	.short	0x0008
        /*0034*/ 	.byte	0x00, 0xf5, 0x21, 0x00


	//----- nvinfo : EIATTR_KPARAM_INFO
	.align		4
.L_457:
        /*0038*/ 	.byte	0x04, 0x17
        /*003a*/ 	.short	(.L_459 - .L_458)
.L_458:
        /*003c*/ 	.word	0x00000000
        /*0040*/ 	.short	0x0000
        /*0042*/ 	.short	0x0000
        /*0044*/ 	.byte	0x00, 0xf5, 0x21, 0x00


	//----- nvinfo : EIATTR_SPARSE_MMA_MASK
	.align		4
.L_459:
        /*0048*/ 	.byte	0x03, 0x50
        /*004a*/ 	.short	0x0000


	//----- nvinfo : EIATTR_MAXREG_COUNT
	.align		4
        /*004c*/ 	.byte	0x03, 0x1b
        /*004e*/ 	.short	0x00ff


	//----- nvinfo : EIATTR_MERCURY_ISA_VERSION
	.align		4
        /*0050*/ 	.byte	0x03, 0x5f
        /*0052*/ 	.short	0x0101


	//----- nvinfo : EIATTR_VRC_CTA_INIT_COUNT
	.align		4
        /*0054*/ 	.byte	0x02, 0x4a
	.zero		1
	.zero		1


	//----- nvinfo : EIATTR_EXIT_INSTR_OFFSETS
	.align		4
        /*0058*/ 	.byte	0x04, 0x1c
        /*005a*/ 	.short	(.L_461 - .L_460)


	//   ....[0]....
.L_460:
        /*005c*/ 	.word	0x00000070


	//   ....[1]....
        /*0060*/ 	.word	0x00000120


	//----- nvinfo : EIATTR_CBANK_PARAM_SIZE
	.align		4
.L_461:
        /*0064*/ 	.byte	0x03, 0x19
        /*0066*/ 	.short	0x001c


	//----- nvinfo : EIATTR_PARAM_CBANK
	.align		4
        /*0068*/ 	.byte	0x04, 0x0a
        /*006a*/ 	.short	(.L_463 - .L_462)
	.align		4
.L_462:
        /*006c*/ 	.word	index@(.nv.constant0.sparse_divide_pivot_f64)
        /*0070*/ 	.short	0x0380
        /*0072*/ 	.short	0x001c


	//----- nvinfo : EIATTR_SW_WAR
	.align		4
.L_463:
        /*0074*/ 	.byte	0x04, 0x36
        /*0076*/ 	.short	(.L_465 - .L_464)
.L_464:
        /*0078*/ 	.word	0x00000008
.L_465:


//--------------------- .nv.info.sparse_divide_pivot_f32 --------------------------
	.section	.nv.info.sparse_divide_pivot_f32,"",@"SHT_CUDA_INFO"
	.sectionflags	@""
	.align	4


	//----- nvinfo : EIATTR_CUDA_API_VERSION
	.align		4
        /*0000*/ 	.byte	0x04, 0x37
        /*0002*/ 	.short	(.L_467 - .L_466)
.L_466:
        /*0004*/ 	.word	0x00000082


	//----- nvinfo : EIATTR_KPARAM_INFO
	.align		4
.L_467:
        /*0008*/ 	.byte	0x04, 0x17
        /*000a*/ 	.short	(.L_469 - .L_468)
.L_468:
        /*000c*/ 	.word	0x00000000
        /*0010*/ 	.short	0x0003
        /*0012*/ 	.short	0x0014
        /*0014*/ 	.byte	0x00, 0xf0, 0x11, 0x00


	//----- nvinfo : EIATTR_KPARAM_INFO
	.align		4
.L_469:
        /*0018*/ 	.byte	0x04, 0x17
        /*001a*/ 	.short	(.L_471 - .L_470)
.L_470:
        /*001c*/ 	.word	0x00000000
        /*0020*/ 	.short	0x0002
        /*0022*/ 	.short	0x0010
        /*0024*/ 	.byte	0x00, 0xf0, 0x11, 0x00


	//----- nvinfo : EIATTR_KPARAM_INFO
	.align		4
.L_471:
        /*0028*/ 	.byte	0x04, 0x17
        /*002a*/ 	.short	(.L_473 - .L_472)
.L_472:
        /*002c*/ 	.word	0x00000000
        /*0030*/ 	.short	0x0001
        /*0032*/ 	.short	0x0008
        /*0034*/ 	.byte	0x00, 0xf5, 0x21, 0x00


	//----- nvinfo : EIATTR_KPARAM_INFO
	.align		4
.L_473:
        /*0038*/ 	.byte	0x04, 0x17
        /*003a*/ 	.short	(.L_475 - .L_474)
.L_474:
        /*003c*/ 	.word	0x00000000
        /*0040*/ 	.short	0x0000
        /*0042*/ 	.short	0x0000
        /*0044*/ 	.byte	0x00, 0xf5, 0x21, 0x00


	//----- nvinfo : EIATTR_SPARSE_MMA_MASK
	.align		4
.L_475:
        /*0048*/ 	.byte	0x03, 0x50
        /*004a*/ 	.short	0x0000


	//----- nvinfo : EIATTR_MAXREG_COUNT
	.align		4
        /*004c*/ 	.byte	0x03, 0x1b
        /*004e*/ 	.short	0x00ff


	//----- nvinfo : EIATTR_MERCURY_ISA_VERSION
	.align		4
        /*0050*/ 	.byte	0x03, 0x5f
        /*0052*/ 	.short	0x0101


	//----- nvinfo : EIATTR_VRC_CTA_INIT_COUNT
	.align		4
        /*0054*/ 	.byte	0x02, 0x4a
	.zero		1
	.zero		1


	//----- nvinfo : EIATTR_EXIT_INSTR_OFFSETS
	.align		4
        /*0058*/ 	.byte	0x04, 0x1c
        /*005a*/ 	.short	(.L_477 - .L_476)


	//   ....[0]....
.L_476:
        /*005c*/ 	.word	0x00000070


	//   ....[1]....
        /*0060*/ 	.word	0x00000120


	//----- nvinfo : EIATTR_CBANK_PARAM_SIZE
	.align		4
.L_477:
        /*0064*/ 	.byte	0x03, 0x19
        /*0066*/ 	.short	0x0018


	//----- nvinfo : EIATTR_PARAM_CBANK
	.align		4
        /*0068*/ 	.byte	0x04, 0x0a
        /*006a*/ 	.short	(.L_479 - .L_478)
	.align		4
.L_478:
        /*006c*/ 	.word	index@(.nv.constant0.sparse_divide_pivot_f32)
        /*0070*/ 	.short	0x0380
        /*0072*/ 	.short	0x0018


	//----- nvinfo : EIATTR_SW_WAR
	.align		4
.L_479:
        /*0074*/ 	.byte	0x04, 0x36
        /*0076*/ 	.short	(.L_481 - .L_480)
.L_480:
        /*0078*/ 	.word	0x00000008
.L_481:


//--------------------- .nv.info.sparse_gather_clear_f64 --------------------------
	.section	.nv.info.sparse_gather_clear_f64,"",@"SHT_CUDA_INFO"
	.sectionflags	@""
	.align	4


	//----- nvinfo : EIATTR_CUDA_API_VERSION
	.align		4
        /*0000*/ 	.byte	0x04, 0x37
        /*0002*/ 	.short	(.L_483 - .L_482)
.L_482:
        /*0004*/ 	.word	0x00000082


	//----- nvinfo : EIATTR_KPARAM_INFO
	.align		4
.L_483:
        /*0008*/ 	.byte	0x04, 0x17
        /*000a*/ 	.short	(.L_485 - .L_484)
.L_484:
        /*000c*/ 	.word	0x00000000
        /*0010*/ 	.short	0x0003
        /*0012*/ 	.short	0x0018
        /*0014*/ 	.byte	0x00, 0xf0, 0x11, 0x00


	//----- nvinfo : EIATTR_KPARAM_INFO
	.align		4
.L_485:
        /*0018*/ 	.byte	0x04, 0x17
        /*001a*/ 	.short	(.L_487 - .L_486)
.L_486:
        /*001c*/ 	.word	0x00000000
        /*0020*/ 	.short	0x0002
        /*0022*/ 	.short	0x0010
        /*0024*/ 	.byte	0x00, 0xf5, 0x21, 0x00


	//----- nvinfo : EIATTR_KPARAM_INFO
	.align		4
.L_487:
        /*0028*/ 	.byte	0x04, 0x17
        /*002a*/ 	.short	(.L_489 - .L_488)
.L_488:
        /*002c*/ 	.word	0x00000000
        /*0030*/ 	.short	0x0001
        /*0032*/ 	.short	0x0008
        /*0034*/ 	.byte	0x00, 0xf5, 0x21, 0x00


	//----- nvinfo : EIATTR_KPARAM_INFO
	.align		4
.L_489:
        /*0038*/ 	.byte	0x04, 0x17
        /*003a*/ 	.short	(.L_491 - .L_490)
.L_490:
        /*003c*/ 	.word	0x00000000
        /*0040*/ 	.short	0x0000
        /*0042*/ 	.short	0x0000
        /*0044*/ 	.byte	0x00, 0xf5, 0x21, 0x00


	//----- nvinfo : EIATTR_SPARSE_MMA_MASK
	.align		4
.L_491:
        /*0048*/ 	.byte	0x03, 0x50
        /*004a*/ 	.short	0x0000


	//----- nvinfo : EIATTR_MAXREG_COUNT
	.align		4
        /*004c*/ 	.byte	0x03, 0x1b
        /*004e*/ 	.short	0x00ff


	//----- nvinfo : EIATTR_MERCURY_ISA_VERSION
	.align		4
        /*0050*/ 	.byte	0x03, 0x5f
        /*0052*/ 	.short	0x0101


	//----- nvinfo : EIATTR_VRC_CTA_INIT_COUNT
	.align		4
        /*0054*/ 	.byte	0x02, 0x4a
	.zero		1
	.zero		1


	//----- nvinfo : EIATTR_EXIT_INSTR_OFFSETS
	.align		4
        /*0058*/ 	.byte	0x04, 0x1c
        /*005a*/ 	.short	(.L_493 - .L_492)


	//   ....[0]....
.L_492:
        /*005c*/ 	.word	0x00000070


	//   ....[1]....
        /*0060*/ 	.word	0x00000130


	//----- nvinfo : EIATTR_CBANK_PARAM_SIZE
	.align		4
.L_493:
        /*0064*/ 	.byte	0x03, 0x19
        /*0066*/ 	.short	0x001c


	//----- nvinfo : EIATTR_PARAM_CBANK
	.align		4
        /*0068*/ 	.byte	0x04, 0x0a
        /*006a*/ 	.short	(.L_495 - .L_494)
	.align		4
.L_494:
        /*006c*/ 	.word	index@(.nv.constant0.sparse_gather_clear_f64)
        /*0070*/ 	.short	0x0380
        /*0072*/ 	.short	0x001c


	//----- nvinfo : EIATTR_SW_WAR
	.align		4
.L_495:
        /*0074*/ 	.byte	0x04, 0x36
        /*0076*/ 	.short	(.L_497 - .L_496)
.L_496:
        /*0078*/ 	.word	0x00000008
.L_497:


//--------------------- .nv.info.sparse_gather_clear_f32 --------------------------
	.section	.nv.info.sparse_gather_clear_f32,"",@"SHT_CUDA_INFO"
	.sectionflags	@""
	.align	4


	//----- nvinfo : EIATTR_CUDA_API_VERSION
	.align		4
        /*0000*/ 	.byte	0x04, 0x37
        /*0002*/ 	.short	(.L_499 - .L_498)
.L_498:
        /*0004*/ 	.word	0x00000082


	//----- nvinfo : EIATTR_KPARAM_INFO
	.align		4
.L_499:
        /*0008*/ 	.byte	0x04, 0x17
        /*000a*/ 	.short	(.L_501 - .L_500)
.L_500:
        /*000c*/ 	.word	0x00000000
        /*0010*/ 	.short	0x0003
        /*0012*/ 	.short	0x0018
        /*0014*/ 	.byte	0x00, 0xf0, 0x11, 0x00


	//----- nvinfo : EIATTR_KPARAM_INFO
	.align		4
.L_501:
        /*0018*/ 	.byte	0x04, 0x17
        /*001a*/ 	.short	(.L_503 - .L_502)
.L_502:
        /*001c*/ 	.word	0x00000000
        /*0020*/ 	.short	0x0002
        /*0022*/ 	.short	0x0010
        /*0024*/ 	.byte	0x00, 0xf5, 0x21, 0x00


	//----- nvinfo : EIATTR_KPARAM_INFO
	.align		4
.L_503:
        /*0028*/ 	.byte	0x04, 0x17
        /*002a*/ 	.short	(.L_505 - .L_504)
.L_504:
        /*002c*/ 	.word	0x00000000
        /*0030*/ 	.short	0x0001
        /*0032*/ 	.short	0x0008
        /*0034*/ 	.byte	0x00, 0xf5, 0x21, 0x00


	//----- nvinfo : EIATTR_KPARAM_INFO
	.align		4
.L_505:
        /*0038*/ 	.byte	0x04, 0x17
        /*003a*/ 	.short	(.L_507 - .L_506)
.L_506:
        /*003c*/ 	.word	0x00000000
        /*0040*/ 	.short	0x0000
        /*0042*/ 	.short	0x0000
        /*0044*/ 	.byte	0x00, 0xf5, 0x21, 0x00


	//----- nvinfo : EIATTR_SPARSE_MMA_MASK
	.align		4
.L_507:
        /*0048*/ 	.byte	0x03, 0x50
        /*004a*/ 	.short	0x0000


	//----- nvinfo : EIATTR_MAXREG_COUNT
	.align		4
        /*004c*/ 	.byte	0x03, 0x1b
        /*004e*/ 	.short	0x00ff


	//----- nvinfo : EIATTR_MERCURY_ISA_VERSION
	.align		4
        /*0050*/ 	.byte	0x03, 0x5f
        /*0052*/ 	.short	0x0101


	//----- nvinfo : EIATTR_VRC_CTA_INIT_COUNT
	.align		4
        /*0054*/ 	.byte	0x02, 0x4a
	.zero		1
	.zero		1


	//----- nvinfo : EIATTR_EXIT_INSTR_OFFSETS
	.align		4
        /*0058*/ 	.byte	0x04, 0x1c
        /*005a*/ 	.short	(.L_509 - .L_508)


	//   ....[0]....
.L_508:
        /*005c*/ 	.word	0x00000070


	//   ....[1]....
        /*0060*/ 	.word	0x00000130


	//----- nvinfo : EIATTR_CBANK_PARAM_SIZE
	.align		4
.L_509:
        /*0064*/ 	.byte	0x03, 0x19
        /*0066*/ 	.short	0x001c


	//----- nvinfo : EIATTR_PARAM_CBANK
	.align		4
        /*0068*/ 	.byte	0x04, 0x0a
        /*006a*/ 	.short	(.L_511 - .L_510)
	.align		4
.L_510:
        /*006c*/ 	.word	index@(.nv.constant0.sparse_gather_clear_f32)
        /*0070*/ 	.short	0x0380
        /*0072*/ 	.short	0x001c


	//----- nvinfo : EIATTR_SW_WAR
	.align		4
.L_511:
        /*0074*/ 	.byte	0x04, 0x36
        /*0076*/ 	.short	(.L_513 - .L_512)
.L_512:
        /*0078*/ 	.word	0x00000008
.L_513:


//--------------------- .nv.info.sparse_find_pivot_f64 --------------------------
	.section	.nv.info.sparse_find_pivot_f64,"",@"SHT_CUDA_INFO"
	.sectionflags	@""
	.align	4


	//----- nvinfo : EIATTR_CUDA_API_VERSION
	.align		4
        /*0000*/ 	.byte	0x04, 0x37
        /*0002*/ 	.short	(.L_515 - .L_514)
.L_514:
        /*0004*/ 	.word	0x00000082


	//----- nvinfo : EIATTR_KPARAM_INFO
	.align		4
.L_515:
        /*0008*/ 	.byte	0x04, 0x17
        /*000a*/ 	.short	(.L_517 - .L_516)
.L_516:
        /*000c*/ 	.word	0x00000000
        /*0010*/ 	.short	0x0004
        /*0012*/ 	.short	0x0018
        /*0014*/ 	.byte	0x00, 0xf5, 0x21, 0x00


	//----- nvinfo : EIATTR_KPARAM_INFO
	.align		4
.L_517:
        /*0018*/ 	.byte	0x04, 0x17
        /*001a*/ 	.short	(.L_519 - .L_518)
.L_518:
        /*001c*/ 	.word	0x00000000
        /*0020*/ 	.short	0x0003
        /*0022*/ 	.short	0x0010
        /*0024*/ 	.byte	0x00, 0xf5, 0x21, 0x00


	//----- nvinfo : EIATTR_KPARAM_INFO
	.align		4
.L_519:
        /*0028*/ 	.byte	0x04, 0x17
        /*002a*/ 	.short	(.L_521 - .L_520)
.L_520:
        /*002c*/ 	.word	0x00000000
        /*0030*/ 	.short	0x0002
        /*0032*/ 	.short	0x000c
        /*0034*/ 	.byte	0x00, 0xf0, 0x11, 0x00


	//----- nvinfo : EIATTR_KPARAM_INFO
	.align		4
.L_521:
        /*0038*/ 	.byte	0x04, 0x17
        /*003a*/ 	.short	(.L_523 - .L_522)
.L_522:
        /*003c*/ 	.word	0x00000000
        /*0040*/ 	.short	0x0001
        /*0042*/ 	.short	0x0008
        /*0044*/ 	.byte	0x00, 0xf0, 0x11, 0x00


	//----- nvinfo : EIATTR_KPARAM_INFO
	.align		4
.L_523:
        /*0048*/ 	.byte	0x04, 0x17
        /*004a*/ 	.short	(.L_525 - .L_524)
.L_524:
        /*004c*/ 	.word	0x00000000
        /*0050*/ 	.short	0x0000
        /*0052*/ 	.short	0x0000
        /*0054*/ 	.byte	0x00, 0xf5, 0x21, 0x00


	//----- nvinfo : EIATTR_SPARSE_MMA_MASK
	.align		4
.L_525:
        /*0058*/ 	.byte	0x03, 0x50
        /*005a*/ 	.short	0x0000


	//----- nvinfo : EIATTR_MAXREG_COUNT
	.align		4
        /*005c*/ 	.byte	0x03, 0x1b
        /*005e*/ 	.short	0x00ff


	//----- nvinfo : EIATTR_NUM_BARRIERS
	.align		4
        /*0060*/ 	.byte	0x02, 0x4c
        /*0062*/ 	.byte	0x01
	.zero		1


	//----- nvinfo : EIATTR_MERCURY_ISA_VERSION
	.align		4
        /*0064*/ 	.byte	0x03, 0x5f
        /*0066*/ 	.short	0x0101


	//----- nvinfo : EIATTR_VRC_CTA_INIT_COUNT
	.align		4
        /*0068*/ 	.byte	0x02, 0x4a
	.zero		1
	.zero		1


	//----- nvinfo : EIATTR_EXIT_INSTR_OFFSETS
	.align		4
        /*006c*/ 	.byte	0x04, 0x1c
        /*006e*/ 	.short	(.L_527 - .L_526)


	//   ....[0]....
.L_526:
        /*0070*/ 	.word	0x000002d0


	//   ....[1]....
        /*0074*/ 	.word	0x00000390


	//----- nvinfo : EIATTR_CRS_STACK_SIZE
	.align		4
.L_527:
        /*0078*/ 	.byte	0x04, 0x1e
        /*007a*/ 	.short	(.L_529 - .L_528)
.L_528:
        /*007c*/ 	.word	0x00000000


	//----- nvinfo : EIATTR_CBANK_PARAM_SIZE
	.align		4
.L_529:
        /*0080*/ 	.byte	0x03, 0x19
        /*0082*/ 	.short	0x0020


	//----- nvinfo : EIATTR_PARAM_CBANK
	.align		4
        /*0084*/ 	.byte	0x04, 0x0a
        /*0086*/ 	.short	(.L_531 - .L_530)
	.align		4
.L_530:
        /*0088*/ 	.word	index@(.nv.constant0.sparse_find_pivot_f64)
        /*008c*/ 	.short	0x0380
        /*008e*/ 	.short	0x0020


	//----- nvinfo : EIATTR_SW_WAR
	.align		4
.L_531:
        /*0090*/ 	.byte	0x04, 0x36
        /*0092*/ 	.short	(.L_533 - .L_532)
.L_532:
        /*0094*/ 	.word	0x00000008
.L_533:


//--------------------- .nv.info.sparse_find_pivot_f32 --------------------------
	.section	.nv.info.sparse_find_pivot_f32,"",@"SHT_CUDA_INFO"
	.sectionflags	@""
	.align	4


	//----- nvinfo : EIATTR_CUDA_API_VERSION
	.align		4
        /*0000*/ 	.byte	0x04, 0x37
        /*0002*/ 	.short	(.L_535 - .L_534)
.L_534:
        /*0004*/ 	.word	0x00000082


	//----- nvinfo : EIATTR_KPARAM_INFO
	.align		4
.L_535:
        /*0008*/ 	.byte	0x04, 0x17
        /*000a*/ 	.short	(.L_537 - .L_536)
.L_536:
        /*000c*/ 	.word	0x00000000
        /*0010*/ 	.short	0x0004
        /*0012*/ 	.short	0x0018
        /*0014*/ 	.byte	0x00, 0xf5, 0x21, 0x00


	//----- nvinfo : EIATTR_KPARAM_INFO
	.align		4
.L_537:
        /*0018*/ 	.byte	0x04, 0x17
        /*001a*/ 	.short	(.L_539 - .L_538)
.L_538:
        /*001c*/ 	.word	0x00000000
        /*0020*/ 	.short	0x0003
        /*0022*/ 	.short	0x0010
        /*0024*/ 	.byte	0x00, 0xf5, 0x21, 0x00


	//----- nvinfo : EIATTR_KPARAM_INFO
	.align		4
.L_539:
        /*0028*/ 	.byte	0x04, 0x17
        /*002a*/ 	.short	(.L_541 - .L_540)
.L_540:
        /*002c*/ 	.word	0x00000000
        /*0030*/ 	.short	0x0002
        /*0032*/ 	.short	0x000c
        /*0034*/ 	.byte	0x00, 0xf0, 0x11, 0x00


	//----- nvinfo : EIATTR_KPARAM_INFO
	.align		4
.L_541:
        /*0038*/ 	.byte	0x04, 0x17
        /*003a*/ 	.short	(.L_543 - .L_542)
.L_542:
        /*003c*/ 	.word	0x00000000
        /*0040*/ 	.short	0x0001
        /*0042*/ 	.short	0x0008
        /*0044*/ 	.byte	0x00, 0xf0, 0x11, 0x00


	//----- nvinfo : EIATTR_KPARAM_INFO
	.align		4
.L_543:
        /*0048*/ 	.byte	0x04, 0x17
        /*004a*/ 	.short	(.L_545 - .L_544)
.L_544:
        /*004c*/ 	.word	0x00000000
        /*0050*/ 	.short	0x0000
        /*0052*/ 	.short	0x0000
        /*0054*/ 	.byte	0x00, 0xf5, 0x21, 0x00


	//----- nvinfo : EIATTR_SPARSE_MMA_MASK
	.align		4
.L_545:
        /*0058*/ 	.byte	0x03, 0x50
        /*005a*/ 	.short	0x0000


	//----- nvinfo : EIATTR_MAXREG_COUNT
	.align		4
        /*005c*/ 	.byte	0x03, 0x1b
        /*005e*/ 	.short	0x00ff


	//----- nvinfo : EIATTR_NUM_BARRIERS
	.align		4
        /*0060*/ 	.byte	0x02, 0x4c
        /*0062*/ 	.byte	0x01
	.zero		1


	//----- nvinfo : EIATTR_MERCURY_ISA_VERSION
	.align		4
        /*0064*/ 	.byte	0x03, 0x5f
        /*0066*/ 	.short	0x0101


	//----- nvinfo : EIATTR_VRC_CTA_INIT_COUNT
	.align		4
        /*0068*/ 	.byte	0x02, 0x4a
	.zero		1
	.zero		1


	//----- nvinfo : EIATTR_EXIT_INSTR_OFFSETS
	.align		4
        /*006c*/ 	.byte	0x04, 0x1c
        /*006e*/ 	.short	(.L_547 - .L_546)


	//   ....[0]....
.L_546:
        /*0070*/ 	.word	0x000002d0


	//   ....[1]....
        /*0074*/ 	.word	0x00000310


	//----- nvinfo : EIATTR_CRS_STACK_SIZE
	.align		4
.L_547:
        /*0078*/ 	.byte	0x04, 0x1e
        /*007a*/ 	.short	(.L_549 - .L_548)
.L_548:
        /*007c*/ 	.word	0x00000000


	//----- nvinfo : EIATTR_CBANK_PARAM_SIZE
	.align		4
.L_549:
        /*0080*/ 	.byte	0x03, 0x19
        /*0082*/ 	.short	0x0020


	//----- nvinfo : EIATTR_PARAM_CBANK
	.align		4
        /*0084*/ 	.byte	0x04, 0x0a
        /*0086*/ 	.short	(.L_551 - .L_550)
	.align		4
.L_550:
        /*0088*/ 	.word	index@(.nv.constant0.sparse_find_pivot_f32)
        /*008c*/ 	.short	0x0380
        /*008e*/ 	.short	0x0020


	//----- nvinfo : EIATTR_SW_WAR
	.align		4
.L_551:
        /*0090*/ 	.byte	0x04, 0x36
        /*0092*/ 	.short	(.L_553 - .L_552)
.L_552:
        /*0094*/ 	.word	0x00000008
.L_553:


//--------------------- .nv.info.sparse_axpy_f64  --------------------------
	.section	.nv.info.sparse_axpy_f64,"",@"SHT_CUDA_INFO"
	.sectionflags	@""
	.align	4


	//----- nvinfo : EIATTR_CUDA_API_VERSION
	.align		4
        /*0000*/ 	.byte	0x04, 0x37
        /*0002*/ 	.short	(.L_555 - .L_554)
.L_554:
        /*0004*/ 	.word	0x00000082


	//----- nvinfo : EIATTR_KPARAM_INFO
	.align		4
.L_555:
        /*0008*/ 	.byte	0x04, 0x17
        /*000a*/ 	.short	(.L_557 - .L_556)
.L_556:
        /*000c*/ 	.word	0x00000000
        /*0010*/ 	.short	0x0004
        /*0012*/ 	.short	0x0020
        /*0014*/ 	.byte	0x00, 0xf0, 0x11, 0x00


	//----- nvinfo : EIATTR_KPARAM_INFO
	.align		4
.L_557:
        /*0018*/ 	.byte	0x04, 0x17
        /*001a*/ 	.short	(.L_559 - .L_558)
.L_558:
        /*001c*/ 	.word	0x00000000
        /*0020*/ 	.short	0x0003
        /*0022*/ 	.short	0x0018
        /*0024*/ 	.byte	0x00, 0xf5, 0x21, 0x00


	//----- nvinfo : EIATTR_KPARAM_INFO
	.align		4
.L_559:
        /*0028*/ 	.byte	0x04, 0x17
        /*002a*/ 	.short	(.L_561 - .L_560)
.L_560:
        /*002c*/ 	.word	0x00000000
        /*0030*/ 	.short	0x0002
        /*0032*/ 	.short	0x0010
        /*0034*/ 	.byte	0x00, 0xf5, 0x21, 0x00


	//----- nvinfo : EIATTR_KPARAM_INFO
	.align		4
.L_561:
        /*0038*/ 	.byte	0x04, 0x17
        /*003a*/ 	.short	(.L_563 - .L_562)
.L_562:
        /*003c*/ 	.word	0x00000000
        /*0040*/ 	.short	0x0001
        /*0042*/ 	.short	0x0008
        /*0044*/ 	.byte	0x00, 0xf5, 0x21, 0x00


	//----- nvinfo : EIATTR_KPARAM_INFO
	.align		4
.L_563:
        /*0048*/ 	.byte	0x04, 0x17
        /*004a*/ 	.short	(.L_565 - .L_564)
.L_564:
        /*004c*/ 	.word	0x00000000
        /*0050*/ 	.short	0x0000
        /*0052*/ 	.short	0x0000
        /*0054*/ 	.byte	0x00, 0xf0, 0x21, 0x00


	//----- nvinfo : EIATTR_SPARSE_MMA_MASK
	.align		4
.L_565:
        /*0058*/ 	.byte	0x03, 0x50
        /*005a*/ 	.short	0x0000


	//----- nvinfo : EIATTR_MAXREG_COUNT
	.align		4
        /*005c*/ 	.byte	0x03, 0x1b
        /*005e*/ 	.short	0x00ff


	//----- nvinfo : EIATTR_MERCURY_ISA_VERSION
	.align		4
        /*0060*/ 	.byte	0x03, 0x5f
        /*0062*/ 	.short	0x0101


	//----- nvinfo : EIATTR_VRC_CTA_INIT_COUNT
	.align		4
        /*0064*/ 	.byte	0x02, 0x4a
	.zero		1
	.zero		1


	//----- nvinfo : EIATTR_EXIT_INSTR_OFFSETS
	.align		4
        /*0068*/ 	.byte	0x04, 0x1c
        /*006a*/ 	.short	(.L_567 - .L_566)


	//   ....[0]....
.L_566:
        /*006c*/ 	.word	0x00000070


	//   ....[1]....
        /*0070*/ 	.word	0x00000140


	//----- nvinfo : EIATTR_CBANK_PARAM_SIZE
	.align		4
.L_567:
        /*0074*/ 	.byte	0x03, 0x19
        /*0076*/ 	.short	0x0024


	//----- nvinfo : EIATTR_PARAM_CBANK
	.align		4
        /*0078*/ 	.byte	0x04, 0x0a
        /*007a*/ 	.short	(.L_569 - .L_568)
	.align		4
.L_568:
        /*007c*/ 	.word	index@(.nv.constant0.sparse_axpy_f64)
        /*0080*/ 	.short	0x0380
        /*0082*/ 	.short	0x0024


	//----- nvinfo : EIATTR_SW_WAR
	.align		4
.L_569:
        /*0084*/ 	.byte	0x04, 0x36
        /*0086*/ 	.short	(.L_571 - .L_570)
.L_570:
        /*0088*/ 	.word	0x00000008
.L_571:


//--------------------- .nv.info.sparse_axpy_f32  --------------------------
	.section	.nv.info.sparse_axpy_f32,"",@"SHT_CUDA_INFO"
	.sectionflags	@""
	.align	4


	//----- nvinfo : EIATTR_CUDA_API_VERSION
	.align		4
        /*0000*/ 	.byte	0x04, 0x37
        /*0002*/ 	.short	(.L_573 - .L_572)
.L_572:
        /*0004*/ 	.word	0x00000082


	//----- nvinfo : EIATTR_KPARAM_INFO
	.align		4
.L_573:
        /*0008*/ 	.byte	0x04, 0x17
        /*000a*/ 	.short	(.L_575 - .L_574)
.L_574:
        /*000c*/ 	.word	0x00000000
        /*0010*/ 	.short	0x0004
        /*0012*/ 	.short	0x0020
        /*0014*/ 	.byte	0x00, 0xf0, 0x11, 0x00


	//----- nvinfo : EIATTR_KPARAM_INFO
	.align		4
.L_575:
        /*0018*/ 	.byte	0x04, 0x17
        /*001a*/ 	.short	(.L_577 - .L_576)
.L_576:
        /*001c*/ 	.word	0x00000000
        /*0020*/ 	.short	0x0003
        /*0022*/ 	.short	0x0018
        /*0024*/ 	.byte	0x00, 0xf5, 0x21, 0x00


	//----- nvinfo : EIATTR_KPARAM_INFO
	.align		4
.L_577:
        /*0028*/ 	.byte	0x04, 0x17
        /*002a*/ 	.short	(.L_579 - .L_578)
.L_578:
        /*002c*/ 	.word	0x00000000
        /*0030*/ 	.short	0x0002
        /*0032*/ 	.short	0x0010
        /*0034*/ 	.byte	0x00, 0xf5, 0x21, 0x00


	//----- nvinfo : EIATTR_KPARAM_INFO
	.align		4
.L_579:
        /*0038*/ 	.byte	0x04, 0x17
        /*003a*/ 	.short	(.L_581 - .L_580)
.L_580:
        /*003c*/ 	.word	0x00000000
        /*0040*/ 	.short	0x0001
        /*0042*/ 	.short	0x0008
        /*0044*/ 	.byte	0x00, 0xf5, 0x21, 0x00


	//----- nvinfo : EIATTR_KPARAM_INFO
	.align		4
.L_581:
        /*0048*/ 	.byte	0x04, 0x17
        /*004a*/ 	.short	(.L_583 - .L_582)
.L_582:
        /*004c*/ 	.word	0x00000000
        /*0050*/ 	.short	0x0000
        /*0052*/ 	.short	0x0000
        /*0054*/ 	.byte	0x00, 0xf0, 0x11, 0x00


	//----- nvinfo : EIATTR_SPARSE_MMA_MASK
	.align		4
.L_583:
        /*0058*/ 	.byte	0x03, 0x50
        /*005a*/ 	.short	0x0000


	//----- nvinfo : EIATTR_MAXREG_COUNT
	.align		4
        /*005c*/ 	.byte	0x03, 0x1b
        /*005e*/ 	.short	0x00ff


	//----- nvinfo : EIATTR_MERCURY_ISA_VERSION
	.align		4
        /*0060*/ 	.byte	0x03, 0x5f
        /*0062*/ 	.short	0x0101


	//----- nvinfo : EIATTR_VRC_CTA_INIT_COUNT
	.align		4
        /*0064*/ 	.byte	0x02, 0x4a
	.zero		1
	.zero		1


	//----- nvinfo : EIATTR_EXIT_INSTR_OFFSETS
	.align		4
        /*0068*/ 	.byte	0x04, 0x1c
        /*006a*/ 	.short	(.L_585 - .L_584)


	//   ....[0]....
.L_584:
        /*006c*/ 	.word	0x00000070


	//   ....[1]....
        /*0070*/ 	.word	0x00000140


	//----- nvinfo : EIATTR_CBANK_PARAM_SIZE
	.align		4
.L_585:
        /*0074*/ 	.byte	0x03, 0x19
        /*0076*/ 	.short	0x0024


	//----- nvinfo : EIATTR_PARAM_CBANK
	.align		4
        /*0078*/ 	.byte	0x04, 0x0a
        /*007a*/ 	.short	(.L_587 - .L_586)
	.align		4
.L_586:
        /*007c*/ 	.word	index@(.nv.constant0.sparse_axpy_f32)
        /*0080*/ 	.short	0x0380
        /*0082*/ 	.short	0x0024


	//----- nvinfo : EIATTR_SW_WAR
	.align		4
.L_587:
        /*0084*/ 	.byte	0x04, 0x36
        /*0086*/ 	.short	(.L_589 - .L_588)
.L_588:
        /*0088*/ 	.word	0x00000008
.L_589:


//--------------------- .nv.info.sparse_scatter_f64 --------------------------
	.section	.nv.info.sparse_scatter_f64,"",@"SHT_CUDA_INFO"
	.sectionflags	@""
	.align	4


	//----- nvinfo : EIATTR_CUDA_API_VERSION
	.align		4
        /*0000*/ 	.byte	0x04, 0x37
        /*0002*/ 	.short	(.L_591 - .L_590)
.L_590:
        /*0004*/ 	.word	0x00000082


	//----- nvinfo : EIATTR_KPARAM_INFO
	.align		4
.L_591:
        /*0008*/ 	.byte	0x04, 0x17
        /*000a*/ 	.short	(.L_593 - .L_592)
.L_592:
        /*000c*/ 	.word	0x00000000
        /*0010*/ 	.short	0x0003
        /*0012*/ 	.short	0x0018
        /*0014*/ 	.byte	0x00, 0xf0, 0x11, 0x00


	//----- nvinfo : EIATTR_KPARAM_INFO
	.align		4
.L_593:
        /*0018*/ 	.byte	0x04, 0x17
        /*001a*/ 	.short	(.L_595 - .L_594)
.L_594:
        /*001c*/ 	.word	0x00000000
        /*0020*/ 	.short	0x0002
        /*0022*/ 	.short	0x0010
        /*0024*/ 	.byte	0x00, 0xf5, 0x21, 0x00


	//----- nvinfo : EIATTR_KPARAM_INFO
	.align		4
.L_595:
        /*0028*/ 	.byte	0x04, 0x17
        /*002a*/ 	.short	(.L_597 - .L_596)
.L_596:
        /*002c*/ 	.word	0x00000000
        /*0030*/ 	.short	0x0001
        /*0032*/ 	.short	0x0008
        /*0034*/ 	.byte	0x00, 0xf5, 0x21, 0x00


	//----- nvinfo : EIATTR_KPARAM_INFO
	.align		4
.L_597:
        /*0038*/ 	.byte	0x04, 0x17
        /*003a*/ 	.short	(.L_599 - .L_598)
.L_598:
        /*003c*/ 	.word	0x00000000
        /*0040*/ 	.short	0x0000
        /*0042*/ 	.short	0x0000
        /*0044*/ 	.byte	0x00, 0xf5, 0x21, 0x00


	//----- nvinfo : EIATTR_SPARSE_MMA_MASK
	.align		4
.L_599:
        /*0048*/ 	.byte	0x03, 0x50
        /*004a*/ 	.short	0x0000


	//----- nvinfo : EIATTR_MAXREG_COUNT
	.align		4
        /*004c*/ 	.byte	0x03, 0x1b
        /*004e*/ 	.short	0x00ff


	//----- nvinfo : EIATTR_MERCURY_ISA_VERSION
	.align		4
        /*0050*/ 	.byte	0x03, 0x5f
        /*0052*/ 	.short	0x0101


	//----- nvinfo : EIATTR_VRC_CTA_INIT_COUNT
	.align		4
        /*0054*/ 	.byte	0x02, 0x4a
	.zero		1
	.zero		1


	//----- nvinfo : EIATTR_EXIT_INSTR_OFFSETS
	.align		4
        /*0058*/ 	.byte	0x04, 0x1c
        /*005a*/ 	.short	(.L_601 - .L_600)


	//   ....[0]....
.L_600:
        /*005c*/ 	.word	0x00000070


	//   ....[1]....
        /*0060*/ 	.word	0x00000120


	//----- nvinfo : EIATTR_CBANK_PARAM_SIZE
	.align		4
.L_601:
        /*0064*/ 	.byte	0x03, 0x19
        /*0066*/ 	.short	0x001c


	//----- nvinfo : EIATTR_PARAM_CBANK
	.align		4
        /*0068*/ 	.byte	0x04, 0x0a
        /*006a*/ 	.short	(.L_603 - .L_602)
	.align		4
.L_602:
        /*006c*/ 	.word	index@(.nv.constant0.sparse_scatter_f64)
        /*0070*/ 	.short	0x0380
        /*0072*/ 	.short	0x001c


	//----- nvinfo : EIATTR_SW_WAR
	.align		4
.L_603:
        /*0074*/ 	.byte	0x04, 0x36
        /*0076*/ 	.short	(.L_605 - .L_604)
.L_604:
        /*0078*/ 	.word	0x00000008
.L_605:


//--------------------- .nv.info.sparse_scatter_f32 --------------------------
	.section	.nv.info.sparse_scatter_f32,"",@"SHT_CUDA_INFO"
	.sectionflags	@""
	.align	4


	//----- nvinfo : EIATTR_CUDA_API_VERSION
	.align		4
        /*0000*/ 	.byte	0x04, 0x37
        /*0002*/ 	.short	(.L_607 - .L_606)
.L_606:
        /*0004*/ 	.word	0x00000082


	//----- nvinfo : EIATTR_KPARAM_INFO
	.align		4
.L_607:
        /*0008*/ 	.byte	0x04, 0x17
        /*000a*/ 	.short	(.L_609 - .L_608)
.L_608:
        /*000c*/ 	.word	0x00000000
        /*0010*/ 	.short	0x0003
        /*0012*/ 	.short	0x0018
        /*0014*/ 	.byte	0x00, 0xf0, 0x11, 0x00


	//----- nvinfo : EIATTR_KPARAM_INFO
	.align		4
.L_609:
        /*0018*/ 	.byte	0x04, 0x17
        /*001a*/ 	.short	(.L_611 - .L_610)
.L_610:
        /*001c*/ 	.word	0x00000000
        /*0020*/ 	.short	0x0002
        /*0022*/ 	.short	0x0010
        /*0024*/ 	.byte	0x00, 0xf5, 0x21, 0x00


	//----- nvinfo : EIATTR_KPARAM_INFO
	.align		4
.L_611:
        /*0028*/ 	.byte	0x04, 0x17
        /*002a*/ 	.short	(.L_613 - .L_612)
.L_612:
        /*002c*/ 	.word	0x00000000
        /*0030*/ 	.short	0x0001
        /*0032*/ 	.short	0x0008
        /*0034*/ 	.byte	0x00, 0xf5, 0x21, 0x00


	//----- nvinfo : EIATTR_KPARAM_INFO
	.align		4
.L_613:
        /*0038*/ 	.byte	0x04, 0x17
        /*003a*/ 	.short	(.L_615 - .L_614)
.L_614:
        /*003c*/ 	.word	0x00000000
        /*0040*/ 	.short	0x0000
        /*0042*/ 	.short	0x0000
        /*0044*/ 	.byte	0x00, 0xf5, 0x21, 0x00


	//----- nvinfo : EIATTR_SPARSE_MMA_MASK
	.align		4
.L_615:
        /*0048*/ 	.byte	0x03, 0x50
        /*004a*/ 	.short	0x0000


	//----- nvinfo : EIATTR_MAXREG_COUNT
	.align		4
        /*004c*/ 	.byte	0x03, 0x1b
        /*004e*/ 	.short	0x00ff


	//----- nvinfo : EIATTR_MERCURY_ISA_VERSION
	.align		4
        /*0050*/ 	.byte	0x03, 0x5f
        /*0052*/ 	.short	0x0101


	//----- nvinfo : EIATTR_VRC_CTA_INIT_COUNT
	.align		4
        /*0054*/ 	.byte	0x02, 0x4a
	.zero		1
	.zero		1


	//----- nvinfo : EIATTR_EXIT_INSTR_OFFSETS
	.align		4
        /*0058*/ 	.byte	0x04, 0x1c
        /*005a*/ 	.short	(.L_617 - .L_616)


	//   ....[0]....
.L_616:
        /*005c*/ 	.word	0x00000070


	//   ....[1]....
        /*0060*/ 	.word	0x00000120


	//----- nvinfo : EIATTR_CBANK_PARAM_SIZE
	.align		4
.L_617:
        /*0064*/ 	.byte	0x03, 0x19
        /*0066*/ 	.short	0x001c


	//----- nvinfo : EIATTR_PARAM_CBANK
	.align		4
        /*0068*/ 	.byte	0x04, 0x0a
        /*006a*/ 	.short	(.L_619 - .L_618)
	.align		4
.L_618:
        /*006c*/ 	.word	index@(.nv.constant0.sparse_scatter_f32)
        /*0070*/ 	.short	0x0380
        /*0072*/ 	.short	0x001c


	//----- nvinfo : EIATTR_SW_WAR
	.align		4
.L_619:
        /*0074*/ 	.byte	0x04, 0x36
        /*0076*/ 	.short	(.L_621 - .L_620)
.L_620:
        /*0078*/ 	.word	0x00000008
.L_621:


//--------------------- .nv.info.extract_lower_scatter_f64 --------------------------
	.section	.nv.info.extract_lower_scatter_f64,"",@"SHT_CUDA_INFO"
	.sectionflags	@""
	.align	4


	//----- nvinfo : EIATTR_CUDA_API_VERSION
	.align		4
        /*0000*/ 	.byte	0x04, 0x37
        /*0002*/ 	.short	(.L_623 - .L_622)
.L_622:
        /*0004*/ 	.word	0x00000082


	//----- nvinfo : EIATTR_KPARAM_INFO
	.align		4
.L_623:
        /*0008*/ 	.byte	0x04, 0x17
        /*000a*/ 	.short	(.L_625 - .L_624)
.L_624:
        /*000c*/ 	.word	0x00000000
        /*0010*/ 	.short	0x0003
        /*0012*/ 	.short	0x0018
        /*0014*/ 	.byte	0x00, 0xf0, 0x11, 0x00


	//----- nvinfo : EIATTR_KPARAM_INFO
	.align		4
.L_625:
        /*0018*/ 	.byte	0x04, 0x17
        /*001a*/ 	.short	(.L_627 - .L_626)
.L_626:
        /*001c*/ 	.word	0x00000000
        /*0020*/ 	.short	0x0002
        /*0022*/ 	.short	0x0010
        /*0024*/ 	.byte	0x00, 0xf5, 0x21, 0x00


	//----- nvinfo : EIATTR_KPARAM_INFO
	.align		4
.L_627:
        /*0028*/ 	.byte	0x04, 0x17
        /*002a*/ 	.short	(.L_629 - .L_628)
.L_628:
        /*002c*/ 	.word	0x00000000
        /*0030*/ 	.short	0x0001
        /*0032*/ 	.short	0x0008
        /*0034*/ 	.byte	0x00, 0xf5, 0x21, 0x00


	//----- nvinfo : EIATTR_KPARAM_INFO
	.align		4
.L_629:
        /*0038*/ 	.byte	0x04, 0x17
        /*003a*/ 	.short	(.L_631 - .L_630)
.L_630:
        /*003c*/ 	.word	0x00000000
        /*0040*/ 	.short	0x0000
        /*0042*/ 	.short	0x0000
        /*0044*/ 	.byte	0x00, 0xf5, 0x21, 0x00


	//----- nvinfo : EIATTR_SPARSE_MMA_MASK
	.align		4
.L_631:
        /*0048*/ 	.byte	0x03, 0x50
        /*004a*/ 	.short	0x0000


	//----- nvinfo : EIATTR_MAXREG_COUNT
	.align		4
        /*004c*/ 	.byte	0x03, 0x1b
        /*004e*/ 	.short	0x00ff


	//----- nvinfo : EIATTR_MERCURY_ISA_VERSION
	.align		4
        /*0050*/ 	.byte	0x03, 0x5f
        /*0052*/ 	.short	0x0101


	//----- nvinfo : EIATTR_VRC_CTA_INIT_COUNT
	.align		4
        /*0054*/ 	.byte	0x02, 0x4a
	.zero		1
	.zero		1


	//----- nvinfo : EIATTR_EXIT_INSTR_OFFSETS
	.align		4
        /*0058*/ 	.byte	0x04, 0x1c
        /*005a*/ 	.short	(.L_633 - .L_632)


	//   ....[0]....
.L_632:
        /*005c*/ 	.word	0x00000070


	//   ....[1]....
        /*0060*/ 	.word	0x000000d0


	//   ....[2]....
        /*0064*/ 	.word	0x00000140


	//----- nvinfo : EIATTR_CBANK_PARAM_SIZE
	.align		4
.L_633:
        /*0068*/ 	.byte	0x03, 0x19
        /*006a*/ 	.short	0x001c


	//----- nvinfo : EIATTR_PARAM_CBANK
	.align		4
        /*006c*/ 	.byte	0x04, 0x0a
        /*006e*/ 	.short	(.L_635 - .L_634)
	.align		4
.L_634:
        /*0070*/ 	.word	index@(.nv.constant0.extract_lower_scatter_f64)
        /*0074*/ 	.short	0x0380
        /*0076*/ 	.short	0x001c


	//----- nvinfo : EIATTR_SW_WAR
	.align		4
.L_635:
        /*0078*/ 	.byte	0x04, 0x36
        /*007a*/ 	.short	(.L_637 - .L_636)
.L_636:
        /*007c*/ 	.word	0x00000008
.L_637:


//--------------------- .nv.info.extract_lower_scatter_f32 --------------------------
	.section	.nv.info.extract_lower_scatter_f32,"",@"SHT_CUDA_INFO"
	.sectionflags	@""
	.align	4


	//----- nvinfo : EIATTR_CUDA_API_VERSION
	.align		4
        /*0000*/ 	.byte	0x04, 0x37
        /*0002*/ 	.short	(.L_639 - .L_638)
.L_638:
        /*0004*/ 	.word	0x00000082


	//----- nvinfo : EIATTR_KPARAM_INFO
	.align		4
.L_639:
        /*0008*/ 	.byte	0x04, 0x17
        /*000a*/ 	.short	(.L_641 - .L_640)
.L_640:
        /*000c*/ 	.word	0x00000000
        /*0010*/ 	.short	0x0003
        /*0012*/ 	.short	0x0018
        /*0014*/ 	.byte	0x00, 0xf0, 0x11, 0x00


	//----- nvinfo : EIATTR_KPARAM_INFO
	.align		4
.L_641:
        /*0018*/ 	.byte	0x04, 0x17
        /*001a*/ 	.short	(.L_643 - .L_642)
.L_642:
        /*001c*/ 	.word	0x00000000
        /*0020*/ 	.short	0x0002
        /*0022*/ 	.short	0x0010
        /*0024*/ 	.byte	0x00, 0xf5, 0x21, 0x00


	//----- nvinfo : EIATTR_KPARAM_INFO
	.align		4
.L_643:
        /*0028*/ 	.byte	0x04, 0x17
        /*002a*/ 	.short	(.L_645 - .L_644)
.L_644:
        /*002c*/ 	.word	0x00000000
        /*0030*/ 	.short	0x0001
        /*0032*/ 	.short	0x0008
        /*0034*/ 	.byte	0x00, 0xf5, 0x21, 0x00


	//----- nvinfo : EIATTR_KPARAM_INFO
	.align		4
.L_645:
        /*0038*/ 	.byte	0x04, 0x17
        /*003a*/ 	.short	(.L_647 - .L_646)
.L_646:
        /*003c*/ 	.word	0x00000000
        /*0040*/ 	.short	0x0000
        /*0042*/ 	.short	0x0000
        /*0044*/ 	.byte	0x00, 0xf5, 0x21, 0x00


	//----- nvinfo : EIATTR_SPARSE_MMA_MASK
	.align		4
.L_647:
        /*0048*/ 	.byte	0x03, 0x50
        /*004a*/ 	.short	0x0000


	//----- nvinfo : EIATTR_MAXREG_COUNT
	.align		4
        /*004c*/ 	.byte	0x03, 0x1b
        /*004e*/ 	.short	0x00ff


	//----- nvinfo : EIATTR_MERCURY_ISA_VERSION
	.align		4
        /*0050*/ 	.byte	0x03, 0x5f
        /*0052*/ 	.short	0x0101


	//----- nvinfo : EIATTR_VRC_CTA_INIT_COUNT
	.align		4
        /*0054*/ 	.byte	0x02, 0x4a
	.zero		1
	.zero		1


	//----- nvinfo : EIATTR_EXIT_INSTR_OFFSETS
	.align		4
        /*0058*/ 	.byte	0x04, 0x1c
        /*005a*/ 	.short	(.L_649 - .L_648)


	//   ....[0]....
.L_648:
        /*005c*/ 	.word	0x00000070


	//   ....[1]....
        /*0060*/ 	.word	0x000000d0


	//   ....[2]....
        /*0064*/ 	.word	0x00000140


	//----- nvinfo : EIATTR_CBANK_PARAM_SIZE
	.align		4
.L_649:
        /*0068*/ 	.byte	0x03, 0x19
        /*006a*/ 	.short	0x001c


	//----- nvinfo : EIATTR_PARAM_CBANK
	.align		4
        /*006c*/ 	.byte	0x04, 0x0a
        /*006e*/ 	.short	(.L_651 - .L_650)
	.align		4
.L_650:
        /*0070*/ 	.word	index@(.nv.constant0.extract_lower_scatter_f32)
        /*0074*/ 	.short	0x0380
        /*0076*/ 	.short	0x001c


	//----- nvinfo : EIATTR_SW_WAR
	.align		4
.L_651:
        /*0078*/ 	.byte	0x04, 0x36
        /*007a*/ 	.short	(.L_653 - .L_652)
.L_652:
        /*007c*/ 	.word	0x00000008
.L_653:


//--------------------- .nv.info.split_lu_scatter_f64 --------------------------
	.section	.nv.info.split_lu_scatter_f64,"",@"SHT_CUDA_INFO"
	.sectionflags	@""
	.align	4


	//----- nvinfo : EIATTR_CUDA_API_VERSION
	.align		4
        /*0000*/ 	.byte	0x04, 0x37
        /*0002*/ 	.short	(.L_655 - .L_654)
.L_654:
        /*0004*/ 	.word	0x00000082


	//----- nvinfo : EIATTR_KPARAM_INFO
	.align		4
.L_655:
        /*0008*/ 	.byte	0x04, 0x17
        /*000a*/ 	.short	(.L_657 - .L_656)
.L_656:
        /*000c*/ 	.word	0x00000000
        /*0010*/ 	.short	0x0005
        /*0012*/ 	.short	0x0028
        /*0014*/ 	.byte	0x00, 0xf0, 0x11, 0x00


	//----- nvinfo : EIATTR_KPARAM_INFO
	.align		4
.L_657:
        /*0018*/ 	.byte	0x04, 0x17
        /*001a*/ 	.short	(.L_659 - .L_658)
.L_658:
        /*001c*/ 	.word	0x00000000
        /*0020*/ 	.short	0x0004
        /*0022*/ 	.short	0x0020
        /*0024*/ 	.byte	0x00, 0xf5, 0x21, 0x00


	//----- nvinfo : EIATTR_KPARAM_INFO
	.align		4
.L_659:
        /*0028*/ 	.byte	0x04, 0x17
        /*002a*/ 	.short	(.L_661 - .L_660)
.L_660:
        /*002c*/ 	.word	0x00000000
        /*0030*/ 	.short	0x0003
        /*0032*/ 	.short	0x0018
        /*0034*/ 	.byte	0x00, 0xf5, 0x21, 0x00


	//----- nvinfo : EIATTR_KPARAM_INFO
	.align		4
.L_661:
        /*0038*/ 	.byte	0x04, 0x17
        /*003a*/ 	.short	(.L_663 - .L_662)
.L_662:
        /*003c*/ 	.word	0x00000000
        /*0040*/ 	.short	0x0002
        /*0042*/ 	.short	0x0010
        /*0044*/ 	.byte	0x00, 0xf5, 0x21, 0x00


	//----- nvinfo : EIATTR_KPARAM_INFO
	.align		4
.L_663:
        /*0048*/ 	.byte	0x04, 0x17
        /*004a*/ 	.short	(.L_665 - .L_664)
.L_664:
        /*004c*/ 	.word	0x00000000
        /*0050*/ 	.short	0x0001
        /*0052*/ 	.short	0x0008
        /*0054*/ 	.byte	0x00, 0xf5, 0x21, 0x00


	//----- nvinfo : EIATTR_KPARAM_INFO
	.align		4
.L_665:
        /*0058*/ 	.byte	0x04, 0x17
        /*005a*/ 	.short	(.L_667 - .L_666)
.L_666:
        /*005c*/ 	.word	0x00000000
        /*0060*/ 	.short	0x0000
        /*0062*/ 	.short	0x0000
        /*0064*/ 	.byte	0x00, 0xf5, 0x21, 0x00


	//----- nvinfo : EIATTR_SPARSE_MMA_MASK
	.align		4
.L_667:
        /*0068*/ 	.byte	0x03, 0x50
        /*006a*/ 	.short	0x0000


	//----- nvinfo : EIATTR_MAXREG_COUNT
	.align		4
        /*006c*/ 	.byte	0x03, 0x1b
        /*006e*/ 	.short	0x00ff


	//----- nvinfo : EIATTR_MERCURY_ISA_VERSION
	.align		4
        /*0070*/ 	.byte	0x03, 0x5f
        /*0072*/ 	.short	0x0101


	//----- nvinfo : EIATTR_VRC_CTA_INIT_COUNT
	.align		4
        /*0074*/ 	.byte	0x02, 0x4a
	.zero		1
	.zero		1


	//----- nvinfo : EIATTR_EXIT_INSTR_OFFSETS
	.align		4
        /*0078*/ 	.byte	0x04, 0x1c
        /*007a*/ 	.short	(.L_669 - .L_668)


	//   ....[0]....
.L_668:
        /*007c*/ 	.word	0x00000070


	//   ....[1]....
        /*0080*/ 	.word	0x00000170


	//   ....[2]....
        /*0084*/ 	.word	0x000001b0


	//----- nvinfo : EIATTR_CBANK_PARAM_SIZE
	.align		4
.L_669:
        /*0088*/ 	.byte	0x03, 0x19
        /*008a*/ 	.short	0x002c


	//----- nvinfo : EIATTR_PARAM_CBANK
	.align		4
        /*008c*/ 	.byte	0x04, 0x0a
        /*008e*/ 	.short	(.L_671 - .L_670)
	.align		4
.L_670:
        /*0090*/ 	.word	index@(.nv.constant0.split_lu_scatter_f64)
        /*0094*/ 	.short	0x0380
        /*0096*/ 	.short	0x002c


	//----- nvinfo : EIATTR_SW_WAR
	.align		4
.L_671:
        /*0098*/ 	.byte	0x04, 0x36
        /*009a*/ 	.short	(.L_673 - .L_672)
.L_672:
        /*009c*/ 	.word	0x00000008
.L_673:


//--------------------- .nv.info.split_lu_scatter_f32 --------------------------
	.section	.nv.info.split_lu_scatter_f32,"",@"SHT_CUDA_INFO"
	.sectionflags	@""
	.align	4


	//----- nvinfo : EIATTR_CUDA_API_VERSION
	.align		4
        /*0000*/ 	.byte	0x04, 0x37
        /*0002*/ 	.short	(.L_675 - .L_674)
.L_674:
        /*0004*/ 	.word	0x00000082


	//----- nvinfo : EIATTR_KPARAM_INFO
	.align		4
.L_675:
        /*0008*/ 	.byte	0x04, 0x17
        /*000a*/ 	.short	(.L_677 - .L_676)
.L_676:
        /*000c*/ 	.word	0x00000000
        /*0010*/ 	.short	0x0005
        /*0012*/ 	.short	0x0028
        /*0014*/ 	.byte	0x00, 0xf0, 0x11, 0x00


	//----- nvinfo : EIATTR_KPARAM_INFO
	.align		4
.L_677:
        /*0018*/ 	.byte	0x04, 0x17
        /*001a*/ 	.short	(.L_679 - .L_678)
.L_678:
        /*001c*/ 	.word	0x00000000
        /*0020*/ 	.short	0x0004
        /*0022*/ 	.short	0x0020
        /*0024*/ 	.byte	0x00, 0xf5, 0x21, 0x00


	//----- nvinfo : EIATTR_KPARAM_INFO
	.align		4
.L_679:
        /*0028*/ 	.byte	0x04, 0x17
        /*002a*/ 	.short	(.L_681 - .L_680)
.L_680:
        /*002c*/ 	.word	0x00000000
        /*0030*/ 	.short	0x0003
        /*0032*/ 	.short	0x0018
        /*0034*/ 	.byte	0x00, 0xf5, 0x21, 0x00


	//----- nvinfo : EIATTR_KPARAM_INFO
	.align		4
.L_681:
        /*0038*/ 	.byte	0x04, 0x17
        /*003a*/ 	.short	(.L_683 - .L_682)
.L_682:
        /*003c*/ 	.word	0x00000000
        /*0040*/ 	.short	0x0002
        /*0042*/ 	.short	0x0010
        /*0044*/ 	.byte	0x00, 0xf5, 0x21, 0x00


	//----- nvinfo : EIATTR_KPARAM_INFO
	.align		4
.L_683:
        /*0048*/ 	.byte	0x04, 0x17
        /*004a*/ 	.short	(.L_685 - .L_684)
.L_684:
        /*004c*/ 	.word	0x00000000
        /*0050*/ 	.short	0x0001
        /*0052*/ 	.short	0x0008
        /*0054*/ 	.byte	0x00, 0xf5, 0x21, 0x00


	//----- nvinfo : EIATTR_KPARAM_INFO
	.align		4
.L_685:
        /*0058*/ 	.byte	0x04, 0x17
        /*005a*/ 	.short	(.L_687 - .L_686)
.L_686:
        /*005c*/ 	.word	0x00000000
        /*0060*/ 	.short	0x0000
        /*0062*/ 	.short	0x0000
        /*0064*/ 	.byte	0x00, 0xf5, 0x21, 0x00


	//----- nvinfo : EIATTR_SPARSE_MMA_MASK
	.align		4
.L_687:
        /*0068*/ 	.byte	0x03, 0x50
        /*006a*/ 	.short	0x0000


	//----- nvinfo : EIATTR_MAXREG_COUNT
	.align		4
        /*006c*/ 	.byte	0x03, 0x1b
        /*006e*/ 	.short	0x00ff


	//----- nvinfo : EIATTR_MERCURY_ISA_VERSION
	.align		4
        /*0070*/ 	.byte	0x03, 0x5f
        /*0072*/ 	.short	0x0101


	//----- nvinfo : EIATTR_VRC_CTA_INIT_COUNT
	.align		4
        /*0074*/ 	.byte	0x02, 0x4a
	.zero		1
	.zero		1


	//----- nvinfo : EIATTR_EXIT_INSTR_OFFSETS
	.align		4
        /*0078*/ 	.byte	0x04, 0x1c
        /*007a*/ 	.short	(.L_689 - .L_688)


	//   ....[0]....
.L_688:
        /*007c*/ 	.word	0x00000070


	//   ....[1]....
        /*0080*/ 	.word	0x00000170


	//   ....[2]....
        /*0084*/ 	.word	0x000001b0


	//----- nvinfo : EIATTR_CBANK_PARAM_SIZE
	.align		4
.L_689:
        /*0088*/ 	.byte	0x03, 0x19
        /*008a*/ 	.short	0x002c


	//----- nvinfo : EIATTR_PARAM_CBANK
	.align		4
        /*008c*/ 	.byte	0x04, 0x0a
        /*008e*/ 	.short	(.L_691 - .L_690)
	.align		4
.L_690:
        /*0090*/ 	.word	index@(.nv.constant0.split_lu_scatter_f32)
        /*0094*/ 	.short	0x0380
        /*0096*/ 	.short	0x002c


	//----- nvinfo : EIATTR_SW_WAR
	.align		4
.L_691:
        /*0098*/ 	.byte	0x04, 0x36
        /*009a*/ 	.short	(.L_693 - .L_692)
.L_692:
        /*009c*/ 	.word	0x00000008
.L_693:


//--------------------- .nv.info.copy_f64         --------------------------
	.section	.nv.info.copy_f64,"",@"SHT_CUDA_INFO"
	.sectionflags	@""
	.align	4


	//----- nvinfo : EIATTR_CUDA_API_VERSION
	.align		4
        /*0000*/ 	.byte	0x04, 0x37
        /*0002*/ 	.short	(.L_695 - .L_694)
.L_694:
        /*0004*/ 	.word	0x00000082


	//----- nvinfo : EIATTR_KPARAM_INFO
	.align		4
.L_695:
        /*0008*/ 	.byte	0x04, 0x17
        /*000a*/ 	.short	(.L_697 - .L_696)
.L_696:
        /*000c*/ 	.word	0x00000000
        /*0010*/ 	.short	0x0002
        /*0012*/ 	.short	0x0010
        /*0014*/ 	.byte	0x00, 0xf0, 0x11, 0x00


	//----- nvinfo : EIATTR_KPARAM_INFO
	.align		4
.L_697:
        /*0018*/ 	.byte	0x04, 0x17
        /*001a*/ 	.short	(.L_699 - .L_698)
.L_698:
        /*001c*/ 	.word	0x00000000
        /*0020*/ 	.short	0x0001
        /*0022*/ 	.short	0x0008
        /*0024*/ 	.byte	0x00, 0xf5, 0x21, 0x00


	//----- nvinfo : EIATTR_KPARAM_INFO
	.align		4
.L_699:
        /*0028*/ 	.byte	0x04, 0x17
        /*002a*/ 	.short	(.L_701 - .L_700)
.L_700:
        /*002c*/ 	.word	0x00000000
        /*0030*/ 	.short	0x0000
        /*0032*/ 	.short	0x0000
        /*0034*/ 	.byte	0x00, 0xf5, 0x21, 0x00


	//----- nvinfo : EIATTR_SPARSE_MMA_MASK
	.align		4
.L_701:
        /*0038*/ 	.byte	0x03, 0x50
        /*003a*/ 	.short	0x0000


	//----- nvinfo : EIATTR_MAXREG_COUNT
	.align		4
        /*003c*/ 	.byte	0x03, 0x1b
        /*003e*/ 	.short	0x00ff


	//----- nvinfo : EIATTR_MERCURY_ISA_VERSION
	.align		4
        /*0040*/ 	.byte	0x03, 0x5f
        /*0042*/ 	.short	0x0101


	//----- nvinfo : EIATTR_VRC_CTA_INIT_COUNT
	.align		4
        /*0044*/ 	.byte	0x02, 0x4a
	.zero		1
	.zero		1


	//----- nvinfo : EIATTR_EXIT_INSTR_OFFSETS
	.align		4
        /*0048*/ 	.byte	0x04, 0x1c
        /*004a*/ 	.short	(.L_703 - .L_702)


	//   ....[0]....
.L_702:
        /*004c*/ 	.word	0x00000070


	//   ....[1]....
        /*0050*/ 	.word	0x000000f0


	//----- nvinfo : EIATTR_CBANK_PARAM_SIZE
	.align		4
.L_703:
        /*0054*/ 	.byte	0x03, 0x19
        /*0056*/ 	.short	0x0014


	//----- nvinfo : EIATTR_PARAM_CBANK
	.align		4
        /*0058*/ 	.byte	0x04, 0x0a
        /*005a*/ 	.short	(.L_705 - .L_704)
	.align		4
.L_704:
        /*005c*/ 	.word	index@(.nv.constant0.copy_f64)
        /*0060*/ 	.short	0x0380
        /*0062*/ 	.short	0x0014


	//----- nvinfo : EIATTR_SW_WAR
	.align		4
.L_705:
        /*0064*/ 	.byte	0x04, 0x36
        /*0066*/ 	.short	(.L_707 - .L_706)
.L_706:
        /*0068*/ 	.word	0x00000008
.L_707:


//--------------------- .nv.info.copy_f32         --------------------------
	.section	.nv.info.copy_f32,"",@"SHT_CUDA_INFO"
	.sectionflags	@""
	.align	4


	//----- nvinfo : EIATTR_CUDA_API_VERSION
	.align		4
        /*0000*/ 	.byte	0x04, 0x37
        /*0002*/ 	.short	(.L_709 - .L_708)
.L_708:
        /*0004*/ 	.word	0x00000082


	//----- nvinfo : EIATTR_KPARAM_INFO
	.align		4
.L_709:
        /*0008*/ 	.byte	0x04, 0x17
        /*000a*/ 	.short	(.L_711 - .L_710)
.L_710:
        /*000c*/ 	.word	0x00000000
        /*0010*/ 	.short	0x0002
        /*0012*/ 	.short	0x0010
        /*0014*/ 	.byte	0x00, 0xf0, 0x11, 0x00


	//----- nvinfo : EIATTR_KPARAM_INFO
	.align		4
.L_711:
        /*0018*/ 	.byte	0x04, 0x17
        /*001a*/ 	.short	(.L_713 - .L_712)
.L_712:
        /*001c*/ 	.word	0x00000000
        /*0020*/ 	.short	0x0001
        /*0022*/ 	.short	0x0008
        /*0024*/ 	.byte	0x00, 0xf5, 0x21, 0x00


	//----- nvinfo : EIATTR_KPARAM_INFO
	.align		4
.L_713:
        /*0028*/ 	.byte	0x04, 0x17
        /*002a*/ 	.short	(.L_715 - .L_714)
.L_714:
        /*002c*/ 	.word	0x00000000
        /*0030*/ 	.short	0x0000
        /*0032*/ 	.short	0x0000
        /*0034*/ 	.byte	0x00, 0xf5, 0x21, 0x00


	//----- nvinfo : EIATTR_SPARSE_MMA_MASK
	.align		4
.L_715:
        /*0038*/ 	.byte	0x03, 0x50
        /*003a*/ 	.short	0x0000


	//----- nvinfo : EIATTR_MAXREG_COUNT
	.align		4
        /*003c*/ 	.byte	0x03, 0x1b
        /*003e*/ 	.short	0x00ff


	//----- nvinfo : EIATTR_MERCURY_ISA_VERSION
	.align		4
        /*0040*/ 	.byte	0x03, 0x5f
        /*0042*/ 	.short	0x0101


	//----- nvinfo : EIATTR_VRC_CTA_INIT_COUNT
	.align		4
        /*0044*/ 	.byte	0x02, 0x4a
	.zero		1
	.zero		1


	//----- nvinfo : EIATTR_EXIT_INSTR_OFFSETS
	.align		4
        /*0048*/ 	.byte	0x04, 0x1c
        /*004a*/ 	.short	(.L_717 - .L_716)


	//   ....[0]....
.L_716:
        /*004c*/ 	.word	0x00000070


	//   ....[1]....
        /*0050*/ 	.word	0x000000f0


	//----- nvinfo : EIATTR_CBANK_PARAM_SIZE
	.align		4
.L_717:
        /*0054*/ 	.byte	0x03, 0x19
        /*0056*/ 	.short	0x0014


	//----- nvinfo : EIATTR_PARAM_CBANK
	.align		4
        /*0058*/ 	.byte	0x04, 0x0a
        /*005a*/ 	.short	(.L_719 - .L_718)
	.align		4
.L_718:
        /*005c*/ 	.word	index@(.nv.constant0.copy_f32)
        /*0060*/ 	.short	0x0380
        /*0062*/ 	.short	0x0014


	//----- nvinfo : EIATTR_SW_WAR
	.align		4
.L_719:
        /*0064*/ 	.byte	0x04, 0x36
        /*0066*/ 	.short	(.L_721 - .L_720)
.L_720:
        /*0068*/ 	.word	0x00000008
.L_721:


//--------------------- .nv.info.find_diag_indices --------------------------
	.section	.nv.info.find_diag_indices,"",@"SHT_CUDA_INFO"
	.sectionflags	@""
	.align	4


	//----- nvinfo : EIATTR_CUDA_API_VERSION
	.align		4
        /*0000*/ 	.byte	0x04, 0x37
        /*0002*/ 	.short	(.L_723 - .L_722)
.L_722:
        /*0004*/ 	.word	0x00000082


	//----- nvinfo : EIATTR_KPARAM_INFO
	.align		4
.L_723:
        /*0008*/ 	.byte	0x04, 0x17
        /*000a*/ 	.short	(.L_725 - .L_724)
.L_724:
        /*000c*/ 	.word	0x00000000
        /*0010*/ 	.short	0x0003
        /*0012*/ 	.short	0x0018
        /*0014*/ 	.byte	0x00, 0xf0, 0x11, 0x00


	//----- nvinfo : EIATTR_KPARAM_INFO
	.align		4
.L_725:
        /*0018*/ 	.byte	0x04, 0x17
        /*001a*/ 	.short	(.L_727 - .L_726)
.L_726:
        /*001c*/ 	.word	0x00000000
        /*0020*/ 	.short	0x0002
        /*0022*/ 	.short	0x0010
        /*0024*/ 	.byte	0x00, 0xf5, 0x21, 0x00


	//----- nvinfo : EIATTR_KPARAM_INFO
	.align		4
.L_727:
        /*0028*/ 	.byte	0x04, 0x17
        /*002a*/ 	.short	(.L_729 - .L_728)
.L_728:
        /*002c*/ 	.word	0x00000000
        /*0030*/ 	.short	0x0001
        /*0032*/ 	.short	0x0008
        /*0034*/ 	.byte	0x00, 0xf5, 0x21, 0x00


	//----- nvinfo : EIATTR_KPARAM_INFO
	.align		4
.L_729:
        /*0038*/ 	.byte	0x04, 0x17
        /*003a*/ 	.short	(.L_731 - .L_730)
.L_730:
        /*003c*/ 	.word	0x00000000
        /*0040*/ 	.short	0x0000
        /*0042*/ 	.short	0x0000
        /*0044*/ 	.byte	0x00, 0xf5, 0x21, 0x00


	//----- nvinfo : EIATTR_SPARSE_MMA_MASK
	.align		4
.L_731:
        /*0048*/ 	.byte	0x03, 0x50
        /*004a*/ 	.short	0x0000


	//----- nvinfo : EIATTR_MAXREG_COUNT
	.align		4
        /*004c*/ 	.byte	0x03, 0x1b
        /*004e*/ 	.short	0x00ff


	//----- nvinfo : EIATTR_MERCURY_ISA_VERSION
	.align		4
        /*0050*/ 	.byte	0x03, 0x5f
        /*0052*/ 	.short	0x0101


	//----- nvinfo : EIATTR_VRC_CTA_INIT_COUNT
	.align		4
        /*0054*/ 	.byte	0x02, 0x4a
	.zero		1
	.zero		1


	//----- nvinfo : EIATTR_EXIT_INSTR_OFFSETS
	.align		4
        /*0058*/ 	.byte	0x04, 0x1c
        /*005a*/ 	.short	(.L_733 - .L_732)


	//   ....[0]....
.L_732:
        /*005c*/ 	.word	0x00000070


	//   ....[1]....
        /*0060*/ 	.word	0x00000120


	//   ....[2]....
        /*0064*/ 	.word	0x000001c0


	//   ....[3]....
        /*0068*/ 	.word	0x000001f0


	//----- nvinfo : EIATTR_CRS_STACK_SIZE
	.align		4
.L_733:
        /*006c*/ 	.byte	0x04, 0x1e
        /*006e*/ 	.short	(.L_735 - .L_734)
.L_734:
        /*0070*/ 	.word	0x00000000


	//----- nvinfo : EIATTR_CBANK_PARAM_SIZE
	.align		4
.L_735:
        /*0074*/ 	.byte	0x03, 0x19
        /*0076*/ 	.short	0x001c


	//----- nvinfo : EIATTR_PARAM_CBANK
	.align		4
        /*0078*/ 	.byte	0x04, 0x0a
        /*007a*/ 	.short	(.L_737 - .L_736)
	.align		4
.L_736:
        /*007c*/ 	.word	index@(.nv.constant0.find_diag_indices)
        /*0080*/ 	.short	0x0380
        /*0082*/ 	.short	0x001c


	//----- nvinfo : EIATTR_SW_WAR
	.align		4
.L_737:
        /*0084*/ 	.byte	0x04, 0x36
        /*0086*/ 	.short	(.L_739 - .L_738)
.L_738:
        /*0088*/ 	.word	0x00000008
.L_739:


//--------------------- .nv.info.sparse_trsv_upper_level_multi_rhs_f64 --------------------------
	.section	.nv.info.sparse_trsv_upper_level_multi_rhs_f64,"",@"SHT_CUDA_INFO"
	.sectionflags	@""
	.align	4


	//----- nvinfo : EIATTR_CUDA_API_VERSION
	.align		4
        /*0000*/ 	.byte	0x04, 0x37
        /*0002*/ 	.short	(.L_741 - .L_740)
.L_740:
        /*0004*/ 	.word	0x00000082


	//----- nvinfo : EIATTR_KPARAM_INFO
	.align		4
.L_741:
        /*0008*/ 	.byte	0x04, 0x17
        /*000a*/ 	.short	(.L_743 - .L_742)
.L_742:
        /*000c*/ 	.word	0x00000000
        /*0010*/ 	.short	0x0008
        /*0012*/ 	.short	0x0038
        /*0014*/ 	.byte	0x00, 0xf0, 0x11, 0x00


	//----- nvinfo : EIATTR_KPARAM_INFO
	.align		4
.L_743:
        /*0018*/ 	.byte	0x04, 0x17
        /*001a*/ 	.short	(.L_745 - .L_744)
.L_744:
        /*001c*/ 	.word	0x00000000
        /*0020*/ 	.short	0x0007
        /*0022*/ 	.short	0x0030
        /*0024*/ 	.byte	0x00, 0xf5, 0x21, 0x00


	//----- nvinfo : EIATTR_KPARAM_INFO
	.align		4
.L_745:
        /*0028*/ 	.byte	0x04, 0x17
        /*002a*/ 	.short	(.L_747 - .L_746)
.L_746:
        /*002c*/ 	.word	0x00000000
        /*0030*/ 	.short	0x0006
        /*0032*/ 	.short	0x0028
        /*0034*/ 	.byte	0x00, 0xf5, 0x21, 0x00


	//----- nvinfo : EIATTR_KPARAM_INFO
	.align		4
.L_747:
        /*0038*/ 	.byte	0x04, 0x17
        /*003a*/ 	.short	(.L_749 - .L_748)
.L_748:
        /*003c*/ 	.word	0x00000000
        /*0040*/ 	.short	0x0005
        /*0042*/ 	.short	0x0020
        /*0044*/ 	.byte	0x00, 0xf5, 0x21, 0x00


	//----- nvinfo : EIATTR_KPARAM_INFO
	.align		4
.L_749:
        /*0048*/ 	.byte	0x04, 0x17
        /*004a*/ 	.short	(.L_751 - .L_750)
.L_750:
        /*004c*/ 	.word	0x00000000
        /*0050*/ 	.short	0x0004
        /*0052*/ 	.short	0x0018
        /*0054*/ 	.byte	0x00, 0xf5, 0x21, 0x00


	//----- nvinfo : EIATTR_KPARAM_INFO
	.align		4
.L_751:
        /*0058*/ 	.byte	0x04, 0x17
        /*005a*/ 	.short	(.L_753 - .L_752)
.L_752:
        /*005c*/ 	.word	0x00000000
        /*0060*/ 	.short	0x0003
        /*0062*/ 	.short	0x0010
        /*0064*/ 	.byte	0x00, 0xf5, 0x21, 0x00


	//----- nvinfo : EIATTR_KPARAM_INFO
	.align		4
.L_753:
        /*0068*/ 	.byte	0x04, 0x17
        /*006a*/ 	.short	(.L_755 - .L_754)
.L_754:
        /*006c*/ 	.word	0x00000000
        /*0070*/ 	.short	0x0002
        /*0072*/ 	.short	0x000c
        /*0074*/ 	.byte	0x00, 0xf0, 0x11, 0x00


	//----- nvinfo : EIATTR_KPARAM_INFO
	.align		4
.L_755:
        /*0078*/ 	.byte	0x04, 0x17
        /*007a*/ 	.short	(.L_757 - .L_756)
.L_756:
        /*007c*/ 	.word	0x00000000
        /*0080*/ 	.short	0x0001
        /*0082*/ 	.short	0x0008
        /*0084*/ 	.byte	0x00, 0xf0, 0x11, 0x00


	//----- nvinfo : EIATTR_KPARAM_INFO
	.align		4
.L_757:
        /*0088*/ 	.byte	0x04, 0x17
        /*008a*/ 	.short	(.L_759 - .L_758)
.L_758:
        /*008c*/ 	.word	0x00000000
        /*0090*/ 	.short	0x0000
        /*0092*/ 	.short	0x0000
        /*0094*/ 	.byte	0x00, 0xf5, 0x21, 0x00


	//----- nvinfo : EIATTR_SPARSE_MMA_MASK
	.align		4
.L_759:
        /*0098*/ 	.byte	0x03, 0x50
        /*009a*/ 	.short	0x0000


	//----- nvinfo : EIATTR_MAXREG_COUNT
	.align		4
        /*009c*/ 	.byte	0x03, 0x1b
        /*009e*/ 	.short	0x00ff


	//----- nvinfo : EIATTR_MERCURY_ISA_VERSION
	.align		4
        /*00a0*/ 	.byte	0x03, 0x5f
        /*00a2*/ 	.short	0x0101


	//----- nvinfo : EIATTR_VRC_CTA_INIT_COUNT
	.align		4
        /*00a4*/ 	.byte	0x02, 0x4a
	.zero		1
	.zero		1


	//----- nvinfo : EIATTR_EXIT_INSTR_OFFSETS
	.align		4
        /*00a8*/ 	.byte	0x04, 0x1c
        /*00aa*/ 	.short	(.L_761 - .L_760)


	//   ....[0]....
.L_760:
        /*00ac*/ 	.word	0x00000080


	//   ....[1]....
        /*00b0*/ 	.word	0x00000b70


	//----- nvinfo : EIATTR_CRS_STACK_SIZE
	.align		4
.L_761:
        /*00b4*/ 	.byte	0x04, 0x1e
        /*00b6*/ 	.short	(.L_763 - .L_762)
.L_762:
        /*00b8*/ 	.word	0x00000000


	//----- nvinfo : EIATTR_CBANK_PARAM_SIZE
	.align		4
.L_763:
        /*00bc*/ 	.byte	0x03, 0x19
        /*00be*/ 	.short	0x003c


	//----- nvinfo : EIATTR_PARAM_CBANK
	.align		4
        /*00c0*/ 	.byte	0x04, 0x0a
        /*00c2*/ 	.short	(.L_765 - .L_764)
	.align		4
.L_764:
        /*00c4*/ 	.word	index@(.nv.constant0.sparse_trsv_upper_level_multi_rhs_f64)
        /*00c8*/ 	.short	0x0380
        /*00ca*/ 	.short	0x003c


	//----- nvinfo : EIATTR_SW_WAR
	.align		4
.L_765:
        /*00cc*/ 	.byte	0x04, 0x36
        /*00ce*/ 	.short	(.L_767 - .L_766)
.L_766:
        /*00d0*/ 	.word	0x00000008
.L_767:


//--------------------- .nv.info.sparse_trsv_upper_level_multi_rhs_f32 --------------------------
	.section	.nv.info.sparse_trsv_upper_level_multi_rhs_f32,"",@"SHT_CUDA_INFO"
	.sectionflags	@""
	.align	4


	//----- nvinfo : EIATTR_CUDA_API_VERSION
	.align		4
        /*0000*/ 	.byte	0x04, 0x37
        /*0002*/ 	.short	(.L_769 - .L_768)
.L_768:
        /*0004*/ 	.word	0x00000082


	//----- nvinfo : EIATTR_KPARAM_INFO
	.align		4
.L_769:
        /*0008*/ 	.byte	0x04, 0x17
        /*000a*/ 	.short	(.L_771 - .L_770)
.L_770:
        /*000c*/ 	.word	0x00000000
        /*0010*/ 	.short	0x0008
        /*0012*/ 	.short	0x0038
        /*0014*/ 	.byte	0x00, 0xf0, 0x11, 0x00


	//----- nvinfo : EIATTR_KPARAM_INFO
	.align		4
.L_771:
        /*0018*/ 	.byte	0x04, 0x17
        /*001a*/ 	.short	(.L_773 - .L_772)
.L_772:
        /*001c*/ 	.word	0x00000000
        /*0020*/ 	.short	0x0007
        /*0022*/ 	.short	0x0030
        /*0024*/ 	.byte	0x00, 0xf5, 0x21, 0x00


	//----- nvinfo : EIATTR_KPARAM_INFO
	.align		4
.L_773:
        /*0028*/ 	.byte	0x04, 0x17
        /*002a*/ 	.short	(.L_775 - .L_774)
.L_774:
        /*002c*/ 	.word	0x00000000
        /*0030*/ 	.short	0x0006
        /*0032*/ 	.short	0x0028
        /*0034*/ 	.byte	0x00, 0xf5, 0x21, 0x00


	//----- nvinfo : EIATTR_KPARAM_INFO
	.align		4
.L_775:
        /*0038*/ 	.byte	0x04, 0x17
        /*003a*/ 	.short	(.L_777 - .L_776)
.L_776:
        /*003c*/ 	.word	0x00000000
        /*0040*/ 	.short	0x0005
        /*0042*/ 	.short	0x0020
        /*0044*/ 	.byte	0x00, 0xf5, 0x21, 0x00


	//----- nvinfo : EIATTR_KPARAM_INFO
	.align		4
.L_777:
        /*0048*/ 	.byte	0x04, 0x17
        /*004a*/ 	.short	(.L_779 - .L_778)
.L_778:
        /*004c*/ 	.word	0x00000000
        /*0050*/ 	.short	0x0004
        /*0052*/ 	.short	0x0018
        /*0054*/ 	.byte	0x00, 0xf5, 0x21, 0x00


	//----- nvinfo : EIATTR_KPARAM_INFO
	.align		4
.L_779:
        /*0058*/ 	.byte	0x04, 0x17
        /*005a*/ 	.short	(.L_781 - .L_780)
.L_780:
        /*005c*/ 	.word	0x00000000
        /*0060*/ 	.short	0x0003
        /*0062*/ 	.short	0x0010
        /*0064*/ 	.byte	0x00, 0xf5, 0x21, 0x00


	//----- nvinfo : EIATTR_KPARAM_INFO
	.align		4
.L_781:
        /*0068*/ 	.byte	0x04, 0x17
        /*006a*/ 	.short	(.L_783 - .L_782)
.L_782:
        /*006c*/ 	.word	0x00000000
        /*0070*/ 	.short	0x0002
        /*0072*/ 	.short	0x000c
        /*0074*/ 	.byte	0x00, 0xf0, 0x11, 0x00


	//----- nvinfo : EIATTR_KPARAM_INFO
	.align		4
.L_783:
        /*0078*/ 	.byte	0x04, 0x17
        /*007a*/ 	.short	(.L_785 - .L_784)
.L_784:
        /*007c*/ 	.word	0x00000000
        /*0080*/ 	.short	0x0001
        /*0082*/ 	.short	0x0008
        /*0084*/ 	.byte	0x00, 0xf0, 0x11, 0x00


	//----- nvinfo : EIATTR_KPARAM_INFO
	.align		4
.L_785:
        /*0088*/ 	.byte	0x04, 0x17
        /*008a*/ 	.short	(.L_787 - .L_786)
.L_786:
        /*008c*/ 	.word	0x00000000
        /*0090*/ 	.short	0x0000
        /*0092*/ 	.short	0x0000
        /*0094*/ 	.byte	0x00, 0xf5, 0x21, 0x00


	//----- nvinfo : EIATTR_SPARSE_MMA_MASK
	.align		4
.L_787:
        /*0098*/ 	.byte	0x03, 0x50
        /*009a*/ 	.short	0x0000


	//----- nvinfo : EIATTR_MAXREG_COUNT
	.align		4
        /*009c*/ 	.byte	0x03, 0x1b
        /*009e*/ 	.short	0x00ff


	//----- nvinfo : EIATTR_MERCURY_ISA_VERSION
	.align		4
        /*00a0*/ 	.byte	0x03, 0x5f
        /*00a2*/ 	.short	0x0101


	//----- nvinfo : EIATTR_VRC_CTA_INIT_COUNT
	.align		4
        /*00a4*/ 	.byte	0x02, 0x4a
	.zero		1
	.zero		1


	//----- nvinfo : EIATTR_EXIT_INSTR_OFFSETS
	.align		4
        /*00a8*/ 	.byte	0x04, 0x1c
        /*00aa*/ 	.short	(.L_789 - .L_788)


	//   ....[0]....
.L_788:
        /*00ac*/ 	.word	0x00000080


	//   ....[1]....
        /*00b0*/ 	.word	0x00000b10


	//----- nvinfo : EIATTR_CRS_STACK_SIZE
	.align		4
.L_789:
        /*00b4*/ 	.byte	0x04, 0x1e
        /*00b6*/ 	.short	(.L_791 - .L_790)
.L_790:
        /*00b8*/ 	.word	0x00000000


	//----- nvinfo : EIATTR_CBANK_PARAM_SIZE
	.align		4
.L_791:
        /*00bc*/ 	.byte	0x03, 0x19
        /*00be*/ 	.short	0x003c


	//----- nvinfo : EIATTR_PARAM_CBANK
	.align		4
        /*00c0*/ 	.byte	0x04, 0x0a
        /*00c2*/ 	.short	(.L_793 - .L_792)
	.align		4
.L_792:
        /*00c4*/ 	.word	index@(.nv.constant0.sparse_trsv_upper_level_multi_rhs_f32)
        /*00c8*/ 	.short	0x0380
        /*00ca*/ 	.short	0x003c


	//----- nvinfo : EIATTR_SW_WAR
	.align		4
.L_793:
        /*00cc*/ 	.byte	0x04, 0x36
        /*00ce*/ 	.short	(.L_795 - .L_794)
.L_794:
        /*00d0*/ 	.word	0x00000008
.L_795:


//--------------------- .nv.info.sparse_trsv_lower_level_multi_rhs_f64 --------------------------
	.section	.nv.info.sparse_trsv_lower_level_multi_rhs_f64,"",@"SHT_CUDA_INFO"
	.sectionflags	@""
	.align	4


	//----- nvinfo : EIATTR_CUDA_API_VERSION
	.align		4
        /*0000*/ 	.byte	0x04, 0x37
        /*0002*/ 	.short	(.L_797 - .L_796)
.L_796:
        /*0004*/ 	.word	0x00000082


	//----- nvinfo : EIATTR_KPARAM_INFO
	.align		4
.L_797:
        /*0008*/ 	.byte	0x04, 0x17
        /*000a*/ 	.short	(.L_799 - .L_798)
.L_798:
        /*000c*/ 	.word	0x00000000
        /*0010*/ 	.short	0x0009
        /*0012*/ 	.short	0x003c
        /*0014*/ 	.byte	0x00, 0xf0, 0x05, 0x00


	//----- nvinfo : EIATTR_KPARAM_INFO
	.align		4
.L_799:
        /*0018*/ 	.byte	0x04, 0x17
        /*001a*/ 	.short	(.L_801 - .L_800)
.L_800:
        /*001c*/ 	.word	0x00000000
        /*0020*/ 	.short	0x0008
        /*0022*/ 	.short	0x0038
        /*0024*/ 	.byte	0x00, 0xf0, 0x11, 0x00


	//----- nvinfo : EIATTR_KPARAM_INFO
	.align		4
.L_801:
        /*0028*/ 	.byte	0x04, 0x17
        /*002a*/ 	.short	(.L_803 - .L_802)
.L_802:
        /*002c*/ 	.word	0x00000000
        /*0030*/ 	.short	0x0007
        /*0032*/ 	.short	0x0030
        /*0034*/ 	.byte	0x00, 0xf5, 0x21, 0x00


	//----- nvinfo : EIATTR_KPARAM_INFO
	.align		4
.L_803:
        /*0038*/ 	.byte	0x04, 0x17
        /*003a*/ 	.short	(.L_805 - .L_804)
.L_804:
        /*003c*/ 	.word	0x00000000
        /*0040*/ 	.short	0x0006
        /*0042*/ 	.short	0x0028
        /*0044*/ 	.byte	0x00, 0xf5, 0x21, 0x00


	//----- nvinfo : EIATTR_KPARAM_INFO
	.align		4
.L_805:
        /*0048*/ 	.byte	0x04, 0x17
        /*004a*/ 	.short	(.L_807 - .L_806)
.L_806:
        /*004c*/ 	.word	0x00000000
        /*0050*/ 	.short	0x0005
        /*0052*/ 	.short	0x0020
        /*0054*/ 	.byte	0x00, 0xf5, 0x21, 0x00


	//----- nvinfo : EIATTR_KPARAM_INFO
	.align		4
.L_807:
        /*0058*/ 	.byte	0x04, 0x17
        /*005a*/ 	.short	(.L_809 - .L_808)
.L_808:
        /*005c*/ 	.word	0x00000000
        /*0060*/ 	.short	0x0004
        /*0062*/ 	.short	0x0018
        /*0064*/ 	.byte	0x00, 0xf5, 0x21, 0x00


	//----- nvinfo : EIATTR_KPARAM_INFO
	.align		4
.L_809:
        /*0068*/ 	.byte	0x04, 0x17
        /*006a*/ 	.short	(.L_811 - .L_810)
.L_810:
        /*006c*/ 	.word	0x00000000
        /*0070*/ 	.short	0x0003
        /*0072*/ 	.short	0x0010
        /*0074*/ 	.byte	0x00, 0xf5, 0x21, 0x00


	//----- nvinfo : EIATTR_KPARAM_INFO
	.align		4
.L_811:
        /*0078*/ 	.byte	0x04, 0x17
        /*007a*/ 	.short	(.L_813 - .L_812)
.L_812:
        /*007c*/ 	.word	0x00000000
        /*0080*/ 	.short	0x0002
        /*0082*/ 	.short	0x000c
        /*0084*/ 	.byte	0x00, 0xf0, 0x11, 0x00


	//----- nvinfo : EIATTR_KPARAM_INFO
	.align		4
.L_813:
        /*0088*/ 	.byte	0x04, 0x17
        /*008a*/ 	.short	(.L_815 - .L_814)
.L_814:
        /*008c*/ 	.word	0x00000000
        /*0090*/ 	.short	0x0001
        /*0092*/ 	.short	0x0008
        /*0094*/ 	.byte	0x00, 0xf0, 0x11, 0x00


	//----- nvinfo : EIATTR_KPARAM_INFO
	.align		4
.L_815:
        /*0098*/ 	.byte	0x04, 0x17
        /*009a*/ 	.short	(.L_817 - .L_816)
.L_816:
        /*009c*/ 	.word	0x00000000
        /*00a0*/ 	.short	0x0000
        /*00a2*/ 	.short	0x0000
        /*00a4*/ 	.byte	0x00, 0xf5, 0x21, 0x00


	//----- nvinfo : EIATTR_SPARSE_MMA_MASK
	.align		4
.L_817:
        /*00a8*/ 	.byte	0x03, 0x50
        /*00aa*/ 	.short	0x0000


	//----- nvinfo : EIATTR_MAXREG_COUNT
	.align		4
        /*00ac*/ 	.byte	0x03, 0x1b
        /*00ae*/ 	.short	0x00ff


	//----- nvinfo : EIATTR_MERCURY_ISA_VERSION
	.align		4
        /*00b0*/ 	.byte	0x03, 0x5f
        /*00b2*/ 	.short	0x0101


	//----- nvinfo : EIATTR_VRC_CTA_INIT_COUNT
	.align		4
        /*00b4*/ 	.byte	0x02, 0x4a
	.zero		1
	.zero		1


	//----- nvinfo : EIATTR_EXIT_INSTR_OFFSETS
	.align		4
        /*00b8*/ 	.byte	0x04, 0x1c
        /*00ba*/ 	.short	(.L_819 - .L_818)


	//   ....[0]....
.L_818:
        /*00bc*/ 	.word	0x00000080


	//   ....[1]....
        /*00c0*/ 	.word	0x00000cc0


	//----- nvinfo : EIATTR_CRS_STACK_SIZE
	.align		4
.L_819:
        /*00c4*/ 	.byte	0x04, 0x1e
        /*00c6*/ 	.short	(.L_821 - .L_820)
.L_820:
        /*00c8*/ 	.word	0x00000000


	//----- nvinfo : EIATTR_CBANK_PARAM_SIZE
	.align		4
.L_821:
        /*00cc*/ 	.byte	0x03, 0x19
        /*00ce*/ 	.short	0x003d


	//----- nvinfo : EIATTR_PARAM_CBANK
	.align		4
        /*00d0*/ 	.byte	0x04, 0x0a
        /*00d2*/ 	.short	(.L_823 - .L_822)
	.align		4
.L_822:
        /*00d4*/ 	.word	index@(.nv.constant0.sparse_trsv_lower_level_multi_rhs_f64)
        /*00d8*/ 	.short	0x0380
        /*00da*/ 	.short	0x003d


	//----- nvinfo : EIATTR_SW_WAR
	.align		4
.L_823:
        /*00dc*/ 	.byte	0x04, 0x36
        /*00de*/ 	.short	(.L_825 - .L_824)
.L_824:
        /*00e0*/ 	.word	0x00000008
.L_825:


//--------------------- .nv.info.sparse_trsv_lower_level_multi_rhs_f32 --------------------------
	.section	.nv.info.sparse_trsv_lower_level_multi_rhs_f32,"",@"SHT_CUDA_INFO"
	.sectionflags	@""
	.align	4


	//----- nvinfo : EIATTR_CUDA_API_VERSION
	.align		4
        /*0000*/ 	.byte	0x04, 0x37
        /*0002*/ 	.short	(.L_827 - .L_826)
.L_826:
        /*0004*/ 	.word	0x00000082


	//----- nvinfo : EIATTR_KPARAM_INFO
	.align		4
.L_827:
        /*0008*/ 	.byte	0x04, 0x17
        /*000a*/ 	.short	(.L_829 - .L_828)
.L_828:
        /*000c*/ 	.word	0x00000000
        /*0010*/ 	.short	0x0009
        /*0012*/ 	.short	0x003c
        /*0014*/ 	.byte	0x00, 0xf0, 0x05, 0x00


	//----- nvinfo : EIATTR_KPARAM_INFO
	.align		4
.L_829:
        /*0018*/ 	.byte	0x04, 0x17
        /*001a*/ 	.short	(.L_831 - .L_830)
.L_830:
        /*001c*/ 	.word	0x00000000
        /*0020*/ 	.short	0x0008
        /*0022*/ 	.short	0x0038
        /*0024*/ 	.byte	0x00, 0xf0, 0x11, 0x00


	//----- nvinfo : EIATTR_KPARAM_INFO
	.align		4
.L_831:
        /*0028*/ 	.byte	0x04, 0x17
        /*002a*/ 	.short	(.L_833 - .L_832)
.L_832:
        /*002c*/ 	.word	0x00000000
        /*0030*/ 	.short	0x0007
        /*0032*/ 	.short	0x0030
        /*0034*/ 	.byte	0x00, 0xf5, 0x21, 0x00


	//----- nvinfo : EIATTR_KPARAM_INFO
	.align		4
.L_833:
        /*0038*/ 	.byte	0x04, 0x17
        /*003a*/ 	.short	(.L_835 - .L_834)
.L_834:
        /*003c*/ 	.word	0x00000000
        /*0040*/ 	.short	0x0006
        /*0042*/ 	.short	0x0028
        /*0044*/ 	.byte	0x00, 0xf5, 0x21, 0x00


	//----- nvinfo : EIATTR_KPARAM_INFO
	.align		4
.L_835:
        /*0048*/ 	.byte	0x04, 0x17
        /*004a*/ 	.short	(.L_837 - .L_836)
.L_836:
        /*004c*/ 	.word	0x00000000
        /*0050*/ 	.short	0x0005
        /*0052*/ 	.short	0x0020
        /*0054*/ 	.byte	0x00, 0xf5, 0x21, 0x00


	//----- nvinfo : EIATTR_KPARAM_INFO
	.align		4
.L_837:
        /*0058*/ 	.byte	0x04, 0x17
        /*005a*/ 	.short	(.L_839 - .L_838)
.L_838:
        /*005c*/ 	.word	0x00000000
        /*0060*/ 	.short	0x0004
        /*0062*/ 	.short	0x0018
        /*0064*/ 	.byte	0x00, 0xf5, 0x21, 0x00


	//----- nvinfo : EIATTR_KPARAM_INFO
	.align		4
.L_839:
        /*0068*/ 	.byte	0x04, 0x17
        /*006a*/ 	.short	(.L_841 - .L_840)
.L_840:
        /*006c*/ 	.word	0x00000000
        /*0070*/ 	.short	0x0003
        /*0072*/ 	.short	0x0010
        /*0074*/ 	.byte	0x00, 0xf5, 0x21, 0x00


	//----- nvinfo : EIATTR_KPARAM_INFO
	.align		4
.L_841:
        /*0078*/ 	.byte	0x04, 0x17
        /*007a*/ 	.short	(.L_843 - .L_842)
.L_842:
        /*007c*/ 	.word	0x00000000
        /*0080*/ 	.short	0x0002
        /*0082*/ 	.short	0x000c
        /*0084*/ 	.byte	0x00, 0xf0, 0x11, 0x00


	//----- nvinfo : EIATTR_KPARAM_INFO
	.align		4
.L_843:
        /*0088*/ 	.byte	0x04, 0x17
        /*008a*/ 	.short	(.L_845 - .L_844)
.L_844:
        /*008c*/ 	.word	0x00000000
        /*0090*/ 	.short	0x0001
        /*0092*/ 	.short	0x0008
        /*0094*/ 	.byte	0x00, 0xf0, 0x11, 0x00


	//----- nvinfo : EIATTR_KPARAM_INFO
	.align		4
.L_845:
        /*0098*/ 	.byte	0x04, 0x17
        /*009a*/ 	.short	(.L_847 - .L_846)
.L_846:
        /*009c*/ 	.word	0x00000000
        /*00a0*/ 	.short	0x0000
        /*00a2*/ 	.short	0x0000
        /*00a4*/ 	.byte	0x00, 0xf5, 0x21, 0x00


	//----- nvinfo : EIATTR_SPARSE_MMA_MASK
	.align		4
.L_847:
        /*00a8*/ 	.byte	0x03, 0x50
        /*00aa*/ 	.short	0x0000


	//----- nvinfo : EIATTR_MAXREG_COUNT
	.align		4
        /*00ac*/ 	.byte	0x03, 0x1b
        /*00ae*/ 	.short	0x00ff


	//----- nvinfo : EIATTR_MERCURY_ISA_VERSION
	.align		4
        /*00b0*/ 	.byte	0x03, 0x5f
        /*00b2*/ 	.short	0x0101


	//----- nvinfo : EIATTR_VRC_CTA_INIT_COUNT
	.align		4
        /*00b4*/ 	.byte	0x02, 0x4a
	.zero		1
	.zero		1


	//----- nvinfo : EIATTR_EXIT_INSTR_OFFSETS
	.align		4
        /*00b8*/ 	.byte	0x04, 0x1c
        /*00ba*/ 	.short	(.L_849 - .L_848)


	//   ....[0]....
.L_848:
        /*00bc*/ 	.word	0x00000080


	//   ....[1]....
        /*00c0*/ 	.word	0x00000c00


	//----- nvinfo : EIATTR_CRS_STACK_SIZE
	.align		4
.L_849:
        /*00c4*/ 	.byte	0x04, 0x1e
        /*00c6*/ 	.short	(.L_851 - .L_850)
.L_850:
        /*00c8*/ 	.word	0x00000000


	//----- nvinfo : EIATTR_CBANK_PARAM_SIZE
	.align		4
.L_851:
        /*00cc*/ 	.byte	0x03, 0x19
        /*00ce*/ 	.short	0x003d


	//----- nvinfo : EIATTR_PARAM_CBANK
	.align		4
        /*00d0*/ 	.byte	0x04, 0x0a
        /*00d2*/ 	.short	(.L_853 - .L_852)
	.align		4
.L_852:
        /*00d4*/ 	.word	index@(.nv.constant0.sparse_trsv_lower_level_multi_rhs_f32)
        /*00d8*/ 	.short	0x0380
        /*00da*/ 	.short	0x003d


	//----- nvinfo : EIATTR_SW_WAR
	.align		4
.L_853:
        /*00dc*/ 	.byte	0x04, 0x36
        /*00de*/ 	.short	(.L_855 - .L_854)
.L_854:
        /*00e0*/ 	.word	0x00000008
.L_855:


//--------------------- .nv.info.ic0_level_f64    --------------------------
	.section	.nv.info.ic0_level_f64,"",@"SHT_CUDA_INFO"
	.sectionflags	@""
	.align	4


	//----- nvinfo : EIATTR_CUDA_API_VERSION
	.align		4
        /*0000*/ 	.byte	0x04, 0x37
        /*0002*/ 	.short	(.L_857 - .L_856)
.L_856:
        /*0004*/ 	.word	0x00000082


	//----- nvinfo : EIATTR_KPARAM_INFO
	.align		4
.L_857:
        /*0008*/ 	.byte	0x04, 0x17
        /*000a*/ 	.short	(.L_859 - .L_858)
.L_858:
        /*000c*/ 	.word	0x00000000
        /*0010*/ 	.short	0x0007
        /*0012*/ 	.short	0x0038
        /*0014*/ 	.byte	0x00, 0xf0, 0x21, 0x00


	//----- nvinfo : EIATTR_KPARAM_INFO
	.align		4
.L_859:
        /*0018*/ 	.byte	0x04, 0x17
        /*001a*/ 	.short	(.L_861 - .L_860)
.L_860:
        /*001c*/ 	.word	0x00000000
        /*0020*/ 	.short	0x0006
        /*0022*/ 	.short	0x0030
        /*0024*/ 	.byte	0x00, 0xf0, 0x11, 0x00


	//----- nvinfo : EIATTR_KPARAM_INFO
	.align		4
.L_861:
        /*0028*/ 	.byte	0x04, 0x17
        /*002a*/ 	.short	(.L_863 - .L_862)
.L_862:
        /*002c*/ 	.word	0x00000000
        /*0030*/ 	.short	0x0005
        /*0032*/ 	.short	0x0028
        /*0034*/ 	.byte	0x00, 0xf5, 0x21, 0x00


	//----- nvinfo : EIATTR_KPARAM_INFO
	.align		4
.L_863:
        /*0038*/ 	.byte	0x04, 0x17
        /*003a*/ 	.short	(.L_865 - .L_864)
.L_864:
        /*003c*/ 	.word	0x00000000
        /*0040*/ 	.short	0x0004
        /*0042*/ 	.short	0x0020
        /*0044*/ 	.byte	0x00, 0xf5, 0x21, 0x00


	//----- nvinfo : EIATTR_KPARAM_INFO
	.align		4
.L_865:
        /*0048*/ 	.byte	0x04, 0x17
        /*004a*/ 	.short	(.L_867 - .L_866)
.L_866:
        /*004c*/ 	.word	0x00000000
        /*0050*/ 	.short	0x0003
        /*0052*/ 	.short	0x0018
        /*0054*/ 	.byte	0x00, 0xf5, 0x21, 0x00


	//----- nvinfo : EIATTR_KPARAM_INFO
	.align		4
.L_867:
        /*0058*/ 	.byte	0x04, 0x17
        /*005a*/ 	.short	(.L_869 - .L_868)
.L_868:
        /*005c*/ 	.word	0x00000000
        /*0060*/ 	.short	0x0002
        /*0062*/ 	.short	0x0010
        /*0064*/ 	.byte	0x00, 0xf5, 0x21, 0x00


	//----- nvinfo : EIATTR_KPARAM_INFO
	.align		4
.L_869:
        /*0068*/ 	.byte	0x04, 0x17
        /*006a*/ 	.short	(.L_871 - .L_870)
.L_870:
        /*006c*/ 	.word	0x00000000
        /*0070*/ 	.short	0x0001
        /*0072*/ 	.short	0x0008
        /*0074*/ 	.byte	0x00, 0xf0, 0x11, 0x00


	//----- nvinfo : EIATTR_KPARAM_INFO
	.align		4
.L_871:
        /*0078*/ 	.byte	0x04, 0x17
        /*007a*/ 	.short	(.L_873 - .L_872)
.L_872:
        /*007c*/ 	.word	0x00000000
        /*0080*/ 	.short	0x0000
        /*0082*/ 	.short	0x0000
        /*0084*/ 	.byte	0x00, 0xf5, 0x21, 0x00


	//----- nvinfo : EIATTR_SPARSE_MMA_MASK
	.align		4
.L_873:
        /*0088*/ 	.byte	0x03, 0x50
        /*008a*/ 	.short	0x0000


	//----- nvinfo : EIATTR_MAXREG_COUNT
	.align		4
        /*008c*/ 	.byte	0x03, 0x1b
        /*008e*/ 	.short	0x00ff


	//----- nvinfo : EIATTR_MERCURY_ISA_VERSION
	.align		4
        /*0090*/ 	.byte	0x03, 0x5f
        /*0092*/ 	.short	0x0101


	//----- nvinfo : EIATTR_VRC_CTA_INIT_COUNT
	.align		4
        /*0094*/ 	.byte	0x02, 0x4a
	.zero		1
	.zero		1


	//----- nvinfo : EIATTR_EXIT_INSTR_OFFSETS
	.align		4
        /*0098*/ 	.byte	0x04, 0x1c
        /*009a*/ 	.short	(.L_875 - .L_874)


	//   ....[0]....
.L_874:
        /*009c*/ 	.word	0x00000070


	//   ....[1]....
        /*00a0*/ 	.word	0x00000940


	//----- nvinfo : EIATTR_CRS_STACK_SIZE
	.align		4
.L_875:
        /*00a4*/ 	.byte	0x04, 0x1e
        /*00a6*/ 	.short	(.L_877 - .L_876)
.L_876:
        /*00a8*/ 	.word	0x00000000


	//----- nvinfo : EIATTR_CBANK_PARAM_SIZE
	.align		4
.L_877:
        /*00ac*/ 	.byte	0x03, 0x19
        /*00ae*/ 	.short	0x0040


	//----- nvinfo : EIATTR_PARAM_CBANK
	.align		4
        /*00b0*/ 	.byte	0x04, 0x0a
        /*00b2*/ 	.short	(.L_879 - .L_878)
	.align		4
.L_878:
        /*00b4*/ 	.word	index@(.nv.constant0.ic0_level_f64)
        /*00b8*/ 	.short	0x0380
        /*00ba*/ 	.short	0x0040


	//----- nvinfo : EIATTR_SW_WAR
	.align		4
.L_879:
        /*00bc*/ 	.byte	0x04, 0x36
        /*00be*/ 	.short	(.L_881 - .L_880)
.L_880:
        /*00c0*/ 	.word	0x00000008
.L_881:


//--------------------- .nv.info.ic0_level_f32    --------------------------
	.section	.nv.info.ic0_level_f32,"",@"SHT_CUDA_INFO"
	.sectionflags	@""
	.align	4


	//----- nvinfo : EIATTR_CUDA_API_VERSION
	.align		4
        /*0000*/ 	.byte	0x04, 0x37
        /*0002*/ 	.short	(.L_883 - .L_882)
.L_882:
        /*0004*/ 	.word	0x00000082


	//----- nvinfo : EIATTR_KPARAM_INFO
	.align		4
.L_883:
        /*0008*/ 	.byte	0x04, 0x17
        /*000a*/ 	.short	(.L_885 - .L_884)
.L_884:
        /*000c*/ 	.word	0x00000000
        /*0010*/ 	.short	0x0007
        /*0012*/ 	.short	0x0034
        /*0014*/ 	.byte	0x00, 0xf0, 0x11, 0x00


	//----- nvinfo : EIATTR_KPARAM_INFO
	.align		4
.L_885:
        /*0018*/ 	.byte	0x04, 0x17
        /*001a*/ 	.short	(.L_887 - .L_886)
.L_886:
        /*001c*/ 	.word	0x00000000
        /*0020*/ 	.short	0x0006
        /*0022*/ 	.short	0x0030
        /*0024*/ 	.byte	0x00, 0xf0, 0x11, 0x00


	//----- nvinfo : EIATTR_KPARAM_INFO
	.align		4
.L_887:
        /*0028*/ 	.byte	0x04, 0x17
        /*002a*/ 	.short	(.L_889 - .L_888)
.L_888:
        /*002c*/ 	.word	0x00000000
        /*0030*/ 	.short	0x0005
        /*0032*/ 	.short	0x0028
        /*0034*/ 	.byte	0x00, 0xf5, 0x21, 0x00


	//----- nvinfo : EIATTR_KPARAM_INFO
	.align		4
.L_889:
        /*0038*/ 	.byte	0x04, 0x17
        /*003a*/ 	.short	(.L_891 - .L_890)
.L_890:
        /*003c*/ 	.word	0x00000000
        /*0040*/ 	.short	0x0004
        /*0042*/ 	.short	0x0020
        /*0044*/ 	.byte	0x00, 0xf5, 0x21, 0x00


	//----- nvinfo : EIATTR_KPARAM_INFO
	.align		4
.L_891:
        /*0048*/ 	.byte	0x04, 0x17
        /*004a*/ 	.short	(.L_893 - .L_892)
.L_892:
        /*004c*/ 	.word	0x00000000
        /*0050*/ 	.short	0x0003
        /*0052*/ 	.short	0x0018
        /*0054*/ 	.byte	0x00, 0xf5, 0x21, 0x00


	//----- nvinfo : EIATTR_KPARAM_INFO
	.align		4
.L_893:
        /*0058*/ 	.byte	0x04, 0x17
        /*005a*/ 	.short	(.L_895 - .L_894)
.L_894:
        /*005c*/ 	.word	0x00000000
        /*0060*/ 	.short	0x0002
        /*0062*/ 	.short	0x0010
        /*0064*/ 	.byte	0x00, 0xf5, 0x21, 0x00


	//----- nvinfo : EIATTR_KPARAM_INFO
	.align		4
.L_895:
        /*0068*/ 	.byte	0x04, 0x17
        /*006a*/ 	.short	(.L_897 - .L_896)
.L_896:
        /*006c*/ 	.word	0x00000000
        /*0070*/ 	.short	0x0001
        /*0072*/ 	.short	0x0008
        /*0074*/ 	.byte	0x00, 0xf0, 0x11, 0x00


	//----- nvinfo : EIATTR_KPARAM_INFO
	.align		4
.L_897:
        /*0078*/ 	.byte	0x04, 0x17
        /*007a*/ 	.short	(.L_899 - .L_898)
.L_898:
        /*007c*/ 	.word	0x00000000
        /*0080*/ 	.short	0x0000
        /*0082*/ 	.short	0x0000
        /*0084*/ 	.byte	0x00, 0xf5, 0x21, 0x00


	//----- nvinfo : EIATTR_SPARSE_MMA_MASK
	.align		4
.L_899:
        /*0088*/ 	.byte	0x03, 0x50
        /*008a*/ 	.short	0x0000


	//----- nvinfo : EIATTR_MAXREG_COUNT
	.align		4
        /*008c*/ 	.byte	0x03, 0x1b
        /*008e*/ 	.short	0x00ff


	//----- nvinfo : EIATTR_MERCURY_ISA_VERSION
	.align		4
        /*0090*/ 	.byte	0x03, 0x5f
        /*0092*/ 	.short	0x0101


	//----- nvinfo : EIATTR_VRC_CTA_INIT_COUNT
	.align		4
        /*0094*/ 	.byte	0x02, 0x4a
	.zero		1
	.zero		1


	//----- nvinfo : EIATTR_EXIT_INSTR_OFFSETS
	.align		4
        /*0098*/ 	.byte	0x04, 0x1c
        /*009a*/ 	.short	(.L_901 - .L_900)


	//   ....[0]....
.L_900:
        /*009c*/ 	.word	0x00000070


	//   ....[1]....
        /*00a0*/ 	.word	0x00000840


	//----- nvinfo : EIATTR_CRS_STACK_SIZE
	.align		4
.L_901:
        /*00a4*/ 	.byte	0x04, 0x1e
        /*00a6*/ 	.short	(.L_903 - .L_902)
.L_902:
        /*00a8*/ 	.word	0x00000000


	//----- nvinfo : EIATTR_CBANK_PARAM_SIZE
	.align		4
.L_903:
        /*00ac*/ 	.byte	0x03, 0x19
        /*00ae*/ 	.short	0x0038


	//----- nvinfo : EIATTR_PARAM_CBANK
	.align		4
        /*00b0*/ 	.byte	0x04, 0x0a
        /*00b2*/ 	.short	(.L_905 - .L_904)
	.align		4
.L_904:
        /*00b4*/ 	.word	index@(.nv.constant0.ic0_level_f32)
        /*00b8*/ 	.short	0x0380
        /*00ba*/ 	.short	0x0038


	//----- nvinfo : EIATTR_SW_WAR
	.align		4
.L_905:
        /*00bc*/ 	.byte	0x04, 0x36
        /*00be*/ 	.short	(.L_907 - .L_906)
.L_906:
        /*00c0*/ 	.word	0x00000008
.L_907:


//--------------------- .nv.info.ilu0_level_f64   --------------------------
	.section	.nv.info.ilu0_level_f64,"",@"SHT_CUDA_INFO"
	.sectionflags	@""
	.align	4


	//----- nvinfo : EIATTR_CUDA_API_VERSION
	.align		4
        /*0000*/ 	.byte	0x04, 0x37
        /*0002*/ 	.short	(.L_909 - .L_908)
.L_908:
        /*0004*/ 	.word	0x00000082


	//----- nvinfo : EIATTR_KPARAM_INFO
	.align		4
.L_909:
        /*0008*/ 	.byte	0x04, 0x17
        /*000a*/ 	.short	(.L_911 - .L_910)
.L_910:
        /*000c*/ 	.word	0x00000000
        /*0010*/ 	.short	0x0007
        /*0012*/ 	.short	0x0038
        /*0014*/ 	.byte	0x00, 0xf0, 0x21, 0x00


	//----- nvinfo : EIATTR_KPARAM_INFO
	.align		4
.L_911:
        /*0018*/ 	.byte	0x04, 0x17
        /*001a*/ 	.short	(.L_913 - .L_912)
.L_912:
        /*001c*/ 	.word	0x00000000
        /*0020*/ 	.short	0x0006
        /*0022*/ 	.short	0x0030
        /*0024*/ 	.byte	0x00, 0xf0, 0x11, 0x00


	//----- nvinfo : EIATTR_KPARAM_INFO
	.align		4
.L_913:
        /*0028*/ 	.byte	0x04, 0x17
        /*002a*/ 	.short	(.L_915 - .L_914)
.L_914:
        /*002c*/ 	.word	0x00000000
        /*0030*/ 	.short	0x0005
        /*0032*/ 	.short	0x0028
        /*0034*/ 	.byte	0x00, 0xf5, 0x21, 0x00


	//----- nvinfo : EIATTR_KPARAM_INFO
	.align		4
.L_915:
        /*0038*/ 	.byte	0x04, 0x17
        /*003a*/ 	.short	(.L_917 - .L_916)
.L_916:
        /*003c*/ 	.word	0x00000000
        /*0040*/ 	.short	0x0004
        /*0042*/ 	.short	0x0020
        /*0044*/ 	.byte	0x00, 0xf5, 0x21, 0x00


	//----- nvinfo : EIATTR_KPARAM_INFO
	.align		4
.L_917:
        /*0048*/ 	.byte	0x04, 0x17
        /*004a*/ 	.short	(.L_919 - .L_918)
.L_918:
        /*004c*/ 	.word	0x00000000
        /*0050*/ 	.short	0x0003
        /*0052*/ 	.short	0x0018
        /*0054*/ 	.byte	0x00, 0xf5, 0x21, 0x00


	//----- nvinfo : EIATTR_KPARAM_INFO
	.align		4
.L_919:
        /*0058*/ 	.byte	0x04, 0x17
        /*005a*/ 	.short	(.L_921 - .L_920)
.L_920:
        /*005c*/ 	.word	0x00000000
        /*0060*/ 	.short	0x0002
        /*0062*/ 	.short	0x0010
        /*0064*/ 	.byte	0x00, 0xf5, 0x21, 0x00


	//----- nvinfo : EIATTR_KPARAM_INFO
	.align		4
.L_921:
        /*0068*/ 	.byte	0x04, 0x17
        /*006a*/ 	.short	(.L_923 - .L_922)
.L_922:
        /*006c*/ 	.word	0x00000000
        /*0070*/ 	.short	0x0001
        /*0072*/ 	.short	0x0008
        /*0074*/ 	.byte	0x00, 0xf0, 0x11, 0x00


	//----- nvinfo : EIATTR_KPARAM_INFO
	.align		4
.L_923:
        /*0078*/ 	.byte	0x04, 0x17
        /*007a*/ 	.short	(.L_925 - .L_924)
.L_924:
        /*007c*/ 	.word	0x00000000
        /*0080*/ 	.short	0x0000
        /*0082*/ 	.short	0x0000
        /*0084*/ 	.byte	0x00, 0xf5, 0x21, 0x00


	//----- nvinfo : EIATTR_SPARSE_MMA_MASK
	.align		4
.L_925:
        /*0088*/ 	.byte	0x03, 0x50
        /*008a*/ 	.short	0x0000


	//----- nvinfo : EIATTR_MAXREG_COUNT
	.align		4
        /*008c*/ 	.byte	0x03, 0x1b
        /*008e*/ 	.short	0x00ff


	//----- nvinfo : EIATTR_MERCURY_ISA_VERSION
	.align		4
        /*0090*/ 	.byte	0x03, 0x5f
        /*0092*/ 	.short	0x0101


	//----- nvinfo : EIATTR_VRC_CTA_INIT_COUNT
	.align		4
        /*0094*/ 	.byte	0x02, 0x4a
	.zero		1
	.zero		1


	//----- nvinfo : EIATTR_EXIT_INSTR_OFFSETS
	.align		4
        /*0098*/ 	.byte	0x04, 0x1c
        /*009a*/ 	.short	(.L_927 - .L_926)


	//   ....[0]....
.L_926:
        /*009c*/ 	.word	0x00000070


	//   ....[1]....
        /*00a0*/ 	.word	0x00000110


	//   ....[2]....
        /*00a4*/ 	.word	0x00000170


	//   ....[3]....
        /*00a8*/ 	.word	0x00000640


	//----- nvinfo : EIATTR_CRS_STACK_SIZE
	.align		4
.L_927:
        /*00ac*/ 	.byte	0x04, 0x1e
        /*00ae*/ 	.short	(.L_929 - .L_928)
.L_928:
        /*00b0*/ 	.word	0x00000000


	//----- nvinfo : EIATTR_CBANK_PARAM_SIZE
	.align		4
.L_929:
        /*00b4*/ 	.byte	0x03, 0x19
        /*00b6*/ 	.short	0x0040


	//----- nvinfo : EIATTR_PARAM_CBANK
	.align		4
        /*00b8*/ 	.byte	0x04, 0x0a
        /*00ba*/ 	.short	(.L_931 - .L_930)
	.align		4
.L_930:
        /*00bc*/ 	.word	index@(.nv.constant0.ilu0_level_f64)
        /*00c0*/ 	.short	0x0380
        /*00c2*/ 	.short	0x0040


	//----- nvinfo : EIATTR_SW_WAR
	.align		4
.L_931:
        /*00c4*/ 	.byte	0x04, 0x36
        /*00c6*/ 	.short	(.L_933 - .L_932)
.L_932:
        /*00c8*/ 	.word	0x00000008
.L_933:


//--------------------- .nv.info.ilu0_level_f32   --------------------------
	.section	.nv.info.ilu0_level_f32,"",@"SHT_CUDA_INFO"
	.sectionflags	@""
	.align	4


	//----- nvinfo : EIATTR_CUDA_API_VERSION
	.align		4
        /*0000*/ 	.byte	0x04, 0x37
        /*0002*/ 	.short	(.L_935 - .L_934)
.L_934:
        /*0004*/ 	.word	0x00000082


	//----- nvinfo : EIATTR_KPARAM_INFO
	.align		4
.L_935:
        /*0008*/ 	.byte	0x04, 0x17
        /*000a*/ 	.short	(.L_937 - .L_936)
.L_936:
        /*000c*/ 	.word	0x00000000
        /*0010*/ 	.short	0x0007
        /*0012*/ 	.short	0x0034
        /*0014*/ 	.byte	0x00, 0xf0, 0x11, 0x00


	//----- nvinfo : EIATTR_KPARAM_INFO
	.align		4
.L_937:
        /*0018*/ 	.byte	0x04, 0x17
        /*001a*/ 	.short	(.L_939 - .L_938)
.L_938:
        /*001c*/ 	.word	0x00000000
        /*0020*/ 	.short	0x0006
        /*0022*/ 	.short	0x0030
        /*0024*/ 	.byte	0x00, 0xf0, 0x11, 0x00


	//----- nvinfo : EIATTR_KPARAM_INFO
	.align		4
.L_939:
        /*0028*/ 	.byte	0x04, 0x17
        /*002a*/ 	.short	(.L_941 - .L_940)
.L_940:
        /*002c*/ 	.word	0x00000000
        /*0030*/ 	.short	0x0005
        /*0032*/ 	.short	0x0028
        /*0034*/ 	.byte	0x00, 0xf5, 0x21, 0x00


	//----- nvinfo : EIATTR_KPARAM_INFO
	.align		4
.L_941:
        /*0038*/ 	.byte	0x04, 0x17
        /*003a*/ 	.short	(.L_943 - .L_942)
.L_942:
        /*003c*/ 	.word	0x00000000
        /*0040*/ 	.short	0x0004
        /*0042*/ 	.short	0x0020
        /*0044*/ 	.byte	0x00, 0xf5, 0x21, 0x00


	//----- nvinfo : EIATTR_KPARAM_INFO
	.align		4
.L_943:
        /*0048*/ 	.byte	0x04, 0x17
        /*004a*/ 	.short	(.L_945 - .L_944)
.L_944:
        /*004c*/ 	.word	0x00000000
        /*0050*/ 	.short	0x0003
        /*0052*/ 	.short	0x0018
        /*0054*/ 	.byte	0x00, 0xf5, 0x21, 0x00


	//----- nvinfo : EIATTR_KPARAM_INFO
	.align		4
.L_945:
        /*0058*/ 	.byte	0x04, 0x17
        /*005a*/ 	.short	(.L_947 - .L_946)
.L_946:
        /*005c*/ 	.word	0x00000000
        /*0060*/ 	.short	0x0002
        /*0062*/ 	.short	0x0010
        /*0064*/ 	.byte	0x00, 0xf5, 0x21, 0x00


	//----- nvinfo : EIATTR_KPARAM_INFO
	.align		4
.L_947:
        /*0068*/ 	.byte	0x04, 0x17
        /*006a*/ 	.short	(.L_949 - .L_948)
.L_948:
        /*006c*/ 	.word	0x00000000
        /*0070*/ 	.short	0x0001
        /*0072*/ 	.short	0x0008
        /*0074*/ 	.byte	0x00, 0xf0, 0x11, 0x00


	//----- nvinfo : EIATTR_KPARAM_INFO
	.align		4
.L_949:
        /*0078*/ 	.byte	0x04, 0x17
        /*007a*/ 	.short	(.L_951 - .L_950)
.L_950:
        /*007c*/ 	.word	0x00000000
        /*0080*/ 	.short	0x0000
        /*0082*/ 	.short	0x0000
        /*0084*/ 	.byte	0x00, 0xf5, 0x21, 0x00


	//----- nvinfo : EIATTR_SPARSE_MMA_MASK
	.align		4
.L_951:
        /*0088*/ 	.byte	0x03, 0x50
        /*008a*/ 	.short	0x0000


	//----- nvinfo : EIATTR_MAXREG_COUNT
	.align		4
        /*008c*/ 	.byte	0x03, 0x1b
        /*008e*/ 	.short	0x00ff


	//----- nvinfo : EIATTR_MERCURY_ISA_VERSION
	.align		4
        /*0090*/ 	.byte	0x03, 0x5f
        /*0092*/ 	.short	0x0101


	//----- nvinfo : EIATTR_VRC_CTA_INIT_COUNT
	.align		4
        /*0094*/ 	.byte	0x02, 0x4a
	.zero		1
	.zero		1


	//----- nvinfo : EIATTR_EXIT_INSTR_OFFSETS
	.align		4
        /*0098*/ 	.byte	0x04, 0x1c
        /*009a*/ 	.short	(.L_953 - .L_952)


	//   ....[0]....
.L_952:
        /*009c*/ 	.word	0x00000070


	//   ....[1]....
        /*00a0*/ 	.word	0x00000110


	//   ....[2]....
        /*00a4*/ 	.word	0x00000170


	//   ....[3]....
        /*00a8*/ 	.word	0x000005c0


	//----- nvinfo : EIATTR_CRS_STACK_SIZE
	.align		4
.L_953:
        /*00ac*/ 	.byte	0x04, 0x1e
        /*00ae*/ 	.short	(.L_955 - .L_954)
.L_954:
        /*00b0*/ 	.word	0x00000000


	//----- nvinfo : EIATTR_CBANK_PARAM_SIZE
	.align		4
.L_955:
        /*00b4*/ 	.byte	0x03, 0x19
        /*00b6*/ 	.short	0x0038


	//----- nvinfo : EIATTR_PARAM_CBANK
	.align		4
        /*00b8*/ 	.byte	0x04, 0x0a
        /*00ba*/ 	.short	(.L_957 - .L_956)
	.align		4
.L_956:
        /*00bc*/ 	.word	index@(.nv.constant0.ilu0_level_f32)
        /*00c0*/ 	.short	0x0380
        /*00c2*/ 	.short	0x0038


	//----- nvinfo : EIATTR_SW_WAR
	.align		4
.L_957:
        /*00c4*/ 	.byte	0x04, 0x36
        /*00c6*/ 	.short	(.L_959 - .L_958)
.L_958:
        /*00c8*/ 	.word	0x00000008
.L_959:


//--------------------- .nv.info.sparse_trsv_upper_level_f64 --------------------------
	.section	.nv.info.sparse_trsv_upper_level_f64,"",@"SHT_CUDA_INFO"
	.sectionflags	@""
	.align	4


	//----- nvinfo : EIATTR_CUDA_API_VERSION
	.align		4
        /*0000*/ 	.byte	0x04, 0x37
        /*0002*/ 	.short	(.L_961 - .L_960)
.L_960:
        /*0004*/ 	.word	0x00000082


	//----- nvinfo : EIATTR_KPARAM_INFO
	.align		4
.L_961:
        /*0008*/ 	.byte	0x04, 0x17
        /*000a*/ 	.short	(.L_963 - .L_962)
.L_962:
        /*000c*/ 	.word	0x00000000
        /*0010*/ 	.short	0x0007
        /*0012*/ 	.short	0x0038
        /*0014*/ 	.byte	0x00, 0xf0, 0x11, 0x00


	//----- nvinfo : EIATTR_KPARAM_INFO
	.align		4
.L_963:
        /*0018*/ 	.byte	0x04, 0x17
        /*001a*/ 	.short	(.L_965 - .L_964)
.L_964:
        /*001c*/ 	.word	0x00000000
        /*0020*/ 	.short	0x0006
        /*0022*/ 	.short	0x0030
        /*0024*/ 	.byte	0x00, 0xf5, 0x21, 0x00


	//----- nvinfo : EIATTR_KPARAM_INFO
	.align		4
.L_965:
        /*0028*/ 	.byte	0x04, 0x17
        /*002a*/ 	.short	(.L_967 - .L_966)
.L_966:
        /*002c*/ 	.word	0x00000000
        /*0030*/ 	.short	0x0005
        /*0032*/ 	.short	0x0028
        /*0034*/ 	.byte	0x00, 0xf5, 0x21, 0x00


	//----- nvinfo : EIATTR_KPARAM_INFO
	.align		4
.L_967:
        /*0038*/ 	.byte	0x04, 0x17
        /*003a*/ 	.short	(.L_969 - .L_968)
.L_968:
        /*003c*/ 	.word	0x00000000
        /*0040*/ 	.short	0x0004
        /*0042*/ 	.short	0x0020
        /*0044*/ 	.byte	0x00, 0xf5, 0x21, 0x00


	//----- nvinfo : EIATTR_KPARAM_INFO
	.align		4
.L_969:
        /*0048*/ 	.byte	0x04, 0x17
        /*004a*/ 	.short	(.L_971 - .L_970)
.L_970:
        /*004c*/ 	.word	0x00000000
        /*0050*/ 	.short	0x0003
        /*0052*/ 	.short	0x0018
        /*0054*/ 	.byte	0x00, 0xf5, 0x21, 0x00


	//----- nvinfo : EIATTR_KPARAM_INFO
	.align		4
.L_971:
        /*0058*/ 	.byte	0x04, 0x17
        /*005a*/ 	.short	(.L_973 - .L_972)
.L_972:
        /*005c*/ 	.word	0x00000000
        /*0060*/ 	.short	0x0002
        /*0062*/ 	.short	0x0010
        /*0064*/ 	.byte	0x00, 0xf5, 0x21, 0x00


	//----- nvinfo : EIATTR_KPARAM_INFO
	.align		4
.L_973:
        /*0068*/ 	.byte	0x04, 0x17
        /*006a*/ 	.short	(.L_975 - .L_974)
.L_974:
        /*006c*/ 	.word	0x00000000
        /*0070*/ 	.short	0x0001
        /*0072*/ 	.short	0x0008
        /*0074*/ 	.byte	0x00, 0xf0, 0x11, 0x00


	//----- nvinfo : EIATTR_KPARAM_INFO
	.align		4
.L_975:
        /*0078*/ 	.byte	0x04, 0x17
        /*007a*/ 	.short	(.L_977 - .L_976)
.L_976:
        /*007c*/ 	.word	0x00000000
        /*0080*/ 	.short	0x0000
        /*0082*/ 	.short	0x0000
        /*0084*/ 	.byte	0x00, 0xf5, 0x21, 0x00


	//----- nvinfo : EIATTR_SPARSE_MMA_MASK
	.align		4
.L_977:
        /*0088*/ 	.byte	0x03, 0x50
        /*008a*/ 	.short	0x0000


	//----- nvinfo : EIATTR_MAXREG_COUNT
	.align		4
        /*008c*/ 	.byte	0x03, 0x1b
        /*008e*/ 	.short	0x00ff


	//----- nvinfo : EIATTR_MERCURY_ISA_VERSION
	.align		4
        /*0090*/ 	.byte	0x03, 0x5f
        /*0092*/ 	.short	0x0101


	//----- nvinfo : EIATTR_VRC_CTA_INIT_COUNT
	.align		4
        /*0094*/ 	.byte	0x02, 0x4a
	.zero		1
	.zero		1


	//----- nvinfo : EIATTR_EXIT_INSTR_OFFSETS
	.align		4
        /*0098*/ 	.byte	0x04, 0x1c
        /*009a*/ 	.short	(.L_979 - .L_978)


	//   ....[0]....
.L_978:
        /*009c*/ 	.word	0x00000070


	//   ....[1]....
        /*00a0*/ 	.word	0x00000950


	//----- nvinfo : EIATTR_CRS_STACK_SIZE
	.align		4
.L_979:
        /*00a4*/ 	.byte	0x04, 0x1e
        /*00a6*/ 	.short	(.L_981 - .L_980)
.L_980:
        /*00a8*/ 	.word	0x00000000


	//----- nvinfo : EIATTR_CBANK_PARAM_SIZE
	.align		4
.L_981:
        /*00ac*/ 	.byte	0x03, 0x19
        /*00ae*/ 	.short	0x003c


	//----- nvinfo : EIATTR_PARAM_CBANK
	.align		4
        /*00b0*/ 	.byte	0x04, 0x0a
        /*00b2*/ 	.short	(.L_983 - .L_982)
	.align		4
.L_982:
        /*00b4*/ 	.word	index@(.nv.constant0.sparse_trsv_upper_level_f64)
        /*00b8*/ 	.short	0x0380
        /*00ba*/ 	.short	0x003c


	//----- nvinfo : EIATTR_SW_WAR
	.align		4
.L_983:
        /*00bc*/ 	.byte	0x04, 0x36
        /*00be*/ 	.short	(.L_985 - .L_984)
.L_984:
        /*00c0*/ 	.word	0x00000008
.L_985:


//--------------------- .nv.info.sparse_trsv_upper_level_f32 --------------------------
	.section	.nv.info.sparse_trsv_upper_level_f32,"",@"SHT_CUDA_INFO"
	.sectionflags	@""
	.align	4


	//----- nvinfo : EIATTR_CUDA_API_VERSION
	.align		4
        /*0000*/ 	.byte	0x04, 0x37
        /*0002*/ 	.short	(.L_987 - .L_986)
.L_986:
        /*0004*/ 	.word	0x00000082


	//----- nvinfo : EIATTR_KPARAM_INFO
	.align		4
.L_987:
        /*0008*/ 	.byte	0x04, 0x17
        /*000a*/ 	.short	(.L_989 - .L_988)
.L_988:
        /*000c*/ 	.word	0x00000000
        /*0010*/ 	.short	0x0007
        /*0012*/ 	.short	0x0038
        /*0014*/ 	.byte	0x00, 0xf0, 0x11, 0x00


	//----- nvinfo : EIATTR_KPARAM_INFO
	.align		4
.L_989:
        /*0018*/ 	.byte	0x04, 0x17
        /*001a*/ 	.short	(.L_991 - .L_990)
.L_990:
        /*001c*/ 	.word	0x00000000
        /*0020*/ 	.short	0x0006
        /*0022*/ 	.short	0x0030
        /*0024*/ 	.byte	0x00, 0xf5, 0x21, 0x00


	//----- nvinfo : EIATTR_KPARAM_INFO
	.align		4
.L_991:
        /*0028*/ 	.byte	0x04, 0x17
        /*002a*/ 	.short	(.L_993 - .L_992)
.L_992:
        /*002c*/ 	.word	0x00000000
        /*0030*/ 	.short	0x0005
        /*0032*/ 	.short	0x0028
        /*0034*/ 	.byte	0x00, 0xf5, 0x21, 0x00


	//----- nvinfo : EIATTR_KPARAM_INFO
	.align		4
.L_993:
        /*0038*/ 	.byte	0x04, 0x17
        /*003a*/ 	.short	(.L_995 - .L_994)
.L_994:
        /*003c*/ 	.word	0x00000000
        /*0040*/ 	.short	0x0004
        /*0042*/ 	.short	0x0020
        /*0044*/ 	.byte	0x00, 0xf5, 0x21, 0x00


	//----- nvinfo : EIATTR_KPARAM_INFO
	.align		4
.L_995:
        /*0048*/ 	.byte	0x04, 0x17
        /*004a*/ 	.short	(.L_997 - .L_996)
.L_996:
        /*004c*/ 	.word	0x00000000
        /*0050*/ 	.short	0x0003
        /*0052*/ 	.short	0x0018
        /*0054*/ 	.byte	0x00, 0xf5, 0x21, 0x00


	//----- nvinfo : EIATTR_KPARAM_INFO
	.align		4
.L_997:
        /*0058*/ 	.byte	0x04, 0x17
        /*005a*/ 	.short	(.L_999 - .L_998)
.L_998:
        /*005c*/ 	.word	0x00000000
        /*0060*/ 	.short	0x0002
        /*0062*/ 	.short	0x0010
        /*0064*/ 	.byte	0x00, 0xf5, 0x21, 0x00


	//----- nvinfo : EIATTR_KPARAM_INFO
	.align		4
.L_999:
        /*0068*/ 	.byte	0x04, 0x17
        /*006a*/ 	.short	(.L_1001 - .L_1000)
.L_1000:
        /*006c*/ 	.word	0x00000000
        /*0070*/ 	.short	0x0001
        /*0072*/ 	.short	0x0008
        /*0074*/ 	.byte	0x00, 0xf0, 0x11, 0x00


	//----- nvinfo : EIATTR_KPARAM_INFO
	.align		4
.L_1001:
        /*0078*/ 	.byte	0x04, 0x17
        /*007a*/ 	.short	(.L_1003 - .L_1002)
.L_1002:
        /*007c*/ 	.word	0x00000000
        /*0080*/ 	.short	0x0000
        /*0082*/ 	.short	0x0000
        /*0084*/ 	.byte	0x00, 0xf5, 0x21, 0x00


	//----- nvinfo : EIATTR_SPARSE_MMA_MASK
	.align		4
.L_1003:
        /*0088*/ 	.byte	0x03, 0x50
        /*008a*/ 	.short	0x0000


	//----- nvinfo : EIATTR_MAXREG_COUNT
	.align		4
        /*008c*/ 	.byte	0x03, 0x1b
        /*008e*/ 	.short	0x00ff


	//----- nvinfo : EIATTR_MERCURY_ISA_VERSION
	.align		4
        /*0090*/ 	.byte	0x03, 0x5f
        /*0092*/ 	.short	0x0101


	//----- nvinfo : EIATTR_VRC_CTA_INIT_COUNT
	.align		4
        /*0094*/ 	.byte	0x02, 0x4a
	.zero		1
	.zero		1


	//----- nvinfo : EIATTR_EXIT_INSTR_OFFSETS
	.align		4
        /*0098*/ 	.byte	0x04, 0x1c
        /*009a*/ 	.short	(.L_1005 - .L_1004)


	//   ....[0]....
.L_1004:
        /*009c*/ 	.word	0x00000070


	//   ....[1]....
        /*00a0*/ 	.word	0x000008e0


	//----- nvinfo : EIATTR_CRS_STACK_SIZE
	.align		4
.L_1005:
        /*00a4*/ 	.byte	0x04, 0x1e
        /*00a6*/ 	.short	(.L_1007 - .L_1006)
.L_1006:
        /*00a8*/ 	.word	0x00000000


	//----- nvinfo : EIATTR_CBANK_PARAM_SIZE
	.align		4
.L_1007:
        /*00ac*/ 	.byte	0x03, 0x19
        /*00ae*/ 	.short	0x003c


	//----- nvinfo : EIATTR_PARAM_CBANK
	.align		4
        /*00b0*/ 	.byte	0x04, 0x0a
        /*00b2*/ 	.short	(.L_1009 - .L_1008)
	.align		4
.L_1008:
        /*00b4*/ 	.word	index@(.nv.constant0.sparse_trsv_upper_level_f32)
        /*00b8*/ 	.short	0x0380
        /*00ba*/ 	.short	0x003c


	//----- nvinfo : EIATTR_SW_WAR
	.align		4
.L_1009:
        /*00bc*/ 	.byte	0x04, 0x36
        /*00be*/ 	.short	(.L_1011 - .L_1010)
.L_1010:
        /*00c0*/ 	.word	0x00000008
.L_1011:


//--------------------- .nv.info.sparse_trsv_lower_level_f64 --------------------------
	.section	.nv.info.sparse_trsv_lower_level_f64,"",@"SHT_CUDA_INFO"
	.sectionflags	@""
	.align	4


	//----- nvinfo : EIATTR_CUDA_API_VERSION
	.align		4
        /*0000*/ 	.byte	0x04, 0x37
        /*0002*/ 	.short	(.L_1013 - .L_1012)
.L_1012:
        /*0004*/ 	.word	0x00000082


	//----- nvinfo : EIATTR_KPARAM_INFO
	.align		4
.L_1013:
        /*0008*/ 	.byte	0x04, 0x17
        /*000a*/ 	.short	(.L_1015 - .L_1014)
.L_1014:
        /*000c*/ 	.word	0x00000000
        /*0010*/ 	.short	0x0008
        /*0012*/ 	.short	0x003c
        /*0014*/ 	.byte	0x00, 0xf0, 0x05, 0x00


	//----- nvinfo : EIATTR_KPARAM_INFO
	.align		4
.L_1015:
        /*0018*/ 	.byte	0x04, 0x17
        /*001a*/ 	.short	(.L_1017 - .L_1016)
.L_1016:
        /*001c*/ 	.word	0x00000000
        /*0020*/ 	.short	0x0007
        /*0022*/ 	.short	0x0038
        /*0024*/ 	.byte	0x00, 0xf0, 0x11, 0x00


	//----- nvinfo : EIATTR_KPARAM_INFO
	.align		4
.L_1017:
        /*0028*/ 	.byte	0x04, 0x17
        /*002a*/ 	.short	(.L_1019 - .L_1018)
.L_1018:
        /*002c*/ 	.word	0x00000000
        /*0030*/ 	.short	0x0006
        /*0032*/ 	.short	0x0030
        /*0034*/ 	.byte	0x00, 0xf5, 0x21, 0x00


	//----- nvinfo : EIATTR_KPARAM_INFO
	.align		4
.L_1019:
        /*0038*/ 	.byte	0x04, 0x17
        /*003a*/ 	.short	(.L_1021 - .L_1020)
.L_1020:
        /*003c*/ 	.word	0x00000000
        /*0040*/ 	.short	0x0005
        /*0042*/ 	.short	0x0028
        /*0044*/ 	.byte	0x00, 0xf5, 0x21, 0x00


	//----- nvinfo : EIATTR_KPARAM_INFO
	.align		4
.L_1021:
        /*0048*/ 	.byte	0x04, 0x17
        /*004a*/ 	.short	(.L_1023 - .L_1022)
.L_1022:
        /*004c*/ 	.word	0x00000000
        /*0050*/ 	.short	0x0004
        /*0052*/ 	.short	0x0020
        /*0054*/ 	.byte	0x00, 0xf5, 0x21, 0x00


	//----- nvinfo : EIATTR_KPARAM_INFO
	.align		4
.L_1023:
        /*0058*/ 	.byte	0x04, 0x17
        /*005a*/ 	.short	(.L_1025 - .L_1024)
.L_1024:
        /*005c*/ 	.word	0x00000000
        /*0060*/ 	.short	0x0003
        /*0062*/ 	.short	0x0018
        /*0064*/ 	.byte	0x00, 0xf5, 0x21, 0x00


	//----- nvinfo : EIATTR_KPARAM_INFO
	.align		4
.L_1025:
        /*0068*/ 	.byte	0x04, 0x17
        /*006a*/ 	.short	(.L_1027 - .L_1026)
.L_1026:
        /*006c*/ 	.word	0x00000000
        /*0070*/ 	.short	0x0002
        /*0072*/ 	.short	0x0010
        /*0074*/ 	.byte	0x00, 0xf5, 0x21, 0x00


	//----- nvinfo : EIATTR_KPARAM_INFO
	.align		4
.L_1027:
        /*0078*/ 	.byte	0x04, 0x17
        /*007a*/ 	.short	(.L_1029 - .L_1028)
.L_1028:
        /*007c*/ 	.word	0x00000000
        /*0080*/ 	.short	0x0001
        /*0082*/ 	.short	0x0008
        /*0084*/ 	.byte	0x00, 0xf0, 0x11, 0x00


	//----- nvinfo : EIATTR_KPARAM_INFO
	.align		4
.L_1029:
        /*0088*/ 	.byte	0x04, 0x17
        /*008a*/ 	.short	(.L_1031 - .L_1030)
.L_1030:
        /*008c*/ 	.word	0x00000000
        /*0090*/ 	.short	0x0000
        /*0092*/ 	.short	0x0000
        /*0094*/ 	.byte	0x00, 0xf5, 0x21, 0x00


	//----- nvinfo : EIATTR_SPARSE_MMA_MASK
	.align		4
.L_1031:
        /*0098*/ 	.byte	0x03, 0x50
        /*009a*/ 	.short	0x0000


	//----- nvinfo : EIATTR_MAXREG_COUNT
	.align		4
        /*009c*/ 	.byte	0x03, 0x1b
        /*009e*/ 	.short	0x00ff


	//----- nvinfo : EIATTR_MERCURY_ISA_VERSION
	.align		4
        /*00a0*/ 	.byte	0x03, 0x5f
        /*00a2*/ 	.short	0x0101


	//----- nvinfo : EIATTR_VRC_CTA_INIT_COUNT
	.align		4
        /*00a4*/ 	.byte	0x02, 0x4a
	.zero		1
	.zero		1


	//----- nvinfo : EIATTR_EXIT_INSTR_OFFSETS
	.align		4
        /*00a8*/ 	.byte	0x04, 0x1c
        /*00aa*/ 	.short	(.L_1033 - .L_1032)


	//   ....[0]....
.L_1032:
        /*00ac*/ 	.word	0x00000070


	//   ....[1]....
        /*00b0*/ 	.word	0x00000aa0


	//----- nvinfo : EIATTR_CRS_STACK_SIZE
	.align		4
.L_1033:
        /*00b4*/ 	.byte	0x04, 0x1e
        /*00b6*/ 	.short	(.L_1035 - .L_1034)
.L_1034:
        /*00b8*/ 	.word	0x00000000


	//----- nvinfo : EIATTR_CBANK_PARAM_SIZE
	.align		4
.L_1035:
        /*00bc*/ 	.byte	0x03, 0x19
        /*00be*/ 	.short	0x003d


	//----- nvinfo : EIATTR_PARAM_CBANK
	.align		4
        /*00c0*/ 	.byte	0x04, 0x0a
        /*00c2*/ 	.short	(.L_1037 - .L_1036)
	.align		4
.L_1036:
        /*00c4*/ 	.word	index@(.nv.constant0.sparse_trsv_lower_level_f64)
        /*00c8*/ 	.short	0x0380
        /*00ca*/ 	.short	0x003d


	//----- nvinfo : EIATTR_SW_WAR
	.align		4
.L_1037:
        /*00cc*/ 	.byte	0x04, 0x36
        /*00ce*/ 	.short	(.L_1039 - .L_1038)
.L_1038:
        /*00d0*/ 	.word	0x00000008
.L_1039:


//--------------------- .nv.info.sparse_trsv_lower_level_f32 --------------------------
	.section	.nv.info.sparse_trsv_lower_level_f32,"",@"SHT_CUDA_INFO"
	.sectionflags	@""
	.align	4


	//----- nvinfo : EIATTR_CUDA_API_VERSION
	.align		4
        /*0000*/ 	.byte	0x04, 0x37
        /*0002*/ 	.short	(.L_1041 - .L_1040)
.L_1040:
        /*0004*/ 	.word	0x00000082


	//----- nvinfo : EIATTR_KPARAM_INFO
	.align		4
.L_1041:
        /*0008*/ 	.byte	0x04, 0x17
        /*000a*/ 	.short	(.L_1043 - .L_1042)
.L_1042:
        /*000c*/ 	.word	0x00000000
        /*0010*/ 	.short	0x0008
        /*0012*/ 	.short	0x003c
        /*0014*/ 	.byte	0x00, 0xf0, 0x05, 0x00


	//----- nvinfo : EIATTR_KPARAM_INFO
	.align		4
.L_1043:
        /*0018*/ 	.byte	0x04, 0x17
        /*001a*/ 	.short	(.L_1045 - .L_1044)
.L_1044:
        /*001c*/ 	.word	0x00000000
        /*0020*/ 	.short	0x0007
        /*0022*/ 	.short	0x0038
        /*0024*/ 	.byte	0x00, 0xf0, 0x11, 0x00


	//----- nvinfo : EIATTR_KPARAM_INFO
	.align		4
.L_1045:
        /*0028*/ 	.byte	0x04, 0x17
        /*002a*/ 	.short	(.L_1047 - .L_1046)
.L_1046:
        /*002c*/ 	.word	0x00000000
        /*0030*/ 	.short	0x0006
        /*0032*/ 	.short	0x0030
        /*0034*/ 	.byte	0x00, 0xf5, 0x21, 0x00


	//----- nvinfo : EIATTR_KPARAM_INFO
	.align		4
.L_1047:
        /*0038*/ 	.byte	0x04, 0x17
        /*003a*/ 	.short	(.L_1049 - .L_1048)
.L_1048:
        /*003c*/ 	.word	0x00000000
        /*0040*/ 	.short	0x0005
        /*0042*/ 	.short	0x0028
        /*0044*/ 	.byte	0x00, 0xf5, 0x21, 0x00


	//----- nvinfo : EIATTR_KPARAM_INFO
	.align		4
.L_1049:
        /*0048*/ 	.byte	0x04, 0x17
        /*004a*/ 	.short	(.L_1051 - .L_1050)
.L_1050:
        /*004c*/ 	.word	0x00000000
        /*0050*/ 	.short	0x0004
        /*0052*/ 	.short	0x0020
        /*0054*/ 	.byte	0x00, 0xf5, 0x21, 0x00


	//----- nvinfo : EIATTR_KPARAM_INFO
	.align		4
.L_1051:
        /*0058*/ 	.byte	0x04, 0x17
        /*005a*/ 	.short	(.L_1053 - .L_1052)
.L_1052:
        /*005c*/ 	.word	0x00000000
        /*0060*/ 	.short	0x0003
        /*0062*/ 	.short	0x0018
        /*0064*/ 	.byte	0x00, 0xf5, 0x21, 0x00


	//----- nvinfo : EIATTR_KPARAM_INFO
	.align		4
.L_1053:
        /*0068*/ 	.byte	0x04, 0x17
        /*006a*/ 	.short	(.L_1055 - .L_1054)
.L_1054:
        /*006c*/ 	.word	0x00000000
        /*0070*/ 	.short	0x0002
        /*0072*/ 	.short	0x0010
        /*0074*/ 	.byte	0x00, 0xf5, 0x21, 0x00


	//----- nvinfo : EIATTR_KPARAM_INFO
	.align		4
.L_1055:
        /*0078*/ 	.byte	0x04, 0x17
        /*007a*/ 	.short	(.L_1057 - .L_1056)
.L_1056:
        /*007c*/ 	.word	0x00000000
        /*0080*/ 	.short	0x0001
        /*0082*/ 	.short	0x0008
        /*0084*/ 	.byte	0x00, 0xf0, 0x11, 0x00


	//----- nvinfo : EIATTR_KPARAM_INFO
	.align		4
.L_1057:
        /*0088*/ 	.byte	0x04, 0x17
        /*008a*/ 	.short	(.L_1059 - .L_1058)
.L_1058:
        /*008c*/ 	.word	0x00000000
        /*0090*/ 	.short	0x0000
        /*0092*/ 	.short	0x0000
        /*0094*/ 	.byte	0x00, 0xf5, 0x21, 0x00


	//----- nvinfo : EIATTR_SPARSE_MMA_MASK
	.align		4
.L_1059:
        /*0098*/ 	.byte	0x03, 0x50
        /*009a*/ 	.short	0x0000


	//----- nvinfo : EIATTR_MAXREG_COUNT
	.align		4
        /*009c*/ 	.byte	0x03, 0x1b
        /*009e*/ 	.short	0x00ff


	//----- nvinfo : EIATTR_MERCURY_ISA_VERSION
	.align		4
        /*00a0*/ 	.byte	0x03, 0x5f
        /*00a2*/ 	.short	0x0101


	//----- nvinfo : EIATTR_VRC_CTA_INIT_COUNT
	.align		4
        /*00a4*/ 	.byte	0x02, 0x4a
	.zero		1
	.zero		1


	//----- nvinfo : EIATTR_EXIT_INSTR_OFFSETS
	.align		4
        /*00a8*/ 	.byte	0x04, 0x1c
        /*00aa*/ 	.short	(.L_1061 - .L_1060)


	//   ....[0]....
.L_1060:
        /*00ac*/ 	.word	0x00000070


	//   ....[1]....
        /*00b0*/ 	.word	0x000009d0


	//----- nvinfo : EIATTR_CRS_STACK_SIZE
	.align		4
.L_1061:
        /*00b4*/ 	.byte	0x04, 0x1e
        /*00b6*/ 	.short	(.L_1063 - .L_1062)
.L_1062:
        /*00b8*/ 	.word	0x00000000


	//----- nvinfo : EIATTR_CBANK_PARAM_SIZE
	.align		4
.L_1063:
        /*00bc*/ 	.byte	0x03, 0x19
        /*00be*/ 	.short	0x003d


	//----- nvinfo : EIATTR_PARAM_CBANK
	.align		4
        /*00c0*/ 	.byte	0x04, 0x0a
        /*00c2*/ 	.short	(.L_1065 - .L_1064)
	.align		4
.L_1064:
        /*00c4*/ 	.word	index@(.nv.constant0.sparse_trsv_lower_level_f32)
        /*00c8*/ 	.short	0x0380
        /*00ca*/ 	.short	0x003d


	//----- nvinfo : EIATTR_SW_WAR
	.align		4
.L_1065:
        /*00cc*/ 	.byte	0x04, 0x36
        /*00ce*/ 	.short	(.L_1067 - .L_1066)
.L_1066:
        /*00d0*/ 	.word	0x00000008
.L_1067:


//--------------------- .nv.callgraph             --------------------------
	.section	.nv.callgraph,"",@"SHT_CUDA_CALLGRAPH"
	.align	4
	.sectionentsize	8
	.align		4
        /*0000*/ 	.word	0x00000000
	.align		4
        /*0004*/ 	.word	0xffffffff
	.align		4
        /*0008*/ 	.word	0x00000000
	.align		4
        /*000c*/ 	.word	0xfffffffe
	.align		4
        /*0010*/ 	.word	0x00000000
	.align		4
        /*0014*/ 	.word	0xfffffffd
	.align		4
        /*0018*/ 	.word	0x00000000
	.align		4
        /*001c*/ 	.word	0xfffffffc


//--------------------- .text.apply_row_perm_f64  --------------------------
	.section	.text.apply_row_perm_f64,"ax",@progbits
	.align	128
        .global         apply_row_perm_f64
        .type           apply_row_perm_f64,@function
        .size           apply_row_perm_f64,(.L_x_592 - apply_row_perm_f64)
        .other          apply_row_perm_f64,@"STO_CUDA_ENTRY STV_DEFAULT"
apply_row_perm_f64:
.text.apply_row_perm_f64:
[----:B------:R-:W-:Y:S01]  /*0000*/  LDC R1, c[0x0][0x37c] ;  /* 0x0000df00ff017b82 */ /* 0x000fe20000000800 */
[----:B------:R-:W0:Y:S07]  /*0010*/  S2R R0, SR_TID.X ;  /* 0x0000000000007919 */ /* 0x000e2e0000002100 */
[----:B------:R-:W0:Y:S01]  /*0020*/  S2UR UR4, SR_CTAID.X ;  /* 0x00000000000479c3 */ /* 0x000e220000002500 */
[----:B------:R-:W1:Y:S07]  /*0030*/  LDCU UR5, c[0x0][0x398] ;  /* 0x00007300ff0577ac */ /* 0x000e6e0008000800 */
[----:B------:R-:W0:Y:S02]  /*0040*/  LDC R9, c[0x0][0x360] ;  /* 0x0000d800ff097b82 */ /* 0x000e240000000800 */
[----:B0-----:R-:W-:-:S05]  /*0050*/  IMAD R9, R9, UR4, R0 ;  /* 0x0000000409097c24 */ /* 0x001fca000f8e0200 */
[----:B-1----:R-:W-:-:S13]  /*0060*/  ISETP.GE.AND P0, PT, R9, UR5, PT ;  /* 0x0000000509007c0c */ /* 0x002fda000bf06270 */
[----:B------:R-:W-:Y:S05]  /*0070*/  @P0 EXIT ;  /* 0x000000000000094d */ /* 0x000fea0003800000 */
[----:B------:R-:W0:Y:S01]  /*0080*/  LDC.64 R2, c[0x0][0x388] ;  /* 0x0000e200ff027b82 */ /* 0x000e220000000a00 */
[----:B------:R-:W1:Y:S07]  /*0090*/  LDCU.64 UR4, c[0x0][0x358] ;  /* 0x00006b00ff0477ac */ /* 0x000e6e0008000a00 */
[----:B------:R-:W2:Y:S08]  /*00a0*/  LDC.64 R4, c[0x0][0x380] ;  /* 0x0000e000ff047b82 */ /* 0x000eb00000000a00 */
[----:B------:R-:W3:Y:S01]  /*00b0*/  LDC.64 R6, c[0x0][0x390] ;  /* 0x0000e400ff067b82 */ /* 0x000ee20000000a00 */
[----:B0-----:R-:W-:-:S06]  /*00c0*/  IMAD.WIDE R2, R9, 0x4, R2 ;  /* 0x0000000409027825 */ /* 0x001fcc00078e0202 */
[----:B-1----:R-:W2:Y:S02]  /*00d0*/  LDG.E R3, desc[UR4][R2.64] ;  /* 0x0000000402037981 */ /* 0x002ea4000c1e1900 */
[----:B--2---:R-:W-:-:S06]  /*00e0*/  IMAD.WIDE R4, R3, 0x8, R4 ;  /* 0x0000000803047825 */ /* 0x004fcc00078e0204 */
[----:B------:R-:W2:Y:S01]  /*00f0*/  LDG.E.64 R4, desc[UR4][R4.64] ;  /* 0x0000000404047981 */ /* 0x000ea2000c1e1b00 */
[----:B---3--:R-:W-:-:S05]  /*0100*/  IMAD.WIDE R6, R9, 0x8, R6 ;  /* 0x0000000809067825 */ /* 0x008fca00078e0206 */
[----:B--2---:R-:W-:Y:S01]  /*0110*/  STG.E.64 desc[UR4][R6.64], R4 ;  /* 0x0000000406007986 */ /* 0x004fe2000c101b04 */
[----:B------:R-:W-:Y:S05]  /*0120*/  EXIT ;  /* 0x000000000000794d */ /* 0x000fea0003800000 */
.L_x_0:
[----:B------:R-:W-:-:S00]  /*0130*/  BRA `(.L_x_0) ;  /* 0xfffffffc00fc7947 */ /* 0x000fc0000383ffff */
[----:B------:R-:W-:-:S00]  /*0140*/  NOP ;  /* 0x0000000000007918 */ /* 0x000fc00000000000 */
        /* <DEDUP_REMOVED lines=11> */
.L_x_592:


//--------------------- .text.apply_row_perm_f32  --------------------------
	.section	.text.apply_row_perm_f32,"ax",@progbits
	.align	128
        .global         apply_row_perm_f32
        .type           apply_row_perm_f32,@function
        .size           apply_row_perm_f32,(.L_x_593 - apply_row_perm_f32)
        .other          apply_row_perm_f32,@"STO_CUDA_ENTRY STV_DEFAULT"
apply_row_perm_f32:
.text.apply_row_perm_f32:
        /* <DEDUP_REMOVED lines=15> */
[----:B------:R-:W2:Y:S01]  /*00f0*/  LDG.E R5, desc[UR4][R4.64] ;  /* 0x0000000404057981 */ /* 0x000ea2000c1e1900 */
[----:B---3--:R-:W-:-:S05]  /*0100*/  IMAD.WIDE R6, R9, 0x4, R6 ;  /* 0x0000000409067825 */ /* 0x008fca00078e0206 */
[----:B--2---:R-:W-:Y:S01]  /*0110*/  STG.E desc[UR4][R6.64], R5 ;  /* 0x0000000506007986 */ /* 0x004fe2000c101904 */
[----:B------:R-:W-:Y:S05]  /*0120*/  EXIT ;  /* 0x000000000000794d */ /* 0x000fea0003800000 */
.L_x_1:
        /* <DEDUP_REMOVED lines=13> */
.L_x_593:


//--------------------- .text.find_diag_indices_csc --------------------------
	.section	.text.find_diag_indices_csc,"ax",@progbits
	.align	128
        .global         find_diag_indices_csc
        .type           find_diag_indices_csc,@function
        .size           find_diag_indices_csc,(.L_x_594 - find_diag_indices_csc)
        .other          find_diag_indices_csc,@"STO_CUDA_ENTRY STV_DEFAULT"
find_diag_indices_csc:
.text.find_diag_indices_csc:
        /* <DEDUP_REMOVED lines=10> */
[----:B------:R-:W2:Y:S01]  /*00a0*/  LDC.64 R4, c[0x0][0x390] ;  /* 0x0000e400ff047b82 */ /* 0x000ea20000000a00 */
[----:B0-----:R-:W-:-:S05]  /*00b0*/  IMAD.WIDE R2, R9, 0x4, R2 ;  /* 0x0000000409027825 */ /* 0x001fca00078e0202 */
[----:B-1----:R-:W3:Y:S04]  /*00c0*/  LDG.E R0, desc[UR4][R2.64] ;  /* 0x0000000402007981 */ /* 0x002ee8000c1e1900 */
[----:B------:R-:W3:Y:S01]  /*00d0*/  LDG.E R11, desc[UR4][R2.64+0x4] ;  /* 0x00000404020b7981 */ /* 0x000ee2000c1e1900 */
[----:B------:R-:W-:Y:S01]  /*00e0*/  MOV R7, 0xffffffff ;  /* 0xffffffff00077802 */ /* 0x000fe20000000f00 */
[----:B--2---:R-:W-:-:S05]  /*00f0*/  IMAD.WIDE R4, R9, 0x4, R4 ;  /* 0x0000000409047825 */ /* 0x004fca00078e0204 */
[----:B------:R0:W-:Y:S01]  /*0100*/  STG.E desc[UR4][R4.64], R7 ;  /* 0x0000000704007986 */ /* 0x0001e2000c101904 */
[----:B---3--:R-:W-:-:S13]  /*0110*/  ISETP.GE.AND P0, PT, R0, R11, PT ;  /* 0x0000000b0000720c */ /* 0x008fda0003f06270 */
[----:B0-----:R-:W-:Y:S05]  /*0120*/  @P0 EXIT ;  /* 0x000000000000094d */ /* 0x001fea0003800000 */
[----:B------:R-:W0:Y:S01]  /*0130*/  LDC.64 R6, c[0x0][0x388] ;  /* 0x0000e200ff067b82 */ /* 0x000e220000000a00 */
[----:B------:R-:W-:Y:S01]  /*0140*/  BSSY.RECONVERGENT B0, `(.L_x_2) ;  /* 0x0000009000007945 */ /* 0x000fe20003800200 */
.L_x_4:
[----:B0-----:R-:W-:-:S06]  /*0150*/  IMAD.WIDE R2, R0, 0x4, R6 ;  /* 0x0000000400027825 */ /* 0x001fcc00078e0206 */
[----:B------:R-:W2:Y:S02]  /*0160*/  LDG.E R2, desc[UR4][R2.64] ;  /* 0x0000000402027981 */ /* 0x000ea4000c1e1900 */
[----:B--2---:R-:W-:-:S13]  /*0170*/  ISETP.NE.AND P0, PT, R2, R9, PT ;  /* 0x000000090200720c */ /* 0x004fda0003f05270 */
[----:B------:R-:W-:Y:S05]  /*0180*/  @!P0 BRA `(.L_x_3) ;  /* 0x0000000000108947 */ /* 0x000fea0003800000 */
[----:B------:R-:W-:-:S04]  /*0190*/  IADD3 R0, PT, PT, R0, 0x1, RZ ;  /* 0x0000000100007810 */ /* 0x000fc80007ffe0ff */
[----:B------:R-:W-:-:S13]  /*01a0*/  ISETP.NE.AND P0, PT, R0, R11, PT ;  /* 0x0000000b0000720c */ /* 0x000fda0003f05270 */
[----:B------:R-:W-:Y:S05]  /*01b0*/  @P0 BRA `(.L_x_4) ;  /* 0xfffffffc00e40947 */ /* 0x000fea000383ffff */
[----:B------:R-:W-:Y:S05]  /*01c0*/  EXIT ;  /* 0x000000000000794d */ /* 0x000fea0003800000 */
.L_x_3:
[----:B------:R-:W-:Y:S05]  /*01d0*/  BSYNC.RECONVERGENT B0 ;  /* 0x0000000000007941 */ /* 0x000fea0003800200 */
.L_x_2:
[----:B------:R-:W-:Y:S01]  /*01e0*/  STG.E desc[UR4][R4.64], R0 ;  /* 0x0000000004007986 */ /* 0x000fe2000c101904 */
[----:B------:R-:W-:Y:S05]  /*01f0*/  EXIT ;  /* 0x000000000000794d */ /* 0x000fea0003800000 */
.L_x_5:
        /* <DEDUP_REMOVED lines=16> */
.L_x_594:


//--------------------- .text.sparse_trsv_csc_upper_level_f64 --------------------------
	.section	.text.sparse_trsv_csc_upper_level_f64,"ax",@progbits
	.align	128
        .global         sparse_trsv_csc_upper_level_f64
        .type           sparse_trsv_csc_upper_level_f64,@function
        .size           sparse_trsv_csc_upper_level_f64,(.L_x_574 - sparse_trsv_csc_upper_level_f64)
        .other          sparse_trsv_csc_upper_level_f64,@"STO_CUDA_ENTRY STV_DEFAULT"
sparse_trsv_csc_upper_level_f64:
.text.sparse_trsv_csc_upper_level_f64:
        /* <DEDUP_REMOVED lines=9> */
[----:B------:R-:W1:Y:S01]  /*0090*/  LDCU.64 UR4, c[0x0][0x358] ;  /* 0x00006b00ff0477ac */ /* 0x000e620008000a00 */
[----:B------:R-:W-:Y:S02]  /*00a0*/  IMAD.MOV.U32 R8, RZ, RZ, 0x0 ;  /* 0x00000000ff087424 */ /* 0x000fe400078e00ff */
[----:B------:R-:W-:-:S04]  /*00b0*/  IMAD.MOV.U32 R9, RZ, RZ, 0x3ff00000 ;  /* 0x3ff00000ff097424 */ /* 0x000fc800078e00ff */
[----:B------:R-:W2:Y:S08]  /*00c0*/  LDC.64 R12, c[0x0][0x3b0] ;  /* 0x0000ec00ff0c7b82 */ /* 0x000eb00000000a00 */
[----:B------:R-:W3:Y:S01]  /*00d0*/  LDC.64 R10, c[0x0][0x390] ;  /* 0x0000e400ff0a7b82 */ /* 0x000ee20000000a00 */
[----:B0-----:R-:W-:-:S07]  /*00e0*/  IMAD.WIDE R2, R5, 0x4, R2 ;  /* 0x0000000405027825 */ /* 0x001fce00078e0202 */
[----:B------:R-:W0:Y:S01]  /*00f0*/  LDC.64 R4, c[0x0][0x3a8] ;  /* 0x0000ea00ff047b82 */ /* 0x000e220000000a00 */
[----:B-1----:R-:W0:Y:S02]  /*0100*/  LDG.E R2, desc[UR4][R2.64] ;  /* 0x0000000402027981 */ /* 0x002e24000c1e1900 */
[----:B0-----:R-:W-:-:S06]  /*0110*/  IMAD.WIDE R4, R2, 0x4, R4 ;  /* 0x0000000402047825 */ /* 0x001fcc00078e0204 */
[----:B------:R-:W4:Y:S01]  /*0120*/  LDG.E R5, desc[UR4][R4.64] ;  /* 0x0000000404057981 */ /* 0x000f22000c1e1900 */
[----:B--2---:R-:W-:-:S05]  /*0130*/  IMAD.WIDE R12, R2, 0x8, R12 ;  /* 0x00000008020c7825 */ /* 0x004fca00078e020c */
[----:B------:R-:W2:Y:S01]  /*0140*/  LDG.E.64 R22, desc[UR4][R12.64] ;  /* 0x000000040c167981 */ /* 0x000ea2000c1e1b00 */
[----:B---3--:R-:W-:-:S05]  /*0150*/  IMAD.WIDE R10, R2, 0x4, R10 ;  /* 0x00000004020a7825 */ /* 0x008fca00078e020a */
[----:B------:R0:W5:Y:S04]  /*0160*/  LDG.E R3, desc[UR4][R10.64] ;  /* 0x000000040a037981 */ /* 0x000168000c1e1900 */
[----:B------:R0:W5:Y:S01]  /*0170*/  LDG.E R4, desc[UR4][R10.64+0x4] ;  /* 0x000004040a047981 */ /* 0x000162000c1e1900 */
[----:B----4-:R-:W-:-:S13]  /*0180*/  ISETP.GE.AND P0, PT, R5, RZ, PT ;  /* 0x000000ff0500720c */ /* 0x010fda0003f06270 */
[----:B------:R-:W1:Y:S02]  /*0190*/  @P0 LDC.64 R6, c[0x0][0x3a0] ;  /* 0x0000e800ff060b82 */ /* 0x000e640000000a00 */
[----:B-1----:R-:W-:-:S05]  /*01a0*/  @P0 IMAD.WIDE.U32 R6, R5, 0x8, R6 ;  /* 0x0000000805060825 */ /* 0x002fca00078e0006 */
[----:B------:R-:W3:Y:S01]  /*01b0*/  @P0 LDG.E.64 R8, desc[UR4][R6.64] ;  /* 0x0000000406080981 */ /* 0x000ee2000c1e1b00 */
[----:B------:R-:W-:Y:S01]  /*01c0*/  IMAD.MOV.U32 R14, RZ, RZ, 0x1 ;  /* 0x00000001ff0e7424 */ /* 0x000fe200078e00ff */
[----:B--2---:R-:W-:Y:S01]  /*01d0*/  FSETP.GEU.AND P2, PT, |R23|, 6.5827683646048100446e-37, PT ;  /* 0x036000001700780b */ /* 0x004fe20003f4e200 */
[----:B------:R-:W-:Y:S01]  /*01e0*/  UMOV UR6, 0x9ee75616 ;  /* 0x9ee7561600067882 */ /* 0x000fe20000000000 */
[----:B------:R-:W-:Y:S01]  /*01f0*/  UMOV UR7, 0x3cd203af ;  /* 0x3cd203af00077882 */ /* 0x000fe20000000000 */
[----:B------:R-:W-:Y:S01]  /*0200*/  BSSY.RECONVERGENT B0, `(.L_x_6) ;  /* 0x0000012000007945 */ /* 0x000fe20003800200 */
[----:B---3--:R-:W1:Y:S02]  /*0210*/  MUFU.RCP64H R15, R9 ;  /* 0x00000009000f7308 */ /* 0x008e640000001800 */
[----:B-1----:R-:W-:-:S08]  /*0220*/  DFMA R16, R14, -R8, 1 ;  /* 0x3ff000000e10742b */ /* 0x002fd00000000808 */
[----:B------:R-:W-:-:S08]  /*0230*/  DFMA R16, R16, R16, R16 ;  /* 0x000000101010722b */ /* 0x000fd00000000010 */
[----:B------:R-:W-:-:S08]  /*0240*/  DFMA R16, R14, R16, R14 ;  /* 0x000000100e10722b */ /* 0x000fd0000000000e */
[----:B------:R-:W-:-:S08]  /*0250*/  DFMA R6, R16, -R8, 1 ;  /* 0x3ff000001006742b */ /* 0x000fd00000000808 */
[----:B------:R-:W-:-:S08]  /*0260*/  DFMA R6, R16, R6, R16 ;  /* 0x000000061006722b */ /* 0x000fd00000000010 */
[----:B------:R-:W-:-:S08]  /*0270*/  DMUL R14, R22, R6 ;  /* 0x00000006160e7228 */ /* 0x000fd00000000000 */
[----:B------:R-:W-:-:S08]  /*0280*/  DFMA R16, R14, -R8, R22 ;  /* 0x800000080e10722b */ /* 0x000fd00000000016 */
[----:B------:R-:W-:-:S10]  /*0290*/  DFMA R6, R6, R16, R14 ;  /* 0x000000100606722b */ /* 0x000fd4000000000e */
[----:B------:R-:W-:-:S05]  /*02a0*/  FFMA R0, RZ, R9, R7 ;  /* 0x00000009ff007223 */ /* 0x000fca0000000007 */
[----:B------:R-:W-:Y:S01]  /*02b0*/  FSETP.GT.AND P0, PT, |R0|, 1.469367938527859385e-39, PT ;  /* 0x001000000000780b */ /* 0x000fe20003f04200 */
[----:B------:R-:W-:-:S12]  /*02c0*/  DSETP.GT.AND P1, PT, |R8|, UR6, PT ;  /* 0x0000000608007e2a */ /* 0x000fd8000bf24200 */
[----:B0-----:R-:W-:Y:S05]  /*02d0*/  @P0 BRA P2, `(.L_x_7) ;  /* 0x0000000000100947 */ /* 0x001fea0001000000 */
[----:B------:R-:W-:-:S07]  /*02e0*/  MOV R0, 0x300 ;  /* 0x0000030000007802 */ /* 0x000fce0000000f00 */
[----:B-----5:R-:W-:Y:S05]  /*02f0*/  CALL.REL.NOINC `($__internal_0_$__cuda_sm20_div_rn_f64_full) ;  /* 0x0000000c00247944 */ /* 0x020fea0003c00000 */
[----:B------:R-:W-:Y:S02]  /*0300*/  IMAD.MOV.U32 R6, RZ, RZ, R16 ;  /* 0x000000ffff067224 */ /* 0x000fe400078e0010 */
[----:B------:R-:W-:-:S07]  /*0310*/  IMAD.MOV.U32 R7, RZ, RZ, R17 ;  /* 0x000000ffff077224 */ /* 0x000fce00078e0011 */
.L_x_7:
[----:B------:R-:W-:Y:S05]  /*0320*/  BSYNC.RECONVERGENT B0 ;  /* 0x0000000000007941 */ /* 0x000fea0003800200 */
.L_x_6:
[----:B-----5:R-:W-:Y:S02]  /*0330*/  ISETP.GE.AND P0, PT, R3, R4, PT ;  /* 0x000000040300720c */ /* 0x020fe40003f06270 */
[----:B------:R-:W-:Y:S02]  /*0340*/  FSEL R6, R6, R22, P1 ;  /* 0x0000001606067208 */ /* 0x000fe40000800000 */
[----:B------:R-:W-:-:S05]  /*0350*/  FSEL R7, R7, R23, P1 ;  /* 0x0000001707077208 */ /* 0x000fca0000800000 */
[----:B------:R0:W-:Y:S04]  /*0360*/  STG.E.64 desc[UR4][R12.64], R6 ;  /* 0x000000060c007986 */ /* 0x0001e8000c101b04 */
[----:B------:R-:W-:Y:S05]  /*0370*/  @P0 EXIT ;  /* 0x000000000000094d */ /* 0x000fea0003800000 */
[----:B------:R-:W-:Y:S01]  /*0380*/  IMAD.IADD R0, R3, 0x1, -R4 ;  /* 0x0000000103007824 */ /* 0x000fe200078e0a04 */
[----:B------:R-:W-:Y:S01]  /*0390*/  BSSY.RECONVERGENT B0, `(.L_x_8) ;  /* 0x000005c000007945 */ /* 0x000fe20003800200 */
[----:B------:R-:W-:-:S03]  /*03a0*/  IMAD.IADD R4, R4, 0x1, -R3 ;  /* 0x0000000104047824 */ /* 0x000fc600078e0a03 */
[----:B------:R-:W-:Y:S02]  /*03b0*/  ISETP.GT.U32.AND P0, PT, R0, -0x8, PT ;  /* 0xfffffff80000780c */ /* 0x000fe40003f04070 */
[----:B------:R-:W-:-:S11]  /*03c0*/  LOP3.LUT R5, R4, 0x7, RZ, 0xc0, !PT ;  /* 0x0000000704057812 */ /* 0x000fd600078ec0ff */
[----:B------:R-:W-:Y:S05]  /*03d0*/  @P0 BRA `(.L_x_9) ;  /* 0x00000004005c0947 */ /* 0x000fea0003800000 */
[----:B------:R-:W1:Y:S01]  /*03e0*/  LDC.64 R10, c[0x0][0x398] ;  /* 0x0000e600ff0a7b82 */ /* 0x000e620000000a00 */
[----:B------:R-:W-:-:S05]  /*03f0*/  LOP3.LUT R0, R4, 0xfffffff8, RZ, 0xc0, !PT ;  /* 0xfffffff804007812 */ /* 0x000fca00078ec0ff */
[----:B------:R-:W-:Y:S02]  /*0400*/  IMAD.MOV R0, RZ, RZ, -R0 ;  /* 0x000000ffff007224 */ /* 0x000fe400078e0a00 */
[----:B0-----:R-:W0:Y:S08]  /*0410*/  LDC.64 R12, c[0x0][0x3a0] ;  /* 0x0000e800ff0c7b82 */ /* 0x001e300000000a00 */
[----:B------:R-:W2:Y:S01]  /*0420*/  LDC.64 R8, c[0x0][0x3b0] ;  /* 0x0000ec00ff087b82 */ /* 0x000ea20000000a00 */
[----:B-1----:R-:W-:-:S05]  /*0430*/  IADD3 R10, P0, PT, R10, 0x10, RZ ;  /* 0x000000100a0a7810 */ /* 0x002fca0007f1e0ff */
[----:B------:R-:W-:Y:S01]  /*0440*/  IMAD.X R11, RZ, RZ, R11, P0 ;  /* 0x000000ffff0b7224 */ /* 0x000fe200000e060b */
[----:B0-----:R-:W-:-:S05]  /*0450*/  IADD3 R12, P1, PT, R12, 0x20, RZ ;  /* 0x000000200c0c7810 */ /* 0x001fca0007f3e0ff */
[----:B------:R-:W-:-:S08]  /*0460*/  IMAD.X R13, RZ, RZ, R13, P1 ;  /* 0x000000ffff0d7224 */ /* 0x000fd000008e060d */
.L_x_26:
[----:B0-----:R-:W-:-:S05]  /*0470*/  IMAD.WIDE R14, R3, 0x4, R10 ;  /* 0x00000004030e7825 */ /* 0x001fca00078e020a */
[----:B---3--:R-:W3:Y:S01]  /*0480*/  LDG.E R23, desc[UR4][R14.64+-0x10] ;  /* 0xfffff0040e177981 */ /* 0x008ee2000c1e1900 */
[----:B------:R-:W-:Y:S01]  /*0490*/  BSSY.RECONVERGENT B1, `(.L_x_10) ;  /* 0x0000008000017945 */ /* 0x000fe20003800200 */
[----:B------:R-:W-:Y:S01]  /*04a0*/  IMAD.WIDE R16, R3, 0x8, R12 ;  /* 0x0000000803107825 */ /* 0x000fe200078e020c */
[----:B---3--:R-:W-:-:S13]  /*04b0*/  ISETP.GE.AND P0, PT, R23, R2, PT ;  /* 0x000000021700720c */ /* 0x008fda0003f06270 */
[----:B-1--4-:R-:W-:Y:S05]  /*04c0*/  @P0 BRA `(.L_x_11) ;  /* 0x0000000000100947 */ /* 0x012fea0003800000 */
[----:B------:R-:W3:Y:S02]  /*04d0*/  LDG.E.64 R18, desc[UR4][R16.64+-0x20] ;  /* 0xffffe00410127981 */ /* 0x000ee4000c1e1b00 */
[----:B---3--:R-:W-:Y:S01]  /*04e0*/  DMUL R20, R6, -R18 ;  /* 0x8000001206147228 */ /* 0x008fe20000000000 */
[----:B--2---:R-:W-:-:S06]  /*04f0*/  IMAD.WIDE R18, R23, 0x8, R8 ;  /* 0x0000000817127825 */ /* 0x004fcc00078e0208 */
[----:B------:R0:W-:Y:S04]  /*0500*/  REDG.E.ADD.F64.RN.STRONG.GPU desc[UR4][R18.64], R20 ;  /* 0x00000014120079a6 */ /* 0x0001e8000c12ff04 */
.L_x_11:
[----:B------:R-:W-:Y:S05]  /*0510*/  BSYNC.RECONVERGENT B1 ;  /* 0x0000000000017941 */ /* 0x000fea0003800200 */
.L_x_10:
[----:B------:R-:W3:Y:S01]  /*0520*/  LDG.E R23, desc[UR4][R14.64+-0xc] ;  /* 0xfffff4040e177981 */ /* 0x000ee2000c1e1900 */
[----:B------:R-:W-:Y:S01]  /*0530*/  BSSY.RECONVERGENT B1, `(.L_x_12) ;  /* 0x0000007000017945 */ /* 0x000fe20003800200 */
[----:B---3--:R-:W-:-:S13]  /*0540*/  ISETP.GE.AND P0, PT, R23, R2, PT ;  /* 0x000000021700720c */ /* 0x008fda0003f06270 */
[----:B------:R-:W-:Y:S05]  /*0550*/  @P0 BRA `(.L_x_13) ;  /* 0x0000000000100947 */ /* 0x000fea0003800000 */
[----:B0-----:R-:W3:Y:S02]  /*0560*/  LDG.E.64 R18, desc[UR4][R16.64+-0x18] ;  /* 0xffffe80410127981 */ /* 0x001ee4000c1e1b00 */
[----:B---3--:R-:W-:Y:S01]  /*0570*/  DMUL R20, R6, -R18 ;  /* 0x8000001206147228 */ /* 0x008fe20000000000 */
[----:B--2---:R-:W-:-:S06]  /*0580*/  IMAD.WIDE R18, R23, 0x8, R8 ;  /* 0x0000000817127825 */ /* 0x004fcc00078e0208 */
[----:B------:R1:W-:Y:S04]  /*0590*/  REDG.E.ADD.F64.RN.STRONG.GPU desc[UR4][R18.64], R20 ;  /* 0x00000014120079a6 */ /* 0x0003e8000c12ff04 */
.L_x_13:
[----:B------:R-:W-:Y:S05]  /*05a0*/  BSYNC.RECONVERGENT B1 ;  /* 0x0000000000017941 */ /* 0x000fea0003800200 */
.L_x_12:
[----:B------:R-:W3:Y:S01]  /*05b0*/  LDG.E R23, desc[UR4][R14.64+-0x8] ;  /* 0xfffff8040e177981 */ /* 0x000ee2000c1e1900 */
[----:B------:R-:W-:Y:S01]  /*05c0*/  BSSY.RECONVERGENT B1, `(.L_x_14) ;  /* 0x0000007000017945 */ /* 0x000fe20003800200 */
[----:B---3--:R-:W-:-:S13]  /*05d0*/  ISETP.GE.AND P0, PT, R23, R2, PT ;  /* 0x000000021700720c */ /* 0x008fda0003f06270 */
[----:B------:R-:W-:Y:S05]  /*05e0*/  @P0 BRA `(.L_x_15) ;  /* 0x0000000000100947 */ /* 0x000fea0003800000 */
[----:B01----:R-:W3:Y:S02]  /*05f0*/  LDG.E.64 R18, desc[UR4][R16.64+-0x10] ;  /* 0xfffff00410127981 */ /* 0x003ee4000c1e1b00 */
[----:B---3--:R-:W-:Y:S01]  /*0600*/  DMUL R20, R6, -R18 ;  /* 0x8000001206147228 */ /* 0x008fe20000000000 */
[----:B--2---:R-:W-:-:S06]  /*0610*/  IMAD.WIDE R18, R23, 0x8, R8 ;  /* 0x0000000817127825 */ /* 0x004fcc00078e0208 */
[----:B------:R3:W-:Y:S04]  /*0620*/  REDG.E.ADD.F64.RN.STRONG.GPU desc[UR4][R18.64], R20 ;  /* 0x00000014120079a6 */ /* 0x0007e8000c12ff04 */
.L_x_15:
[----:B------:R-:W-:Y:S05]  /*0630*/  BSYNC.RECONVERGENT B1 ;  /* 0x0000000000017941 */ /* 0x000fea0003800200 */
.L_x_14:
[----:B------:R-:W4:Y:S01]  /*0640*/  LDG.E R23, desc[UR4][R14.64+-0x4] ;  /* 0xfffffc040e177981 */ /* 0x000f22000c1e1900 */
[----:B------:R-:W-:Y:S01]  /*0650*/  BSSY.RECONVERGENT B1, `(.L_x_16) ;  /* 0x0000007000017945 */ /* 0x000fe20003800200 */
[----:B----4-:R-:W-:-:S13]  /*0660*/  ISETP.GE.AND P0, PT, R23, R2, PT ;  /* 0x000000021700720c */ /* 0x010fda0003f06270 */
[----:B------:R-:W-:Y:S05]  /*0670*/  @P0 BRA `(.L_x_17) ;  /* 0x0000000000100947 */ /* 0x000fea0003800000 */
[----:B01-3--:R-:W3:Y:S02]  /*0680*/  LDG.E.64 R18, desc[UR4][R16.64+-0x8] ;  /* 0xfffff80410127981 */ /* 0x00bee4000c1e1b00 */
[----:B---3--:R-:W-:Y:S01]  /*0690*/  DMUL R20, R6, -R18 ;  /* 0x8000001206147228 */ /* 0x008fe20000000000 */
[----:B--2---:R-:W-:-:S06]  /*06a0*/  IMAD.WIDE R18, R23, 0x8, R8 ;  /* 0x0000000817127825 */ /* 0x004fcc00078e0208 */
[----:B------:R4:W-:Y:S04]  /*06b0*/  REDG.E.ADD.F64.RN.STRONG.GPU desc[UR4][R18.64], R20 ;  /* 0x00000014120079a6 */ /* 0x0009e8000c12ff04 */
.L_x_17:
[----:B------:R-:W-:Y:S05]  /*06c0*/  BSYNC.RECONVERGENT B1 ;  /* 0x0000000000017941 */ /* 0x000fea0003800200 */
.L_x_16:
[----:B------:R-:W5:Y:S01]  /*06d0*/  LDG.E R23, desc[UR4][R14.64] ;  /* 0x000000040e177981 */ /* 0x000f62000c1e1900 */
[----:B------:R-:W-:Y:S01]  /*06e0*/  BSSY.RECONVERGENT B1, `(.L_x_18) ;  /* 0x0000007000017945 */ /* 0x000fe20003800200 */
[----:B-----5:R-:W-:-:S13]  /*06f0*/  ISETP.GE.AND P0, PT, R23, R2, PT ;  /* 0x000000021700720c */ /* 0x020fda0003f06270 */
[----:B------:R-:W-:Y:S05]  /*0700*/  @P0 BRA `(.L_x_19) ;  /* 0x0000000000100947 */ /* 0x000fea0003800000 */
[----:B01-34-:R-:W3:Y:S02]  /*0710*/  LDG.E.64 R18, desc[UR4][R16.64] ;  /* 0x0000000410127981 */ /* 0x01bee4000c1e1b00 */
[----:B---3--:R-:W-:Y:S01]  /*0720*/  DMUL R20, R6, -R18 ;  /* 0x8000001206147228 */ /* 0x008fe20000000000 */
[----:B--2---:R-:W-:-:S06]  /*0730*/  IMAD.WIDE R18, R23, 0x8, R8 ;  /* 0x0000000817127825 */ /* 0x004fcc00078e0208 */
[----:B------:R0:W-:Y:S04]  /*0740*/  REDG.E.ADD.F64.RN.STRONG.GPU desc[UR4][R18.64], R20 ;  /* 0x00000014120079a6 */ /* 0x0001e8000c12ff04 */
.L_x_19:
[----:B------:R-:W-:Y:S05]  /*0750*/  BSYNC.RECONVERGENT B1 ;  /* 0x0000000000017941 */ /* 0x000fea0003800200 */
.L_x_18:
        /* <DEDUP_REMOVED lines=8> */
.L_x_21:
[----:B------:R-:W-:Y:S05]  /*07e0*/  BSYNC.RECONVERGENT B1 ;  /* 0x0000000000017941 */ /* 0x000fea0003800200 */
.L_x_20:
        /* <DEDUP_REMOVED lines=8> */
.L_x_23:
[----:B------:R-:W-:Y:S05]  /*0870*/  BSYNC.RECONVERGENT B1 ;  /* 0x0000000000017941 */ /* 0x000fea0003800200 */
.L_x_22:
[----:B------:R-:W5:Y:S01]  /*0880*/  LDG.E R15, desc[UR4][R14.64+0xc] ;  /* 0x00000c040e0f7981 */ /* 0x000f62000c1e1900 */
[----:B------:R-:W-:Y:S01]  /*0890*/  VIADD R0, R0, 0x8 ;  /* 0x0000000800007836 */ /* 0x000fe20000000000 */
[----:B------:R-:W-:Y:S04]  /*08a0*/  BSSY.RECONVERGENT B1, `(.L_x_24) ;  /* 0x0000008000017945 */ /* 0x000fe80003800200 */
[----:B------:R-:W-:Y:S02]  /*08b0*/  ISETP.NE.AND P1, PT, R0, RZ, PT ;  /* 0x000000ff0000720c */ /* 0x000fe40003f25270 */
[----:B-----5:R-:W-:-:S13]  /*08c0*/  ISETP.GE.AND P0, PT, R15, R2, PT ;  /* 0x000000020f00720c */ /* 0x020fda0003f06270 */
[----:B------:R-:W-:Y:S05]  /*08d0*/  @P0 BRA `(.L_x_25) ;  /* 0x0000000000100947 */ /* 0x000fea0003800000 */
[----:B------:R-:W0:Y:S01]  /*08e0*/  LDG.E.64 R16, desc[UR4][R16.64+0x18] ;  /* 0x0000180410107981 */ /* 0x000e22000c1e1b00 */
[----:B--2---:R-:W-:Y:S01]  /*08f0*/  IMAD.WIDE R14, R15, 0x8, R8 ;  /* 0x000000080f0e7825 */ /* 0x004fe200078e0208 */
[----:B01-34-:R-:W-:-:S07]  /*0900*/  DMUL R18, R6, -R16 ;  /* 0x8000001006127228 */ /* 0x01bfce0000000000 */
[----:B------:R0:W-:Y:S04]  /*0910*/  REDG.E.ADD.F64.RN.STRONG.GPU desc[UR4][R14.64], R18 ;  /* 0x000000120e0079a6 */ /* 0x0001e8000c12ff04 */
.L_x_25:
[----:B------:R-:W-:Y:S05]  /*0920*/  BSYNC.RECONVERGENT B1 ;  /* 0x0000000000017941 */ /* 0x000fea0003800200 */
.L_x_24:
[----:B------:R-:W-:Y:S01]  /*0930*/  VIADD R3, R3, 0x8 ;  /* 0x0000000803037836 */ /* 0x000fe20000000000 */
[----:B------:R-:W-:Y:S06]  /*0940*/  @P1 BRA `(.L_x_26) ;  /* 0xfffffff800c81947 */ /* 0x000fec000383ffff */
.L_x_9:
[----:B------:R-:W-:Y:S05]  /*0950*/  BSYNC.RECONVERGENT B0 ;  /* 0x0000000000007941 */ /* 0x000fea0003800200 */
.L_x_8:
[----:B------:R-:W-:-:S13]  /*0960*/  ISETP.NE.AND P0, PT, R5, RZ, PT ;  /* 0x000000ff0500720c */ /* 0x000fda0003f05270 */
[----:B------:R-:W-:Y:S05]  /*0970*/  @!P0 EXIT ;  /* 0x000000000000894d */ /* 0x000fea0003800000 */
[----:B------:R-:W-:Y:S01]  /*0980*/  ISETP.GE.U32.AND P0, PT, R5, 0x4, PT ;  /* 0x000000040500780c */ /* 0x000fe20003f06070 */
[----:B------:R-:W-:Y:S01]  /*0990*/  BSSY.RECONVERGENT B0, `(.L_x_27) ;  /* 0x0000030000007945 */ /* 0x000fe20003800200 */
[----:B------:R-:W-:-:S11]  /*09a0*/  LOP3.LUT R0, R4, 0x3, RZ, 0xc0, !PT ;  /* 0x0000000304007812 */ /* 0x000fd600078ec0ff */
[----:B------:R-:W-:Y:S05]  /*09b0*/  @!P0 BRA `(.L_x_28) ;  /* 0x0000000000b48947 */ /* 0x000fea0003800000 */
[----:B--2---:R-:W2:Y:S08]  /*09c0*/  LDC.64 R8, c[0x0][0x398] ;  /* 0x0000e600ff087b82 */ /* 0x004eb00000000a00 */
[----:B------:R-:W5:Y:S01]  /*09d0*/  LDC.64 R10, c[0x0][0x3a0] ;  /* 0x0000e800ff0a7b82 */ /* 0x000f620000000a00 */
[----:B--2---:R-:W-:-:S05]  /*09e0*/  IMAD.WIDE R8, R3, 0x4, R8 ;  /* 0x0000000403087825 */ /* 0x004fca00078e0208 */
[----:B------:R-:W2:Y:S01]  /*09f0*/  LDG.E R5, desc[UR4][R8.64] ;  /* 0x0000000408057981 */ /* 0x000ea2000c1e1900 */
[----:B------:R-:W-:Y:S01]  /*0a00*/  BSSY.RECONVERGENT B1, `(.L_x_29) ;  /* 0x0000009000017945 */ /* 0x000fe20003800200 */
[----:B-----5:R-:W-:Y:S01]  /*0a10*/  IMAD.WIDE R10, R3, 0x8, R10 ;  /* 0x00000008030a7825 */ /* 0x020fe200078e020a */
[----:B--2---:R-:W-:-:S13]  /*0a20*/  ISETP.GE.AND P0, PT, R5, R2, PT ;  /* 0x000000020500720c */ /* 0x004fda0003f06270 */
[----:B------:R-:W-:Y:S05]  /*0a30*/  @P0 BRA `(.L_x_30) ;  /* 0x0000000000140947 */ /* 0x000fea0003800000 */
[----:B0-----:R-:W2:Y:S01]  /*0a40*/  LDG.E.64 R12, desc[UR4][R10.64] ;  /* 0x000000040a0c7981 */ /* 0x001ea2000c1e1b00 */
[----:B------:R-:W0:Y:S01]  /*0a50*/  LDC.64 R16, c[0x0][0x3b0] ;  /* 0x0000ec00ff107b82 */ /* 0x000e220000000a00 */
[----:B--2---:R-:W-:Y:S01]  /*0a60*/  DMUL R14, R6, -R12 ;  /* 0x8000000c060e7228 */ /* 0x004fe20000000000 */
[----:B0-----:R-:W-:-:S06]  /*0a70*/  IMAD.WIDE R12, R5, 0x8, R16 ;  /* 0x00000008050c7825 */ /* 0x001fcc00078e0210 */
[----:B------:R2:W-:Y:S04]  /*0a80*/  REDG.E.ADD.F64.RN.STRONG.GPU desc[UR4][R12.64], R14 ;  /* 0x0000000e0c0079a6 */ /* 0x0005e8000c12ff04 */
.L_x_30:
[----:B------:R-:W-:Y:S05]  /*0a90*/  BSYNC.RECONVERGENT B1 ;  /* 0x0000000000017941 */ /* 0x000fea0003800200 */
.L_x_29:
[----:B------:R-:W5:Y:S01]  /*0aa0*/  LDG.E R5, desc[UR4][R8.64+0x4] ;  /* 0x0000040408057981 */ /* 0x000f62000c1e1900 */
[----:B------:R-:W-:Y:S01]  /*0ab0*/  BSSY.RECONVERGENT B1, `(.L_x_31) ;  /* 0x0000008000017945 */ /* 0x000fe20003800200 */
[----:B-----5:R-:W-:-:S13]  /*0ac0*/  ISETP.GE.AND P0, PT, R5, R2, PT ;  /* 0x000000020500720c */ /* 0x020fda0003f06270 */
[----:B------:R-:W-:Y:S05]  /*0ad0*/  @P0 BRA `(.L_x_32) ;  /* 0x0000000000140947 */ /* 0x000fea0003800000 */
[----:B0-2---:R-:W2:Y:S01]  /*0ae0*/  LDG.E.64 R12, desc[UR4][R10.64+0x8] ;  /* 0x000008040a0c7981 */ /* 0x005ea2000c1e1b00 */
[----:B------:R-:W0:Y:S01]  /*0af0*/  LDC.64 R16, c[0x0][0x3b0] ;  /* 0x0000ec00ff107b82 */ /* 0x000e220000000a00 */
[----:B--2---:R-:W-:Y:S01]  /*0b00*/  DMUL R14, R6, -R12 ;  /* 0x8000000c060e7228 */ /* 0x004fe20000000000 */
[----:B0-----:R-:W-:-:S06]  /*0b10*/  IMAD.WIDE R12, R5, 0x8, R16 ;  /* 0x00000008050c7825 */ /* 0x001fcc00078e0210 */
[----:B------:R0:W-:Y:S04]  /*0b20*/  REDG.E.ADD.F64.RN.STRONG.GPU desc[UR4][R12.64], R14 ;  /* 0x0000000e0c0079a6 */ /* 0x0001e8000c12ff04 */
.L_x_32:
[----:B------:R-:W-:Y:S05]  /*0b30*/  BSYNC.RECONVERGENT B1 ;  /* 0x0000000000017941 */ /* 0x000fea0003800200 */
.L_x_31:
        /* <DEDUP_REMOVED lines=9> */
.L_x_34:
[----:B------:R-:W-:Y:S05]  /*0bd0*/  BSYNC.RECONVERGENT B1 ;  /* 0x0000000000017941 */ /* 0x000fea0003800200 */
.L_x_33:
[----:B------:R-:W5:Y:S01]  /*0be0*/  LDG.E R5, desc[UR4][R8.64+0xc] ;  /* 0x00000c0408057981 */ /* 0x000f62000c1e1900 */
[----:B------:R-:W-:Y:S01]  /*0bf0*/  BSSY.RECONVERGENT B1, `(.L_x_35) ;  /* 0x0000008000017945 */ /* 0x000fe20003800200 */
[----:B-----5:R-:W-:-:S13]  /*0c00*/  ISETP.GE.AND P0, PT, R5, R2, PT ;  /* 0x000000020500720c */ /* 0x020fda0003f06270 */
[----:B------:R-:W-:Y:S05]  /*0c10*/  @P0 BRA `(.L_x_36) ;  /* 0x0000000000140947 */ /* 0x000fea0003800000 */
[----:B------:R-:W0:Y:S01]  /*0c20*/  LDG.E.64 R10, desc[UR4][R10.64+0x18] ;  /* 0x000018040a0a7981 */ /* 0x000e22000c1e1b00 */
[----:B------:R-:W5:Y:S02]  /*0c30*/  LDC.64 R8, c[0x0][0x3b0] ;  /* 0x0000ec00ff087b82 */ /* 0x000f640000000a00 */
[----:B-----5:R-:W-:Y:S01]  /*0c40*/  IMAD.WIDE R8, R5, 0x8, R8 ;  /* 0x0000000805087825 */ /* 0x020fe200078e0208 */
[----:B0-2---:R-:W-:-:S07]  /*0c50*/  DMUL R12, R6, -R10 ;  /* 0x8000000a060c7228 */ /* 0x005fce0000000000 */
[----:B------:R0:W-:Y:S04]  /*0c60*/  REDG.E.ADD.F64.RN.STRONG.GPU desc[UR4][R8.64], R12 ;  /* 0x0000000c080079a6 */ /* 0x0001e8000c12ff04 */
.L_x_36:
[----:B------:R-:W-:Y:S05]  /*0c70*/  BSYNC.RECONVERGENT B1 ;  /* 0x0000000000017941 */ /* 0x000fea0003800200 */
.L_x_35:
[----:B------:R-:W-:-:S07]  /*0c80*/  VIADD R3, R3, 0x4 ;  /* 0x0000000403037836 */ /* 0x000fce0000000000 */
.L_x_28:
[----:B------:R-:W-:Y:S05]  /*0c90*/  BSYNC.RECONVERGENT B0 ;  /* 0x0000000000007941 */ /* 0x000fea0003800200 */
.L_x_27:
[----:B------:R-:W-:-:S13]  /*0ca0*/  ISETP.NE.AND P0, PT, R0, RZ, PT ;  /* 0x000000ff0000720c */ /* 0x000fda0003f05270 */
[----:B------:R-:W-:Y:S05]  /*0cb0*/  @!P0 EXIT ;  /* 0x000000000000894d */ /* 0x000fea0003800000 */
[----:B------:R-:W-:Y:S01]  /*0cc0*/  ISETP.NE.AND P0, PT, R0, 0x1, PT ;  /* 0x000000010000780c */ /* 0x000fe20003f05270 */
[----:B------:R-:W-:-:S12]  /*0cd0*/  BSSY.RECONVERGENT B0, `(.L_x_37) ;  /* 0x000001b000007945 */ /* 0x000fd80003800200 */
[----:B------:R-:W-:Y:S05]  /*0ce0*/  @!P0 BRA `(.L_x_38) ;  /* 0x0000000000648947 */ /* 0x000fea0003800000 */
[----:B0-2---:R-:W0:Y:S02]  /*0cf0*/  LDC.64 R8, c[0x0][0x398] ;  /* 0x0000e600ff087b82 */ /* 0x005e240000000a00 */
[----:B0-----:R-:W-:-:S06]  /*0d00*/  IMAD.WIDE R12, R3, 0x4, R8 ;  /* 0x00000004030c7825 */ /* 0x001fcc00078e0208 */
[----:B------:R-:W0:Y:S01]  /*0d10*/  LDC.64 R8, c[0x0][0x3a0] ;  /* 0x0000e800ff087b82 */ /* 0x000e220000000a00 */
[----:B------:R-:W2:Y:S01]  /*0d20*/  LDG.E R5, desc[UR4][R12.64] ;  /* 0x000000040c057981 */ /* 0x000ea2000c1e1900 */
[----:B------:R-:W-:Y:S01]  /*0d30*/  BSSY.RECONVERGENT B1, `(.L_x_39) ;  /* 0x0000009000017945 */ /* 0x000fe20003800200 */
[----:B0-----:R-:W-:Y:S01]  /*0d40*/  IMAD.WIDE R14, R3, 0x8, R8 ;  /* 0x00000008030e7825 */ /* 0x001fe200078e0208 */
[----:B--2---:R-:W-:-:S13]  /*0d50*/  ISETP.GE.AND P0, PT, R5, R2, PT ;  /* 0x000000020500720c */ /* 0x004fda0003f06270 */
[----:B------:R-:W-:Y:S05]  /*0d60*/  @P0 BRA `(.L_x_40) ;  /* 0x0000000000140947 */ /* 0x000fea0003800000 */
[----:B------:R-:W2:Y:S01]  /*0d70*/  LDG.E.64 R8, desc[UR4][R14.64] ;  /* 0x000000040e087981 */ /* 0x000ea2000c1e1b00 */
[----:B------:R-:W0:Y:S01]  /*0d80*/  LDC.64 R16, c[0x0][0x3b0] ;  /* 0x0000ec00ff107b82 */ /* 0x000e220000000a00 */
[----:B--2---:R-:W-:Y:S01]  /*0d90*/  DMUL R10, R6, -R8 ;  /* 0x80000008060a7228 */ /* 0x004fe20000000000 */
[----:B0-----:R-:W-:-:S06]  /*0da0*/  IMAD.WIDE R8, R5, 0x8, R16 ;  /* 0x0000000805087825 */ /* 0x001fcc00078e0210 */
[----:B------:R0:W-:Y:S04]  /*0db0*/  REDG.E.ADD.F64.RN.STRONG.GPU desc[UR4][R8.64], R10 ;  /* 0x0000000a080079a6 */ /* 0x0001e8000c12ff04 */
.L_x_40:
[----:B------:R-:W-:Y:S05]  /*0dc0*/  BSYNC.RECONVERGENT B1 ;  /* 0x0000000000017941 */ /* 0x000fea0003800200 */
.L_x_39:
[----:B------:R-:W2:Y:S01]  /*0dd0*/  LDG.E R5, desc[UR4][R12.64+0x4] ;  /* 0x000004040c057981 */ /* 0x000ea2000c1e1900 */
[----:B------:R-:W-:Y:S01]  /*0de0*/  BSSY.RECONVERGENT B1, `(.L_x_41) ;  /* 0x0000008000017945 */ /* 0x000fe20003800200 */
[----:B--2---:R-:W-:-:S13]  /*0df0*/  ISETP.GE.AND P0, PT, R5, R2, PT ;  /* 0x000000020500720c */ /* 0x004fda0003f06270 */
[----:B------:R-:W-:Y:S05]  /*0e00*/  @P0 BRA `(.L_x_42) ;  /* 0x0000000000140947 */ /* 0x000fea0003800000 */
[----:B0-----:R-:W2:Y:S01]  /*0e10*/  LDG.E.64 R8, desc[UR4][R14.64+0x8] ;  /* 0x000008040e087981 */ /* 0x001ea2000c1e1b00 */
[----:B------:R-:W0:Y:S01]  /*0e20*/  LDC.64 R12, c[0x0][0x3b0] ;  /* 0x0000ec00ff0c7b82 */ /* 0x000e220000000a00 */
[----:B--2---:R-:W-:Y:S01]  /*0e30*/  DMUL R10, R6, -R8 ;  /* 0x80000008060a7228 */ /* 0x004fe20000000000 */
[----:B0-----:R-:W-:-:S06]  /*0e40*/  IMAD.WIDE R8, R5, 0x8, R12 ;  /* 0x0000000805087825 */ /* 0x001fcc00078e020c */
[----:B------:R2:W-:Y:S04]  /*0e50*/  REDG.E.ADD.F64.RN.STRONG.GPU desc[UR4][R8.64], R10 ;  /* 0x0000000a080079a6 */ /* 0x0005e8000c12ff04 */
.L_x_42:
[----:B------:R-:W-:Y:S05]  /*0e60*/  BSYNC.RECONVERGENT B1 ;  /* 0x0000000000017941 */ /* 0x000fea0003800200 */
.L_x_41:
[----:B------:R-:W-:-:S07]  /*0e70*/  VIADD R3, R3, 0x2 ;  /* 0x0000000203037836 */ /* 0x000fce0000000000 */
.L_x_38:
[----:B------:R-:W-:Y:S05]  /*0e80*/  BSYNC.RECONVERGENT B0 ;  /* 0x0000000000007941 */ /* 0x000fea0003800200 */
.L_x_37:
[----:B------:R-:W-:-:S04]  /*0e90*/  LOP3.LUT R4, R4, 0x1, RZ, 0xc0, !PT ;  /* 0x0000000104047812 */ /* 0x000fc800078ec0ff */
[----:B------:R-:W-:-:S13]  /*0ea0*/  ISETP.NE.U32.AND P0, PT, R4, 0x1, PT ;  /* 0x000000010400780c */ /* 0x000fda0003f05070 */
[----:B------:R-:W-:Y:S05]  /*0eb0*/  @P0 EXIT ;  /* 0x000000000000094d */ /* 0x000fea0003800000 */
[----:B------:R-:W5:Y:S02]  /*0ec0*/  LDC.64 R4, c[0x0][0x398] ;  /* 0x0000e600ff047b82 */ /* 0x000f640000000a00 */
[----:B-----5:R-:W-:-:S05]  /*0ed0*/  IMAD.WIDE R4, R3, 0x4, R4 ;  /* 0x0000000403047825 */ /* 0x020fca00078e0204 */
[----:B0-2---:R-:W2:Y:S02]  /*0ee0*/  LDG.E R9, desc[UR4][R4.64] ;  /* 0x0000000404097981 */ /* 0x005ea4000c1e1900 */
[----:B--2---:R-:W-:-:S13]  /*0ef0*/  ISETP.GE.AND P0, PT, R9, R2, PT ;  /* 0x000000020900720c */ /* 0x004fda0003f06270 */
[----:B------:R-:W-:Y:S05]  /*0f00*/  @P0 EXIT ;  /* 0x000000000000094d */ /* 0x000fea0003800000 */
[----:B------:R-:W0:Y:S02]  /*0f10*/  LDC.64 R4, c[0x0][0x3a0] ;  /* 0x0000e800ff047b82 */ /* 0x000e240000000a00 */
[----:B0-----:R-:W-:-:S06]  /*0f20*/  IMAD.WIDE R4, R3, 0x8, R4 ;  /* 0x0000000803047825 */ /* 0x001fcc00078e0204 */
[----:B------:R-:W0:Y:S01]  /*0f30*/  LDC.64 R2, c[0x0][0x3b0] ;  /* 0x0000ec00ff027b82 */ /* 0x000e220000000a00 */
[----:B------:R-:W2:Y:S01]  /*0f40*/  LDG.E.64 R4, desc[UR4][R4.64] ;  /* 0x0000000404047981 */ /* 0x000ea2000c1e1b00 */
[----:B0-----:R-:W-:Y:S01]  /*0f50*/  IMAD.WIDE R2, R9, 0x8, R2 ;  /* 0x0000000809027825 */ /* 0x001fe200078e0202 */
[----:B--2---:R-:W-:-:S07]  /*0f60*/  DMUL R6, R6, -R4 ;  /* 0x8000000406067228 */ /* 0x004fce0000000000 */
[----:B------:R-:W-:Y:S01]  /*0f70*/  REDG.E.ADD.F64.RN.STRONG.GPU desc[UR4][R2.64], R6 ;  /* 0x00000006020079a6 */ /* 0x000fe2000c12ff04 */
[----:B------:R-:W-:Y:S05]  /*0f80*/  EXIT ;  /* 0x000000000000794d */ /* 0x000fea0003800000 */
        .weak           $__internal_0_$__cuda_sm20_div_rn_f64_full
        .type           $__internal_0_$__cuda_sm20_div_rn_f64_full,@function
        .size           $__internal_0_$__cuda_sm20_div_rn_f64_full,(.L_x_574 - $__internal_0_$__cuda_sm20_div_rn_f64_full)
$__internal_0_$__cuda_sm20_div_rn_f64_full:
[C---:B------:R-:W-:Y:S01]  /*0f90*/  FSETP.GEU.AND P0, PT, |R9|.reuse, 1.469367938527859385e-39, PT ;  /* 0x001000000900780b */ /* 0x040fe20003f0e200 */
[----:B------:R-:W-:Y:S01]  /*0fa0*/  IMAD.MOV.U32 R16, RZ, RZ, 0x1 ;  /* 0x00000001ff107424 */ /* 0x000fe200078e00ff */
[----:B------:R-:W-:Y:S01]  /*0fb0*/  LOP3.LUT R10, R9, 0x800fffff, RZ, 0xc0, !PT ;  /* 0x800fffff090a7812 */ /* 0x000fe200078ec0ff */
[----:B------:R-:W-:Y:S01]  /*0fc0*/  BSSY.RECONVERGENT B1, `(.L_x_43) ;  /* 0x0000054000017945 */ /* 0x000fe20003800200 */
[C---:B------:R-:W-:Y:S02]  /*0fd0*/  FSETP.GEU.AND P3, PT, |R23|.reuse, 1.469367938527859385e-39, PT ;  /* 0x001000001700780b */ /* 0x040fe40003f6e200 */
[----:B------:R-:W-:Y:S01]  /*0fe0*/  LOP3.LUT R11, R10, 0x3ff00000, RZ, 0xfc, !PT ;  /* 0x3ff000000a0b7812 */ /* 0x000fe200078efcff */
[----:B------:R-:W-:Y:S01]  /*0ff0*/  IMAD.MOV.U32 R10, RZ, RZ, R8 ;  /* 0x000000ffff0a7224 */ /* 0x000fe200078e0008 */
[----:B------:R-:W-:Y:S02]  /*1000*/  LOP3.LUT R5, R23, 0x7ff00000, RZ, 0xc0, !PT ;  /* 0x7ff0000017057812 */ /* 0x000fe400078ec0ff */
[----:B------:R-:W-:-:S03]  /*1010*/  LOP3.LUT R24, R9, 0x7ff00000, RZ, 0xc0, !PT ;  /* 0x7ff0000009187812 */ /* 0x000fc600078ec0ff */
[----:B------:R-:W-:Y:S01]  /*1020*/  @!P0 DMUL R10, R8, 8.98846567431157953865e+307 ;  /* 0x7fe00000080a8828 */ /* 0x000fe20000000000 */
[----:B------:R-:W-:-:S03]  /*1030*/  ISETP.GE.U32.AND P2, PT, R5, R24, PT ;  /* 0x000000180500720c */ /* 0x000fc60003f46070 */
[----:B------:R-:W-:Y:S01]  /*1040*/  @!P3 LOP3.LUT R6, R9, 0x7ff00000, RZ, 0xc0, !PT ;  /* 0x7ff000000906b812 */ /* 0x000fe200078ec0ff */
[----:B------:R-:W-:Y:S01]  /*1050*/  @!P3 IMAD.MOV.U32 R20, RZ, RZ, RZ ;  /* 0x000000ffff14b224 */ /* 0x000fe200078e00ff */
[----:B------:R-:W0:Y:S02]  /*1060*/  MUFU.RCP64H R17, R11 ;  /* 0x0000000b00117308 */ /* 0x000e240000001800 */
[----:B------:R-:W-:Y:S01]  /*1070*/  @!P3 ISETP.GE.U32.AND P4, PT, R5, R6, PT ;  /* 0x000000060500b20c */ /* 0x000fe20003f86070 */
[----:B------:R-:W-:Y:S01]  /*1080*/  IMAD.MOV.U32 R6, RZ, RZ, 0x1ca00000 ;  /* 0x1ca00000ff067424 */ /* 0x000fe200078e00ff */
[----:B------:R-:W-:-:S04]  /*1090*/  @!P0 LOP3.LUT R24, R11, 0x7ff00000, RZ, 0xc0, !PT ;  /* 0x7ff000000b188812 */ /* 0x000fc800078ec0ff */
[----:B------:R-:W-:Y:S01]  /*10a0*/  @!P3 SEL R7, R6, 0x63400000, !P4 ;  /* 0x634000000607b807 */ /* 0x000fe20006000000 */
[----:B------:R-:W-:-:S03]  /*10b0*/  VIADD R25, R24, 0xffffffff ;  /* 0xffffffff18197836 */ /* 0x000fc60000000000 */
[----:B------:R-:W-:-:S04]  /*10c0*/  @!P3 LOP3.LUT R7, R7, 0x80000000, R23, 0xf8, !PT ;  /* 0x800000000707b812 */ /* 0x000fc800078ef817 */
[----:B------:R-:W-:Y:S01]  /*10d0*/  @!P3 LOP3.LUT R21, R7, 0x100000, RZ, 0xfc, !PT ;  /* 0x001000000715b812 */ /* 0x000fe200078efcff */
[----:B0-----:R-:W-:Y:S01]  /*10e0*/  DFMA R14, R16, -R10, 1 ;  /* 0x3ff00000100e742b */ /* 0x001fe2000000080a */
[----:B------:R-:W-:-:S07]  /*10f0*/  IMAD.MOV.U32 R7, RZ, RZ, R5 ;  /* 0x000000ffff077224 */ /* 0x000fce00078e0005 */
[----:B------:R-:W-:-:S08]  /*1100*/  DFMA R14, R14, R14, R14 ;  /* 0x0000000e0e0e722b */ /* 0x000fd0000000000e */
[----:B------:R-:W-:Y:S01]  /*1110*/  DFMA R16, R16, R14, R16 ;  /* 0x0000000e1010722b */ /* 0x000fe20000000010 */
[----:B------:R-:W-:Y:S01]  /*1120*/  SEL R15, R6, 0x63400000, !P2 ;  /* 0x63400000060f7807 */ /* 0x000fe20005000000 */
[----:B------:R-:W-:-:S03]  /*1130*/  IMAD.MOV.U32 R14, RZ, RZ, R22 ;  /* 0x000000ffff0e7224 */ /* 0x000fc600078e0016 */
[----:B------:R-:W-:-:S03]  /*1140*/  LOP3.LUT R15, R15, 0x800fffff, R23, 0xf8, !PT ;  /* 0x800fffff0f0f7812 */ /* 0x000fc600078ef817 */
[----:B------:R-:W-:-:S03]  /*1150*/  DFMA R18, R16, -R10, 1 ;  /* 0x3ff000001012742b */ /* 0x000fc6000000080a */
[----:B------:R-:W-:-:S05]  /*1160*/  @!P3 DFMA R14, R14, 2, -R20 ;  /* 0x400000000e0eb82b */ /* 0x000fca0000000814 */
[----:B------:R-:W-:-:S05]  /*1170*/  DFMA R16, R16, R18, R16 ;  /* 0x000000121010722b */ /* 0x000fca0000000010 */
[----:B------:R-:W-:-:S03]  /*1180*/  @!P3 LOP3.LUT R7, R15, 0x7ff00000, RZ, 0xc0, !PT ;  /* 0x7ff000000f07b812 */ /* 0x000fc600078ec0ff */
[----:B------:R-:W-:Y:S02]  /*1190*/  DMUL R18, R16, R14 ;  /* 0x0000000e10127228 */ /* 0x000fe40000000000 */
[----:B------:R-:W-:-:S05]  /*11a0*/  VIADD R20, R7, 0xffffffff ;  /* 0xffffffff07147836 */ /* 0x000fca0000000000 */
[----:B------:R-:W-:Y:S01]  /*11b0*/  ISETP.GT.U32.AND P0, PT, R20, 0x7feffffe, PT ;  /* 0x7feffffe1400780c */ /* 0x000fe20003f04070 */
[----:B------:R-:W-:-:S03]  /*11c0*/  DFMA R20, R18, -R10, R14 ;  /* 0x8000000a1214722b */ /* 0x000fc6000000000e */
[----:B------:R-:W-:-:S05]  /*11d0*/  ISETP.GT.U32.OR P0, PT, R25, 0x7feffffe, P0 ;  /* 0x7feffffe1900780c */ /* 0x000fca0000704470 */
[----:B------:R-:W-:-:S08]  /*11e0*/  DFMA R20, R16, R20, R18 ;  /* 0x000000141014722b */ /* 0x000fd00000000012 */
[----:B------:R-:W-:Y:S05]  /*11f0*/  @P0 BRA `(.L_x_44) ;  /* 0x00000000006c0947 */ /* 0x000fea0003800000 */
[----:B------:R-:W-:-:S04]  /*1200*/  LOP3.LUT R16, R9, 0x7ff00000, RZ, 0xc0, !PT ;  /* 0x7ff0000009107812 */ /* 0x000fc800078ec0ff */
[CC--:B------:R-:W-:Y:S02]  /*1210*/  VIADDMNMX R7, R5.reuse, -R16.reuse, 0xb9600000, !PT ;  /* 0xb960000005077446 */ /* 0x0c0fe40007800910 */
[----:B------:R-:W-:Y:S02]  /*1220*/  ISETP.GE.U32.AND P0, PT, R5, R16, PT ;  /* 0x000000100500720c */ /* 0x000fe40003f06070 */
[----:B------:R-:W-:Y:S02]  /*1230*/  VIMNMX R5, PT, PT, R7, 0x46a00000, PT ;  /* 0x46a0000007057848 */ /* 0x000fe40003fe0100 */
[----:B------:R-:W-:-:S05]  /*1240*/  SEL R6, R6, 0x63400000, !P0 ;  /* 0x6340000006067807 */ /* 0x000fca0004000000 */
[----:B------:R-:W-:Y:S02]  /*1250*/  IMAD.IADD R5, R5, 0x1, -R6 ;  /* 0x0000000105057824 */ /* 0x000fe400078e0a06 */
[----:B------:R-:W-:Y:S02]  /*1260*/  IMAD.MOV.U32 R6, RZ, RZ, RZ ;  /* 0x000000ffff067224 */ /* 0x000fe400078e00ff */
[----:B------:R-:W-:-:S06]  /*1270*/  VIADD R7, R5, 0x7fe00000 ;  /* 0x7fe0000005077836 */ /* 0x000fcc0000000000 */
[----:B------:R-:W-:-:S10]  /*1280*/  DMUL R16, R20, R6 ;  /* 0x0000000614107228 */ /* 0x000fd40000000000 */
[----:B------:R-:W-:-:S13]  /*1290*/  FSETP.GTU.AND P0, PT, |R17|, 1.469367938527859385e-39, PT ;  /* 0x001000001100780b */ /* 0x000fda0003f0c200 */
[----:B------:R-:W-:Y:S05]  /*12a0*/  @P0 BRA `(.L_x_45) ;  /* 0x0000000000940947 */ /* 0x000fea0003800000 */
[----:B------:R-:W-:Y:S01]  /*12b0*/  DFMA R10, R20, -R10, R14 ;  /* 0x8000000a140a722b */ /* 0x000fe2000000000e */
[----:B------:R-:W-:-:S09]  /*12c0*/  IMAD.MOV.U32 R6, RZ, RZ, RZ ;  /* 0x000000ffff067224 */ /* 0x000fd200078e00ff */
[C---:B------:R-:W-:Y:S02]  /*12d0*/  FSETP.NEU.AND P0, PT, R11.reuse, RZ, PT ;  /* 0x000000ff0b00720b */ /* 0x040fe40003f0d000 */
[----:B------:R-:W-:-:S04]  /*12e0*/  LOP3.LUT R15, R11, 0x80000000, R9, 0x48, !PT ;  /* 0x800000000b0f7812 */ /* 0x000fc800078e4809 */
[----:B------:R-:W-:-:S07]  /*12f0*/  LOP3.LUT R7, R15, R7, RZ, 0xfc, !PT ;  /* 0x000000070f077212 */ /* 0x000fce00078efcff */
[----:B------:R-:W-:Y:S05]  /*1300*/  @!P0 BRA `(.L_x_45) ;  /* 0x00000000007c8947 */ /* 0x000fea0003800000 */
[----:B------:R-:W-:Y:S01]  /*1310*/  IMAD.MOV R9, RZ, RZ, -R5 ;  /* 0x000000ffff097224 */ /* 0x000fe200078e0a05 */
[----:B------:R-:W-:Y:S01]  /*1320*/  DMUL.RP R6, R20, R6 ;  /* 0x0000000614067228 */ /* 0x000fe20000008000 */
[----:B------:R-:W-:Y:S01]  /*1330*/  IMAD.MOV.U32 R8, RZ, RZ, RZ ;  /* 0x000000ffff087224 */ /* 0x000fe200078e00ff */
[----:B------:R-:W-:-:S05]  /*1340*/  IADD3 R5, PT, PT, -R5, -0x43300000, RZ ;  /* 0xbcd0000005057810 */ /* 0x000fca0007ffe1ff */
[----:B------:R-:W-:-:S03]  /*1350*/  DFMA R8, R16, -R8, R20 ;  /* 0x800000081008722b */ /* 0x000fc60000000014 */
[----:B------:R-:W-:-:S07]  /*1360*/  LOP3.LUT R15, R7, R15, RZ, 0x3c, !PT ;  /* 0x0000000f070f7212 */ /* 0x000fce00078e3cff */
[----:B------:R-:W-:-:S04]  /*1370*/  FSETP.NEU.AND P0, PT, |R9|, R5, PT ;  /* 0x000000050900720b */ /* 0x000fc80003f0d200 */
[----:B------:R-:W-:Y:S02]  /*1380*/  FSEL R16, R6, R16, !P0 ;  /* 0x0000001006107208 */ /* 0x000fe40004000000 */
[----:B------:R-:W-:Y:S01]  /*1390*/  FSEL R17, R15, R17, !P0 ;  /* 0x000000110f117208 */ /* 0x000fe20004000000 */
[----:B------:R-:W-:Y:S06]  /*13a0*/  BRA `(.L_x_45) ;  /* 0x0000000000547947 */ /* 0x000fec0003800000 */
.L_x_44:
[----:B------:R-:W-:-:S14]  /*13b0*/  DSETP.NAN.AND P0, PT, R22, R22, PT ;  /* 0x000000161600722a */ /* 0x000fdc0003f08000 */
[----:B------:R-:W-:Y:S05]  /*13c0*/  @P0 BRA `(.L_x_46) ;  /* 0x0000000000440947 */ /* 0x000fea0003800000 */
[----:B------:R-:W-:-:S14]  /*13d0*/  DSETP.NAN.AND P0, PT, R8, R8, PT ;  /* 0x000000080800722a */ /* 0x000fdc0003f08000 */
[----:B------:R-:W-:Y:S05]  /*13e0*/  @P0 BRA `(.L_x_47) ;  /* 0x0000000000300947 */ /* 0x000fea0003800000 */
[----:B------:R-:W-:Y:S01]  /*13f0*/  ISETP.NE.AND P0, PT, R7, R24, PT ;  /* 0x000000180700720c */ /* 0x000fe20003f05270 */
[----:B------:R-:W-:Y:S02]  /*1400*/  IMAD.MOV.U32 R16, RZ, RZ, 0x0 ;  /* 0x00000000ff107424 */ /* 0x000fe400078e00ff */
[----:B------:R-:W-:-:S10]  /*1410*/  IMAD.MOV.U32 R17, RZ, RZ, -0x80000 ;  /* 0xfff80000ff117424 */ /* 0x000fd400078e00ff */
[----:B------:R-:W-:Y:S05]  /*1420*/  @!P0 BRA `(.L_x_45) ;  /* 0x0000000000348947 */ /* 0x000fea0003800000 */
[----:B------:R-:W-:Y:S02]  /*1430*/  ISETP.NE.AND P0, PT, R7, 0x7ff00000, PT ;  /* 0x7ff000000700780c */ /* 0x000fe40003f05270 */
[----:B------:R-:W-:Y:S02]  /*1440*/  LOP3.LUT R17, R23, 0x80000000, R9, 0x48, !PT ;  /* 0x8000000017117812 */ /* 0x000fe400078e4809 */
[----:B------:R-:W-:-:S13]  /*1450*/  ISETP.EQ.OR P0, PT, R24, RZ, !P0 ;  /* 0x000000ff1800720c */ /* 0x000fda0004702670 */
[----:B------:R-:W-:Y:S01]  /*1460*/  @P0 LOP3.LUT R5, R17, 0x7ff00000, RZ, 0xfc, !PT ;  /* 0x7ff0000011050812 */ /* 0x000fe200078efcff */
[----:B------:R-:W-:Y:S02]  /*1470*/  @!P0 IMAD.MOV.U32 R16, RZ, RZ, RZ ;  /* 0x000000ffff108224 */ /* 0x000fe400078e00ff */
[----:B------:R-:W-:Y:S02]  /*1480*/  @P0 IMAD.MOV.U32 R16, RZ, RZ, RZ ;  /* 0x000000ffff100224 */ /* 0x000fe400078e00ff */
[----:B------:R-:W-:Y:S01]  /*1490*/  @P0 IMAD.MOV.U32 R17, RZ, RZ, R5 ;  /* 0x000000ffff110224 */ /* 0x000fe200078e0005 */
[----:B------:R-:W-:Y:S06]  /*14a0*/  BRA `(.L_x_45) ;  /* 0x0000000000147947 */ /* 0x000fec0003800000 */
.L_x_47:
[----:B------:R-:W-:Y:S01]  /*14b0*/  LOP3.LUT R17, R9, 0x80000, RZ, 0xfc, !PT ;  /* 0x0008000009117812 */ /* 0x000fe200078efcff */
[----:B------:R-:W-:Y:S01]  /*14c0*/  IMAD.MOV.U32 R16, RZ, RZ, R8 ;  /* 0x000000ffff107224 */ /* 0x000fe200078e0008 */
[----:B------:R-:W-:Y:S06]  /*14d0*/  BRA `(.L_x_45) ;  /* 0x0000000000087947 */ /* 0x000fec0003800000 */
.L_x_46:
[----:B------:R-:W-:Y:S01]  /*14e0*/  LOP3.LUT R17, R23, 0x80000, RZ, 0xfc, !PT ;  /* 0x0008000017117812 */ /* 0x000fe200078efcff */
[----:B------:R-:W-:-:S07]  /*14f0*/  IMAD.MOV.U32 R16, RZ, RZ, R22 ;  /* 0x000000ffff107224 */ /* 0x000fce00078e0016 */
.L_x_45:
[----:B------:R-:W-:Y:S05]  /*1500*/  BSYNC.RECONVERGENT B1 ;  /* 0x0000000000017941 */ /* 0x000fea0003800200 */
.L_x_43:
[----:B------:R-:W-:Y:S02]  /*1510*/  IMAD.MOV.U32 R6, RZ, RZ, R0 ;  /* 0x000000ffff067224 */ /* 0x000fe400078e0000 */
[----:B------:R-:W-:-:S04]  /*1520*/  IMAD.MOV.U32 R7, RZ, RZ, 0x0 ;  /* 0x00000000ff077424 */ /* 0x000fc800078e00ff */
[----:B------:R-:W-:Y:S05]  /*1530*/  RET.REL.NODEC R6 `(sparse_trsv_csc_upper_level_f64) ;  /* 0xffffffe806b07950 */ /* 0x000fea0003c3ffff */
.L_x_48:
        /* <DEDUP_REMOVED lines=12> */
.L_x_574:


//--------------------- .text.sparse_trsv_csc_upper_level_f32 --------------------------
	.section	.text.sparse_trsv_csc_upper_level_f32,"ax",@progbits
	.align	128
        .global         sparse_trsv_csc_upper_level_f32
        .type           sparse_trsv_csc_upper_level_f32,@function
        .size           sparse_trsv_csc_upper_level_f32,(.L_x_575 - sparse_trsv_csc_upper_level_f32)
        .other          sparse_trsv_csc_upper_level_f32,@"STO_CUDA_ENTRY STV_DEFAULT"
sparse_trsv_csc_upper_level_f32:
.text.sparse_trsv_csc_upper_level_f32:
        /* <DEDUP_REMOVED lines=11> */
[----:B------:R-:W-:-:S07]  /*00b0*/  IMAD.MOV.U32 R15, RZ, RZ, 0x3f800000 ;  /* 0x3f800000ff0f7424 */ /* 0x000fce00078e00ff */
[----:B------:R-:W3:Y:S01]  /*00c0*/  LDC.64 R6, c[0x0][0x3b0] ;  /* 0x0000ec00ff067b82 */ /* 0x000ee20000000a00 */
[----:B0-----:R-:W-:-:S07]  /*00d0*/  IMAD.WIDE R2, R5, 0x4, R2 ;  /* 0x0000000405027825 */ /* 0x001fce00078e0202 */
[----:B------:R-:W0:Y:S01]  /*00e0*/  LDC.64 R12, c[0x0][0x390] ;  /* 0x0000e400ff0c7b82 */ /* 0x000e220000000a00 */
[----:B-1----:R-:W2:Y:S02]  /*00f0*/  LDG.E R5, desc[UR4][R2.64] ;  /* 0x0000000402057981 */ /* 0x002ea4000c1e1900 */
[----:B--2---:R-:W-:-:S06]  /*0100*/  IMAD.WIDE R8, R5, 0x4, R8 ;  /* 0x0000000405087825 */ /* 0x004fcc00078e0208 */
[----:B------:R-:W2:Y:S01]  /*0110*/  LDG.E R9, desc[UR4][R8.64] ;  /* 0x0000000408097981 */ /* 0x000ea2000c1e1900 */
[----:B---3--:R-:W-:-:S05]  /*0120*/  IMAD.WIDE R6, R5, 0x4, R6 ;  /* 0x0000000405067825 */ /* 0x008fca00078e0206 */
[----:B------:R-:W3:Y:S01]  /*0130*/  LDG.E R0, desc[UR4][R6.64] ;  /* 0x0000000406007981 */ /* 0x000ee2000c1e1900 */
[----:B0-----:R-:W-:-:S05]  /*0140*/  IMAD.WIDE R2, R5, 0x4, R12 ;  /* 0x0000000405027825 */ /* 0x001fca00078e020c */
[----:B------:R0:W5:Y:S01]  /*0150*/  LDG.E R4, desc[UR4][R2.64] ;  /* 0x0000000402047981 */ /* 0x000162000c1e1900 */
[----:B--2---:R-:W-:-:S13]  /*0160*/  ISETP.GE.AND P0, PT, R9, RZ, PT ;  /* 0x000000ff0900720c */ /* 0x004fda0003f06270 */
[----:B------:R-:W1:Y:S02]  /*0170*/  @P0 LDC.64 R10, c[0x0][0x3a0] ;  /* 0x0000e800ff0a0b82 */ /* 0x000e640000000a00 */
[----:B-1----:R-:W-:Y:S02]  /*0180*/  @P0 IMAD.WIDE.U32 R10, R9, 0x4, R10 ;  /* 0x00000004090a0825 */ /* 0x002fe400078e000a */
[----:B------:R0:W5:Y:S04]  /*0190*/  LDG.E R9, desc[UR4][R2.64+0x4] ;  /* 0x0000040402097981 */ /* 0x000168000c1e1900 */
[----:B------:R-:W2:Y:S01]  /*01a0*/  @P0 LDG.E R15, desc[UR4][R10.64] ;  /* 0x000000040a0f0981 */ /* 0x000ea2000c1e1900 */
[----:B------:R-:W-:Y:S01]  /*01b0*/  BSSY.RECONVERGENT B0, `(.L_x_49) ;  /* 0x000000d000007945 */ /* 0x000fe20003800200 */
[----:B--2---:R-:W1:Y:S08]  /*01c0*/  MUFU.RCP R8, R15 ;  /* 0x0000000f00087308 */ /* 0x004e700000001000 */
[----:B---3--:R-:W2:Y:S01]  /*01d0*/  FCHK P0, R0, R15 ;  /* 0x0000000f00007302 */ /* 0x008ea20000000000 */
[----:B-1----:R-:W-:-:S04]  /*01e0*/  FFMA R13, R8, -R15, 1 ;  /* 0x3f800000080d7423 */ /* 0x002fc8000000080f */
[----:B------:R-:W-:-:S04]  /*01f0*/  FFMA R13, R8, R13, R8 ;  /* 0x0000000d080d7223 */ /* 0x000fc80000000008 */
[----:B------:R-:W-:-:S04]  /*0200*/  FFMA R8, R0, R13, RZ ;  /* 0x0000000d00087223 */ /* 0x000fc800000000ff */
[----:B------:R-:W-:Y:S01]  /*0210*/  FFMA R10, R8, -R15, R0 ;  /* 0x8000000f080a7223 */ /* 0x000fe20000000000 */
[----:B------:R-:W-:-:S03]  /*0220*/  FSETP.GT.AND P2, PT, |R15|, 1.0000000036274937255e-15, PT ;  /* 0x26901d7d0f00780b */ /* 0x000fc60003f44200 */
[----:B------:R-:W-:Y:S01]  /*0230*/  FFMA R13, R13, R10, R8 ;  /* 0x0000000a0d0d7223 */ /* 0x000fe20000000008 */
[----:B0-2---:R-:W-:Y:S09]  /*0240*/  @!P0 BRA `(.L_x_50) ;  /* 0x00000000000c8947 */ /* 0x005ff20003800000 */
[----:B------:R-:W-:Y:S01]  /*0250*/  IMAD.MOV.U32 R3, RZ, RZ, R15 ;  /* 0x000000ffff037224 */ /* 0x000fe200078e000f */
[----:B------:R-:W-:-:S07]  /*0260*/  MOV R8, 0x280 ;  /* 0x0000028000087802 */ /* 0x000fce0000000f00 */
[----:B-----5:R-:W-:Y:S05]  /*0270*/  CALL.REL.NOINC `($__internal_1_$__cuda_sm3x_div_rn_noftz_f32_slowpath) ;  /* 0x0000000c00187944 */ /* 0x020fea0003c00000 */
.L_x_50:
[----:B------:R-:W-:Y:S05]  /*0280*/  BSYNC.RECONVERGENT B0 ;  /* 0x0000000000007941 */ /* 0x000fea0003800200 */
.L_x_49:
[----:B-----5:R-:W-:Y:S02]  /*0290*/  ISETP.GE.AND P0, PT, R4, R9, PT ;  /* 0x000000090400720c */ /* 0x020fe40003f06270 */
[----:B------:R-:W-:-:S05]  /*02a0*/  FSEL R0, R13, R0, P2 ;  /* 0x000000000d007208 */ /* 0x000fca0001000000 */
[----:B------:R0:W-:Y:S06]  /*02b0*/  STG.E desc[UR4][R6.64], R0 ;  /* 0x0000000006007986 */ /* 0x0001ec000c101904 */
        /* <DEDUP_REMOVED lines=14> */
[----:B0-----:R-:W-:-:S04]  /*03a0*/  IADD3 R6, P0, PT, R6, 0x10, RZ ;  /* 0x0000001006067810 */ /* 0x001fc80007f1e0ff */
[----:B------:R-:W-:-:S09]  /*03b0*/  IADD3.X R7, PT, PT, RZ, R7, RZ, P0, !PT ;  /* 0x00000007ff077210 */ /* 0x000fd200007fe4ff */
.L_x_69:
[----:B-1----:R-:W-:-:S05]  /*03c0*/  IMAD.WIDE R10, R4, 0x4, R6 ;  /* 0x00000004040a7825 */ /* 0x002fca00078e0206 */
[----:B0-----:R-:W3:Y:S01]  /*03d0*/  LDG.E R16, desc[UR4][R10.64+-0x10] ;  /* 0xfffff0040a107981 */ /* 0x001ee2000c1e1900 */
[----:B------:R-:W-:Y:S01]  /*03e0*/  BSSY.RECONVERGENT B1, `(.L_x_53) ;  /* 0x0000008000017945 */ /* 0x000fe20003800200 */
[----:B------:R-:W-:Y:S01]  /*03f0*/  IMAD.WIDE R12, R4, 0x4, R8 ;  /* 0x00000004040c7825 */ /* 0x000fe200078e0208 */
[----:B---3--:R-:W-:-:S13]  /*0400*/  ISETP.GE.AND P0, PT, R16, R5, PT ;  /* 0x000000051000720c */ /* 0x008fda0003f06270 */
[----:B------:R-:W-:Y:S05]  /*0410*/  @P0 BRA `(.L_x_54) ;  /* 0x0000000000100947 */ /* 0x000fea0003800000 */
[----:B------:R-:W3:Y:S01]  /*0420*/  LDG.E R19, desc[UR4][R12.64+-0x10] ;  /* 0xfffff0040c137981 */ /* 0x000ee2000c1e1900 */
[----:B--2---:R-:W-:-:S04]  /*0430*/  IMAD.WIDE R16, R16, 0x4, R2 ;  /* 0x0000000410107825 */ /* 0x004fc800078e0202 */
[----:B---3--:R-:W-:-:S05]  /*0440*/  FMUL R19, R0, -R19 ;  /* 0x8000001300137220 */ /* 0x008fca0000400000 */
[----:B------:R0:W-:Y:S02]  /*0450*/  REDG.E.ADD.F32.FTZ.RN.STRONG.GPU desc[UR4][R16.64], R19 ;  /* 0x00000013100079a6 */ /* 0x0001e4000c12f304 */
.L_x_54:
[----:B------:R-:W-:Y:S05]  /*0460*/  BSYNC.RECONVERGENT B1 ;  /* 0x0000000000017941 */ /* 0x000fea0003800200 */
.L_x_53:
[----:B0-----:R-:W3:Y:S01]  /*0470*/  LDG.E R16, desc[UR4][R10.64+-0xc] ;  /* 0xfffff4040a107981 */ /* 0x001ee2000c1e1900 */
[----:B------:R-:W-:Y:S01]  /*0480*/  BSSY.RECONVERGENT B1, `(.L_x_55) ;  /* 0x0000007000017945 */ /* 0x000fe20003800200 */
[----:B---3--:R-:W-:-:S13]  /*0490*/  ISETP.GE.AND P0, PT, R16, R5, PT ;  /* 0x000000051000720c */ /* 0x008fda0003f06270 */
[----:B------:R-:W-:Y:S05]  /*04a0*/  @P0 BRA `(.L_x_56) ;  /* 0x0000000000100947 */ /* 0x000fea0003800000 */
[----:B------:R-:W3:Y:S01]  /*04b0*/  LDG.E R19, desc[UR4][R12.64+-0xc] ;  /* 0xfffff4040c137981 */ /* 0x000ee2000c1e1900 */
[----:B--2---:R-:W-:-:S04]  /*04c0*/  IMAD.WIDE R16, R16, 0x4, R2 ;  /* 0x0000000410107825 */ /* 0x004fc800078e0202 */
[----:B---3--:R-:W-:-:S05]  /*04d0*/  FMUL R19, R0, -R19 ;  /* 0x8000001300137220 */ /* 0x008fca0000400000 */
[----:B------:R0:W-:Y:S02]  /*04e0*/  REDG.E.ADD.F32.FTZ.RN.STRONG.GPU desc[UR4][R16.64], R19 ;  /* 0x00000013100079a6 */ /* 0x0001e4000c12f304 */
.L_x_56:
[----:B------:R-:W-:Y:S05]  /*04f0*/  BSYNC.RECONVERGENT B1 ;  /* 0x0000000000017941 */ /* 0x000fea0003800200 */
.L_x_55:
        /* <DEDUP_REMOVED lines=8> */
.L_x_58:
[----:B------:R-:W-:Y:S05]  /*0580*/  BSYNC.RECONVERGENT B1 ;  /* 0x0000000000017941 */ /* 0x000fea0003800200 */
.L_x_57:
        /* <DEDUP_REMOVED lines=8> */
.L_x_60:
[----:B------:R-:W-:Y:S05]  /*0610*/  BSYNC.RECONVERGENT B1 ;  /* 0x0000000000017941 */ /* 0x000fea0003800200 */
.L_x_59:
        /* <DEDUP_REMOVED lines=8> */
.L_x_62:
[----:B------:R-:W-:Y:S05]  /*06a0*/  BSYNC.RECONVERGENT B1 ;  /* 0x0000000000017941 */ /* 0x000fea0003800200 */
.L_x_61:
        /* <DEDUP_REMOVED lines=8> */
.L_x_64:
[----:B------:R-:W-:Y:S05]  /*0730*/  BSYNC.RECONVERGENT B1 ;  /* 0x0000000000017941 */ /* 0x000fea0003800200 */
.L_x_63:
        /* <DEDUP_REMOVED lines=8> */
.L_x_66:
[----:B------:R-:W-:Y:S05]  /*07c0*/  BSYNC.RECONVERGENT B1 ;  /* 0x0000000000017941 */ /* 0x000fea0003800200 */
.L_x_65:
[----:B------:R-:W3:Y:S01]  /*07d0*/  LDG.E R10, desc[UR4][R10.64+0xc] ;  /* 0x00000c040a0a7981 */ /* 0x000ee2000c1e1900 */
[----:B------:R-:W-:Y:S01]  /*07e0*/  VIADD R15, R15, 0x8 ;  /* 0x000000080f0f7836 */ /* 0x000fe20000000000 */
[----:B------:R-:W-:Y:S04]  /*07f0*/  BSSY.RECONVERGENT B1, `(.L_x_67) ;  /* 0x0000008000017945 */ /* 0x000fe80003800200 */
[----:B------:R-:W-:Y:S02]  /*0800*/  ISETP.NE.AND P1, PT, R15, RZ, PT ;  /* 0x000000ff0f00720c */ /* 0x000fe40003f25270 */
[----:B---3--:R-:W-:-:S13]  /*0810*/  ISETP.GE.AND P0, PT, R10, R5, PT ;  /* 0x000000050a00720c */ /* 0x008fda0003f06270 */
[----:B------:R-:W-:Y:S05]  /*0820*/  @P0 BRA `(.L_x_68) ;  /* 0x0000000000100947 */ /* 0x000fea0003800000 */
[----:B------:R-:W0:Y:S01]  /*0830*/  LDG.E R13, desc[UR4][R12.64+0xc] ;  /* 0x00000c040c0d7981 */ /* 0x000e22000c1e1900 */
[----:B--2---:R-:W-:-:S04]  /*0840*/  IMAD.WIDE R10, R10, 0x4, R2 ;  /* 0x000000040a0a7825 */ /* 0x004fc800078e0202 */
[----:B0-----:R-:W-:-:S05]  /*0850*/  FMUL R17, R0, -R13 ;  /* 0x8000000d00117220 */ /* 0x001fca0000400000 */
[----:B------:R1:W-:Y:S02]  /*0860*/  REDG.E.ADD.F32.FTZ.RN.STRONG.GPU desc[UR4][R10.64], R17 ;  /* 0x000000110a0079a6 */ /* 0x0003e4000c12f304 */
.L_x_68:
[----:B------:R-:W-:Y:S05]  /*0870*/  BSYNC.RECONVERGENT B1 ;  /* 0x0000000000017941 */ /* 0x000fea0003800200 */
.L_x_67:
[----:B------:R-:W-:Y:S01]  /*0880*/  IADD3 R4, PT, PT, R4, 0x8, RZ ;  /* 0x0000000804047810 */ /* 0x000fe20007ffe0ff */
[----:B------:R-:W-:Y:S06]  /*0890*/  @P1 BRA `(.L_x_69) ;  /* 0xfffffff800c81947 */ /* 0x000fec000383ffff */
.L_x_52:
[----:B------:R-:W-:Y:S05]  /*08a0*/  BSYNC.RECONVERGENT B0 ;  /* 0x0000000000007941 */ /* 0x000fea0003800200 */
.L_x_51:
[----:B------:R-:W-:-:S13]  /*08b0*/  ISETP.NE.AND P0, PT, R18, RZ, PT ;  /* 0x000000ff1200720c */ /* 0x000fda0003f05270 */
[----:B------:R-:W-:Y:S05]  /*08c0*/  @!P0 EXIT ;  /* 0x000000000000894d */ /* 0x000fea0003800000 */
[----:B------:R-:W-:Y:S01]  /*08d0*/  ISETP.GE.U32.AND P0, PT, R18, 0x4, PT ;  /* 0x000000041200780c */ /* 0x000fe20003f06070 */
[----:B------:R-:W-:Y:S01]  /*08e0*/  BSSY.RECONVERGENT B0, `(.L_x_70) ;  /* 0x0000030000007945 */ /* 0x000fe20003800200 */
[----:B-1----:R-:W-:-:S11]  /*08f0*/  LOP3.LUT R10, R14, 0x3, RZ, 0xc0, !PT ;  /* 0x000000030e0a7812 */ /* 0x002fd600078ec0ff */
[----:B------:R-:W-:Y:S05]  /*0900*/  @!P0 BRA `(.L_x_71) ;  /* 0x0000000000b48947 */ /* 0x000fea0003800000 */
[----:B--2---:R-:W1:Y:S08]  /*0910*/  LDC.64 R2, c[0x0][0x398] ;  /* 0x0000e600ff027b82 */ /* 0x004e700000000a00 */
[----:B0-----:R-:W0:Y:S01]  /*0920*/  LDC.64 R6, c[0x0][0x3a0] ;  /* 0x0000e800ff067b82 */ /* 0x001e220000000a00 */
[----:B-1----:R-:W-:-:S05]  /*0930*/  IMAD.WIDE R2, R4, 0x4, R2 ;  /* 0x0000000404027825 */ /* 0x002fca00078e0202 */
[----:B------:R-:W2:Y:S01]  /*0940*/  LDG.E R12, desc[UR4][R2.64] ;  /* 0x00000004020c7981 */ /* 0x000ea2000c1e1900 */
[----:B------:R-:W-:Y:S01]  /*0950*/  BSSY.RECONVERGENT B1, `(.L_x_72) ;  /* 0x0000009000017945 */ /* 0x000fe20003800200 */
[----:B0-----:R-:W-:Y:S01]  /*0960*/  IMAD.WIDE R6, R4, 0x4, R6 ;  /* 0x0000000404067825 */ /* 0x001fe200078e0206 */
[----:B--2---:R-:W-:-:S13]  /*0970*/  ISETP.GE.AND P0, PT, R12, R5, PT ;  /* 0x000000050c00720c */ /* 0x004fda0003f06270 */
[----:B------:R-:W-:Y:S05]  /*0980*/  @P0 BRA `(.L_x_73) ;  /* 0x0000000000140947 */ /* 0x000fea0003800000 */
[----:B------:R-:W2:Y:S01]  /*0990*/  LDG.E R11, desc[UR4][R6.64] ;  /* 0x00000004060b7981 */ /* 0x000ea2000c1e1900 */
[----:B------:R-:W0:Y:S02]  /*09a0*/  LDC.64 R8, c[0x0][0x3b0] ;  /* 0x0000ec00ff087b82 */ /* 0x000e240000000a00 */
[----:B0-----:R-:W-:-:S04]  /*09b0*/  IMAD.WIDE R8, R12, 0x4, R8 ;  /* 0x000000040c087825 */ /* 0x001fc800078e0208 */
[----:B--2---:R-:W-:-:S05]  /*09c0*/  FMUL R11, R0, -R11 ;  /* 0x8000000b000b7220 */ /* 0x004fca0000400000 */
[----:B------:R0:W-:Y:S02]  /*09d0*/  REDG.E.ADD.F32.FTZ.RN.STRONG.GPU desc[UR4][R8.64], R11 ;  /* 0x0000000b080079a6 */ /* 0x0001e4000c12f304 */
.L_x_73:
[----:B------:R-:W-:Y:S05]  /*09e0*/  BSYNC.RECONVERGENT B1 ;  /* 0x0000000000017941 */ /* 0x000fea0003800200 */
.L_x_72:
[----:B------:R-:W2:Y:S01]  /*09f0*/  LDG.E R12, desc[UR4][R2.64+0x4] ;  /* 0x00000404020c7981 */ /* 0x000ea2000c1e1900 */
[----:B------:R-:W-:Y:S01]  /*0a00*/  BSSY.RECONVERGENT B1, `(.L_x_74) ;  /* 0x0000008000017945 */ /* 0x000fe20003800200 */
[----:B--2---:R-:W-:-:S13]  /*0a10*/  ISETP.GE.AND P0, PT, R12, R5, PT ;  /* 0x000000050c00720c */ /* 0x004fda0003f06270 */
[----:B------:R-:W-:Y:S05]  /*0a20*/  @P0 BRA `(.L_x_75) ;  /* 0x0000000000140947 */ /* 0x000fea0003800000 */
[----:B0-----:R-:W2:Y:S01]  /*0a30*/  LDG.E R11, desc[UR4][R6.64+0x4] ;  /* 0x00000404060b7981 */ /* 0x001ea2000c1e1900 */
[----:B------:R-:W0:Y:S02]  /*0a40*/  LDC.64 R8, c[0x0][0x3b0] ;  /* 0x0000ec00ff087b82 */ /* 0x000e240000000a00 */
[----:B0-----:R-:W-:-:S04]  /*0a50*/  IMAD.WIDE R8, R12, 0x4, R8 ;  /* 0x000000040c087825 */ /* 0x001fc800078e0208 */
[----:B--2---:R-:W-:-:S05]  /*0a60*/  FMUL R11, R0, -R11 ;  /* 0x8000000b000b7220 */ /* 0x004fca0000400000 */
[----:B------:R1:W-:Y:S02]  /*0a70*/  REDG.E.ADD.F32.FTZ.RN.STRONG.GPU desc[UR4][R8.64], R11 ;  /* 0x0000000b080079a6 */ /* 0x0003e4000c12f304 */
.L_x_75:
[----:B------:R-:W-:Y:S05]  /*0a80*/  BSYNC.RECONVERGENT B1 ;  /* 0x0000000000017941 */ /* 0x000fea0003800200 */
.L_x_74:
[----:B------:R-:W2:Y:S01]  /*0a90*/  LDG.E R12, desc[UR4][R2.64+0x8] ;  /* 0x00000804020c7981 */ /* 0x000ea2000c1e1900 */
[----:B------:R-:W-:Y:S01]  /*0aa0*/  BSSY.RECONVERGENT B1, `(.L_x_76) ;  /* 0x0000008000017945 */ /* 0x000fe20003800200 */
[----:B--2---:R-:W-:-:S13]  /*0ab0*/  ISETP.GE.AND P0, PT, R12, R5, PT ;  /* 0x000000050c00720c */ /* 0x004fda0003f06270 */
[----:B------:R-:W-:Y:S05]  /*0ac0*/  @P0 BRA `(.L_x_77) ;  /* 0x0000000000140947 */ /* 0x000fea0003800000 */
[----:B01----:R-:W2:Y:S01]  /*0ad0*/  LDG.E R11, desc[UR4][R6.64+0x8] ;  /* 0x00000804060b7981 */ /* 0x003ea2000c1e1900 */
[----:B------:R-:W0:Y:S02]  /*0ae0*/  LDC.64 R8, c[0x0][0x3b0] ;  /* 0x0000ec00ff087b82 */ /* 0x000e240000000a00 */
[----:B0-----:R-:W-:-:S04]  /*0af0*/  IMAD.WIDE R8, R12, 0x4, R8 ;  /* 0x000000040c087825 */ /* 0x001fc800078e0208 */
[----:B--2---:R-:W-:-:S05]  /*0b00*/  FMUL R11, R0, -R11 ;  /* 0x8000000b000b7220 */ /* 0x004fca0000400000 */
[----:B------:R2:W-:Y:S02]  /*0b10*/  REDG.E.ADD.F32.FTZ.RN.STRONG.GPU desc[UR4][R8.64], R11 ;  /* 0x0000000b080079a6 */ /* 0x0005e4000c12f304 */
.L_x_77:
[----:B------:R-:W-:Y:S05]  /*0b20*/  BSYNC.RECONVERGENT B1 ;  /* 0x0000000000017941 */ /* 0x000fea0003800200 */
.L_x_76:
[----:B012---:R-:W2:Y:S01]  /*0b30*/  LDG.E R8, desc[UR4][R2.64+0xc] ;  /* 0x00000c0402087981 */ /* 0x007ea2000c1e1900 */
[----:B------:R-:W-:Y:S01]  /*0b40*/  BSSY.RECONVERGENT B1, `(.L_x_78) ;  /* 0x0000008000017945 */ /* 0x000fe20003800200 */
[----:B--2---:R-:W-:-:S13]  /*0b50*/  ISETP.GE.AND P0, PT, R8, R5, PT ;  /* 0x000000050800720c */ /* 0x004fda0003f06270 */
[----:B------:R-:W-:Y:S05]  /*0b60*/  @P0 BRA `(.L_x_79) ;  /* 0x0000000000140947 */ /* 0x000fea0003800000 */
[----:B------:R-:W2:Y:S01]  /*0b70*/  LDG.E R7, desc[UR4][R6.64+0xc] ;  /* 0x00000c0406077981 */ /* 0x000ea2000c1e1900 */
[----:B------:R-:W0:Y:S02]  /*0b80*/  LDC.64 R2, c[0x0][0x3b0] ;  /* 0x0000ec00ff027b82 */ /* 0x000e240000000a00 */
[----:B0-----:R-:W-:-:S04]  /*0b90*/  IMAD.WIDE R2, R8, 0x4, R2 ;  /* 0x0000000408027825 */ /* 0x001fc800078e0202 */
[----:B--2---:R-:W-:-:S05]  /*0ba0*/  FMUL R9, R0, -R7 ;  /* 0x8000000700097220 */ /* 0x004fca0000400000 */
[----:B------:R0:W-:Y:S02]  /*0bb0*/  REDG.E.ADD.F32.FTZ.RN.STRONG.GPU desc[UR4][R2.64], R9 ;  /* 0x00000009020079a6 */ /* 0x0001e4000c12f304 */
.L_x_79:
[----:B------:R-:W-:Y:S05]  /*0bc0*/  BSYNC.RECONVERGENT B1 ;  /* 0x0000000000017941 */ /* 0x000fea0003800200 */
.L_x_78:
[----:B------:R-:W-:-:S07]  /*0bd0*/  VIADD R4, R4, 0x4 ;  /* 0x0000000404047836 */ /* 0x000fce0000000000 */
.L_x_71:
[----:B------:R-:W-:Y:S05]  /*0be0*/  BSYNC.RECONVERGENT B0 ;  /* 0x0000000000007941 */ /* 0x000fea0003800200 */
.L_x_70:
        /* <DEDUP_REMOVED lines=18> */
.L_x_83:
[----:B------:R-:W-:Y:S05]  /*0d10*/  BSYNC.RECONVERGENT B1 ;  /* 0x0000000000017941 */ /* 0x000fea0003800200 */
.L_x_82:
[----:B------:R-:W2:Y:S01]  /*0d20*/  LDG.E R6, desc[UR4][R6.64+0x4] ;  /* 0x0000040406067981 */ /* 0x000ea2000c1e1900 */
[----:B------:R-:W-:Y:S01]  /*0d30*/  BSSY.RECONVERGENT B1, `(.L_x_84) ;  /* 0x0000008000017945 */ /* 0x000fe20003800200 */
[----:B--2---:R-:W-:-:S13]  /*0d40*/  ISETP.GE.AND P0, PT, R6, R5, PT ;  /* 0x000000050600720c */ /* 0x004fda0003f06270 */
[----:B------:R-:W-:Y:S05]  /*0d50*/  @P0 BRA `(.L_x_85) ;  /* 0x0000000000140947 */ /* 0x000fea0003800000 */
[----:B------:R-:W2:Y:S01]  /*0d60*/  LDG.E R9, desc[UR4][R8.64+0x4] ;  /* 0x0000040408097981 */ /* 0x000ea2000c1e1900 */
[----:B0-----:R-:W0:Y:S02]  /*0d70*/  LDC.64 R2, c[0x0][0x3b0] ;  /* 0x0000ec00ff027b82 */ /* 0x001e240000000a00 */
[----:B0-----:R-:W-:-:S04]  /*0d80*/  IMAD.WIDE R2, R6, 0x4, R2 ;  /* 0x0000000406027825 */ /* 0x001fc800078e0202 */
[----:B--2---:R-:W-:-:S05]  /*0d90*/  FMUL R7, R0, -R9 ;  /* 0x8000000900077220 */ /* 0x004fca0000400000 */
[----:B------:R1:W-:Y:S02]  /*0da0*/  REDG.E.ADD.F32.FTZ.RN.STRONG.GPU desc[UR4][R2.64], R7 ;  /* 0x00000007020079a6 */ /* 0x0003e4000c12f304 */
.L_x_85:
[----:B------:R-:W-:Y:S05]  /*0db0*/  BSYNC.RECONVERGENT B1 ;  /* 0x0000000000017941 */ /* 0x000fea0003800200 */
.L_x_84:
[----:B------:R-:W-:-:S07]  /*0dc0*/  VIADD R4, R4, 0x2 ;  /* 0x0000000204047836 */ /* 0x000fce0000000000 */
.L_x_81:
[----:B------:R-:W-:Y:S05]  /*0dd0*/  BSYNC.RECONVERGENT B0 ;  /* 0x0000000000007941 */ /* 0x000fea0003800200 */
.L_x_80:
[----:B------:R-:W-:-:S04]  /*0de0*/  LOP3.LUT R14, R14, 0x1, RZ, 0xc0, !PT ;  /* 0x000000010e0e7812 */ /* 0x000fc800078ec0ff */
[----:B------:R-:W-:-:S13]  /*0df0*/  ISETP.NE.U32.AND P0, PT, R14, 0x1, PT ;  /* 0x000000010e00780c */ /* 0x000fda0003f05070 */
[----:B------:R-:W-:Y:S05]  /*0e00*/  @P0 EXIT ;  /* 0x000000000000094d */ /* 0x000fea0003800000 */
[----:B012---:R-:W0:Y:S02]  /*0e10*/  LDC.64 R2, c[0x0][0x398] ;  /* 0x0000e600ff027b82 */ /* 0x007e240000000a00 */
[----:B0-----:R-:W-:-:S05]  /*0e20*/  IMAD.WIDE R2, R4, 0x4, R2 ;  /* 0x0000000404027825 */ /* 0x001fca00078e0202 */
[----:B------:R-:W2:Y:S02]  /*0e30*/  LDG.E R6, desc[UR4][R2.64] ;  /* 0x0000000402067981 */ /* 0x000ea4000c1e1900 */
[----:B--2---:R-:W-:-:S13]  /*0e40*/  ISETP.GE.AND P0, PT, R6, R5, PT ;  /* 0x000000050600720c */ /* 0x004fda0003f06270 */
[----:B------:R-:W-:Y:S05]  /*0e50*/  @P0 EXIT ;  /* 0x000000000000094d */ /* 0x000fea0003800000 */
[----:B------:R-:W0:Y:S02]  /*0e60*/  LDC.64 R2, c[0x0][0x3a0] ;  /* 0x0000e800ff027b82 */ /* 0x000e240000000a00 */
[----:B0-----:R-:W-:-:S06]  /*0e70*/  IMAD.WIDE R4, R4, 0x4, R2 ;  /* 0x0000000404047825 */ /* 0x001fcc00078e0202 */
[----:B------:R-:W0:Y:S01]  /*0e80*/  LDC.64 R2, c[0x0][0x3b0] ;  /* 0x0000ec00ff027b82 */ /* 0x000e220000000a00 */
[----:B------:R-:W2:Y:S01]  /*0e90*/  LDG.E R5, desc[UR4][R4.64] ;  /* 0x0000000404057981 */ /* 0x000ea2000c1e1900 */
[----:B0-----:R-:W-:-:S04]  /*0ea0*/  IMAD.WIDE R2, R6, 0x4, R2 ;  /* 0x0000000406027825 */ /* 0x001fc800078e0202 */
[----:B--2---:R-:W-:-:S05]  /*0eb0*/  FMUL R7, R0, -R5 ;  /* 0x8000000500077220 */ /* 0x004fca0000400000 */
[----:B------:R-:W-:Y:S01]  /*0ec0*/  REDG.E.ADD.F32.FTZ.RN.STRONG.GPU desc[UR4][R2.64], R7 ;  /* 0x00000007020079a6 */ /* 0x000fe2000c12f304 */
[----:B------:R-:W-:Y:S05]  /*0ed0*/  EXIT ;  /* 0x000000000000794d */ /* 0x000fea0003800000 */
        .weak           $__internal_1_$__cuda_sm3x_div_rn_noftz_f32_slowpath
        .type           $__internal_1_$__cuda_sm3x_div_rn_noftz_f32_slowpath,@function
        .size           $__internal_1_$__cuda_sm3x_div_rn_noftz_f32_slowpath,(.L_x_575 - $__internal_1_$__cuda_sm3x_div_rn_noftz_f32_slowpath)
$__internal_1_$__cuda_sm3x_div_rn_noftz_f32_slowpath:
[----:B------:R-:W-:Y:S01]  /*0ee0*/  SHF.R.U32.HI R11, RZ, 0x17, R3 ;  /* 0x00000017ff0b7819 */ /* 0x000fe20000011603 */
[----:B------:R-:W-:Y:S01]  /*0ef0*/  BSSY.RECONVERGENT B1, `(.L_x_86) ;  /* 0x0000063000017945 */ /* 0x000fe20003800200 */
[--C-:B------:R-:W-:Y:S01]  /*0f00*/  SHF.R.U32.HI R2, RZ, 0x17, R0.reuse ;  /* 0x00000017ff027819 */ /* 0x100fe20000011600 */
[----:B------:R-:W-:Y:S01]  /*0f10*/  IMAD.MOV.U32 R12, RZ, RZ, R0 ;  /* 0x000000ffff0c7224 */ /* 0x000fe200078e0000 */
[----:B------:R-:W-:Y:S02]  /*0f20*/  LOP3.LUT R11, R11, 0xff, RZ, 0xc0, !PT ;  /* 0x000000ff0b0b7812 */ /* 0x000fe400078ec0ff */
[----:B------:R-:W-:-:S03]  /*0f30*/  LOP3.LUT R2, R2, 0xff, RZ, 0xc0, !PT ;  /* 0x000000ff02027812 */ /* 0x000fc600078ec0ff */
[----:B------:R-:W-:Y:S01]  /*0f40*/  VIADD R14, R11, 0xffffffff ;  /* 0xffffffff0b0e7836 */ /* 0x000fe20000000000 */
[----:B------:R-:W-:-:S04]  /*0f50*/  IADD3 R13, PT, PT, R2, -0x1, RZ ;  /* 0xffffffff020d7810 */ /* 0x000fc80007ffe0ff */
[----:B------:R-:W-:-:S04]  /*0f60*/  ISETP.GT.U32.AND P0, PT, R14, 0xfd, PT ;  /* 0x000000fd0e00780c */ /* 0x000fc80003f04070 */
[----:B------:R-:W-:-:S13]  /*0f70*/  ISETP.GT.U32.OR P0, PT, R13, 0xfd, P0 ;  /* 0x000000fd0d00780c */ /* 0x000fda0000704470 */
[----:B------:R-:W-:Y:S01]  /*0f80*/  @!P0 IMAD.MOV.U32 R10, RZ, RZ, RZ ;  /* 0x000000ffff0a8224 */ /* 0x000fe200078e00ff */
[----:B------:R-:W-:Y:S06]  /*0f90*/  @!P0 BRA `(.L_x_87) ;  /* 0x00000000005c8947 */ /* 0x000fec0003800000 */
[----:B------:R-:W-:Y:S02]  /*0fa0*/  FSETP.GTU.FTZ.AND P0, PT, |R0|, +INF , PT ;  /* 0x7f8000000000780b */ /* 0x000fe40003f1c200 */
[----:B------:R-:W-:-:S04]  /*0fb0*/  FSETP.GTU.FTZ.AND P1, PT, |R3|, +INF , PT ;  /* 0x7f8000000300780b */ /* 0x000fc80003f3c200 */
[----:B------:R-:W-:-:S13]  /*0fc0*/  PLOP3.LUT P0, PT, P0, P1, PT, 0xf8, 0x8f ;  /* 0x00000000008f781c */ /* 0x000fda0000703f70 */
[----:B------:R-:W-:Y:S05]  /*0fd0*/  @P0 BRA `(.L_x_88) ;  /* 0x00000004004c0947 */ /* 0x000fea0003800000 */
[----:B------:R-:W-:-:S13]  /*0fe0*/  LOP3.LUT P0, RZ, R3, 0x7fffffff, R12, 0xc8, !PT ;  /* 0x7fffffff03ff7812 */ /* 0x000fda000780c80c */
[----:B------:R-:W-:Y:S05]  /*0ff0*/  @!P0 BRA `(.L_x_89) ;  /* 0x00000004003c8947 */ /* 0x000fea0003800000 */
[C---:B------:R-:W-:Y:S02]  /*1000*/  FSETP.NEU.FTZ.AND P3, PT, |R0|.reuse, +INF , PT ;  /* 0x7f8000000000780b */ /* 0x040fe40003f7d200 */
[----:B------:R-:W-:Y:S02]  /*1010*/  FSETP.NEU.FTZ.AND P1, PT, |R3|, +INF , PT ;  /* 0x7f8000000300780b */ /* 0x000fe40003f3d200 */
[----:B------:R-:W-:-:S11]  /*1020*/  FSETP.NEU.FTZ.AND P0, PT, |R0|, +INF , PT ;  /* 0x7f8000000000780b */ /* 0x000fd60003f1d200 */
[----:B------:R-:W-:Y:S05]  /*1030*/  @!P1 BRA !P3, `(.L_x_89) ;  /* 0x00000004002c9947 */ /* 0x000fea0005800000 */
[----:B------:R-:W-:-:S04]  /*1040*/  LOP3.LUT P3, RZ, R12, 0x7fffffff, RZ, 0xc0, !PT ;  /* 0x7fffffff0cff7812 */ /* 0x000fc8000786c0ff */
[----:B------:R-:W-:-:S13]  /*1050*/  PLOP3.LUT P1, PT, P1, P3, PT, 0x2f, 0xf2 ;  /* 0x0000000000f2781c */ /* 0x000fda0000f26577 */
[----:B------:R-:W-:Y:S05]  /*1060*/  @P1 BRA `(.L_x_90) ;  /* 0x0000000400181947 */ /* 0x000fea0003800000 */
[----:B------:R-:W-:-:S04]  /*1070*/  LOP3.LUT P1, RZ, R3, 0x7fffffff, RZ, 0xc0, !PT ;  /* 0x7fffffff03ff7812 */ /* 0x000fc8000782c0ff */
[----:B------:R-:W-:-:S13]  /*1080*/  PLOP3.LUT P0, PT, P0, P1, PT, 0x2f, 0xf2 ;  /* 0x0000000000f2781c */ /* 0x000fda0000702577 */
[----:B------:R-:W-:Y:S05]  /*1090*/  @P0 BRA `(.L_x_91) ;  /* 0x0000000400000947 */ /* 0x000fea0003800000 */
[----:B------:R-:W-:Y:S02]  /*10a0*/  ISETP.GE.AND P0, PT, R13, RZ, PT ;  /* 0x000000ff0d00720c */ /* 0x000fe40003f06270 */
[----:B------:R-:W-:-:S11]  /*10b0*/  ISETP.GE.AND P1, PT, R14, RZ, PT ;  /* 0x000000ff0e00720c */ /* 0x000fd60003f26270 */
[----:B------:R-:W-:Y:S01]  /*10c0*/  @P0 IMAD.MOV.U32 R10, RZ, RZ, RZ ;  /* 0x000000ffff0a0224 */ /* 0x000fe200078e00ff */
[----:B------:R-:W-:Y:S01]  /*10d0*/  @!P0 MOV R10, 0xffffffc0 ;  /* 0xffffffc0000a8802 */ /* 0x000fe20000000f00 */
[----:B------:R-:W-:Y:S01]  /*10e0*/  @!P0 FFMA R12, R0, 1.84467440737095516160e+19, RZ ;  /* 0x5f800000000c8823 */ /* 0x000fe200000000ff */
[----:B------:R-:W-:-:S03]  /*10f0*/  @!P1 FFMA R3, R3, 1.84467440737095516160e+19, RZ ;  /* 0x5f80000003039823 */ /* 0x000fc600000000ff */
[----:B------:R-:W-:-:S07]  /*1100*/  @!P1 VIADD R10, R10, 0x40 ;  /* 0x000000400a0a9836 */ /* 0x000fce0000000000 */
.L_x_87:
[----:B------:R-:W-:Y:S01]  /*1110*/  LEA R14, R11, 0xc0800000, 0x17 ;  /* 0xc08000000b0e7811 */ /* 0x000fe200078eb8ff */
[----:B------:R-:W-:Y:S04]  /*1120*/  BSSY.RECONVERGENT B2, `(.L_x_92) ;  /* 0x0000036000027945 */ /* 0x000fe80003800200 */
[----:B------:R-:W-:Y:S02]  /*1130*/  IMAD.IADD R14, R3, 0x1, -R14 ;  /* 0x00000001030e7824 */ /* 0x000fe400078e0a0e */
[----:B------:R-:W-:Y:S02]  /*1140*/  VIADD R3, R2, 0xffffff81 ;  /* 0xffffff8102037836 */ /* 0x000fe40000000000 */
[----:B------:R-:W0:Y:S01]  /*1150*/  MUFU.RCP R13, R14 ;  /* 0x0000000e000d7308 */ /* 0x000e220000001000 */
[----:B------:R-:W-:Y:S01]  /*1160*/  FADD.FTZ R15, -R14, -RZ ;  /* 0x800000ff0e0f7221 */ /* 0x000fe20000010100 */
[C---:B------:R-:W-:Y:S01]  /*1170*/  IMAD R2, R3.reuse, -0x800000, R12 ;  /* 0xff80000003027824 */ /* 0x040fe200078e020c */
[----:B------:R-:W-:-:S04]  /*1180*/  IADD3 R11, PT, PT, R3, 0x7f, -R11 ;  /* 0x0000007f030b7810 */ /* 0x000fc80007ffe80b */
[----:B------:R-:W-:Y:S01]  /*1190*/  IADD3 R11, PT, PT, R11, R10, RZ ;  /* 0x0000000a0b0b7210 */ /* 0x000fe20007ffe0ff */
[----:B0-----:R-:W-:-:S04]  /*11a0*/  FFMA R16, R13, R15, 1 ;  /* 0x3f8000000d107423 */ /* 0x001fc8000000000f */
[----:B------:R-:W-:-:S04]  /*11b0*/  FFMA R17, R13, R16, R13 ;  /* 0x000000100d117223 */ /* 0x000fc8000000000d */
[----:B------:R-:W-:-:S04]  /*11c0*/  FFMA R12, R2, R17, RZ ;  /* 0x00000011020c7223 */ /* 0x000fc800000000ff */
[----:B------:R-:W-:-:S04]  /*11d0*/  FFMA R13, R15, R12, R2 ;  /* 0x0000000c0f0d7223 */ /* 0x000fc80000000002 */
[----:B------:R-:W-:-:S04]  /*11e0*/  FFMA R12, R17, R13, R12 ;  /* 0x0000000d110c7223 */ /* 0x000fc8000000000c */
[----:B------:R-:W-:-:S04]  /*11f0*/  FFMA R15, R15, R12, R2 ;  /* 0x0000000c0f0f7223 */ /* 0x000fc80000000002 */
[----:B------:R-:W-:-:S05]  /*1200*/  FFMA R2, R17, R15, R12 ;  /* 0x0000000f11027223 */ /* 0x000fca000000000c */
[----:B------:R-:W-:-:S04]  /*1210*/  SHF.R.U32.HI R3, RZ, 0x17, R2 ;  /* 0x00000017ff037819 */ /* 0x000fc80000011602 */
[----:B------:R-:W-:-:S05]  /*1220*/  LOP3.LUT R3, R3, 0xff, RZ, 0xc0, !PT ;  /* 0x000000ff03037812 */ /* 0x000fca00078ec0ff */
[----:B------:R-:W-:-:S04]  /*1230*/  IMAD.IADD R13, R3, 0x1, R11 ;  /* 0x00000001030d7824 */ /* 0x000fc800078e020b */
[----:B------:R-:W-:-:S05]  /*1240*/  VIADD R3, R13, 0xffffffff ;  /* 0xffffffff0d037836 */ /* 0x000fca0000000000 */
[----:B------:R-:W-:-:S13]  /*1250*/  ISETP.GE.U32.AND P0, PT, R3, 0xfe, PT ;  /* 0x000000fe0300780c */ /* 0x000fda0003f06070 */
[----:B------:R-:W-:Y:S05]  /*1260*/  @!P0 BRA `(.L_x_93) ;  /* 0x0000000000808947 */ /* 0x000fea0003800000 */
[----:B------:R-:W-:-:S13]  /*1270*/  ISETP.GT.AND P0, PT, R13, 0xfe, PT ;  /* 0x000000fe0d00780c */ /* 0x000fda0003f04270 */
[----:B------:R-:W-:Y:S05]  /*1280*/  @P0 BRA `(.L_x_94) ;  /* 0x00000000006c0947 */ /* 0x000fea0003800000 */
[----:B------:R-:W-:-:S13]  /*1290*/  ISETP.GE.AND P0, PT, R13, 0x1, PT ;  /* 0x000000010d00780c */ /* 0x000fda0003f06270 */
[----:B------:R-:W-:Y:S05]  /*12a0*/  @P0 BRA `(.L_x_95) ;  /* 0x0000000000740947 */ /* 0x000fea0003800000 */
[----:B------:R-:W-:Y:S02]  /*12b0*/  ISETP.GE.AND P0, PT, R13, -0x18, PT ;  /* 0xffffffe80d00780c */ /* 0x000fe40003f06270 */
[----:B------:R-:W-:-:S11]  /*12c0*/  LOP3.LUT R2, R2, 0x80000000, RZ, 0xc0, !PT ;  /* 0x8000000002027812 */ /* 0x000fd600078ec0ff */
[----:B------:R-:W-:Y:S05]  /*12d0*/  @!P0 BRA `(.L_x_95) ;  /* 0x0000000000688947 */ /* 0x000fea0003800000 */
[CCC-:B------:R-:W-:Y:S01]  /*12e0*/  FFMA.RZ R3, R17.reuse, R15.reuse, R12.reuse ;  /* 0x0000000f11037223 */ /* 0x1c0fe2000000c00c */
[-CC-:B------:R-:W-:Y:S01]  /*12f0*/  FFMA.RM R10, R17, R15.reuse, R12.reuse ;  /* 0x0000000f110a7223 */ /* 0x180fe2000000400c */
[C---:B------:R-:W-:Y:S02]  /*1300*/  ISETP.NE.AND P3, PT, R13.reuse, RZ, PT ;  /* 0x000000ff0d00720c */ /* 0x040fe40003f65270 */
[----:B------:R-:W-:Y:S02]  /*1310*/  ISETP.NE.AND P1, PT, R13, RZ, PT ;  /* 0x000000ff0d00720c */ /* 0x000fe40003f25270 */
[----:B------:R-:W-:Y:S01]  /*1320*/  LOP3.LUT R11, R3, 0x7fffff, RZ, 0xc0, !PT ;  /* 0x007fffff030b7812 */ /* 0x000fe200078ec0ff */
[----:B------:R-:W-:Y:S01]  /*1330*/  FFMA.RP R3, R17, R15, R12 ;  /* 0x0000000f11037223 */ /* 0x000fe2000000800c */
[C---:B------:R-:W-:Y:S01]  /*1340*/  VIADD R12, R13.reuse, 0x20 ;  /* 0x000000200d0c7836 */ /* 0x040fe20000000000 */
[----:B------:R-:W-:Y:S02]  /*1350*/  IADD3 R13, PT, PT, -R13, RZ, RZ ;  /* 0x000000ff0d0d7210 */ /* 0x000fe40007ffe1ff */
[----:B------:R-:W-:-:S02]  /*1360*/  LOP3.LUT R11, R11, 0x800000, RZ, 0xfc, !PT ;  /* 0x008000000b0b7812 */ /* 0x000fc400078efcff */
[----:B------:R-:W-:Y:S02]  /*1370*/  FSETP.NEU.FTZ.AND P0, PT, R3, R10, PT ;  /* 0x0000000a0300720b */ /* 0x000fe40003f1d000 */
[----:B------:R-:W-:Y:S02]  /*1380*/  SHF.L.U32 R12, R11, R12, RZ ;  /* 0x0000000c0b0c7219 */ /* 0x000fe400000006ff */
[----:B------:R-:W-:Y:S02]  /*1390*/  SEL R10, R13, RZ, P3 ;  /* 0x000000ff0d0a7207 */ /* 0x000fe40001800000 */
[----:B------:R-:W-:Y:S02]  /*13a0*/  ISETP.NE.AND P1, PT, R12, RZ, P1 ;  /* 0x000000ff0c00720c */ /* 0x000fe40000f25270 */
[----:B------:R-:W-:Y:S02]  /*13b0*/  SHF.R.U32.HI R10, RZ, R10, R11 ;  /* 0x0000000aff0a7219 */ /* 0x000fe4000001160b */
[----:B------:R-:W-:-:S02]  /*13c0*/  PLOP3.LUT P0, PT, P0, P1, PT, 0xf8, 0x8f ;  /* 0x00000000008f781c */ /* 0x000fc40000703f70 */
[----:B------:R-:W-:Y:S02]  /*13d0*/  SHF.R.U32.HI R12, RZ, 0x1, R10 ;  /* 0x00000001ff0c7819 */ /* 0x000fe4000001160a */
[----:B------:R-:W-:-:S04]  /*13e0*/  SEL R3, RZ, 0x1, !P0 ;  /* 0x00000001ff037807 */ /* 0x000fc80004000000 */
[----:B------:R-:W-:-:S04]  /*13f0*/  LOP3.LUT R3, R3, 0x1, R12, 0xf8, !PT ;  /* 0x0000000103037812 */ /* 0x000fc800078ef80c */
[----:B------:R-:W-:-:S05]  /*1400*/  LOP3.LUT R3, R3, R10, RZ, 0xc0, !PT ;  /* 0x0000000a03037212 */ /* 0x000fca00078ec0ff */
[----:B------:R-:W-:-:S05]  /*1410*/  IMAD.IADD R3, R12, 0x1, R3 ;  /* 0x000000010c037824 */ /* 0x000fca00078e0203 */
[----:B------:R-:W-:Y:S01]  /*1420*/  LOP3.LUT R2, R3, R2, RZ, 0xfc, !PT ;  /* 0x0000000203027212 */ /* 0x000fe200078efcff */
[----:B------:R-:W-:Y:S06]  /*1430*/  BRA `(.L_x_95) ;  /* 0x0000000000107947 */ /* 0x000fec0003800000 */
.L_x_94:
[----:B------:R-:W-:-:S04]  /*1440*/  LOP3.LUT R2, R2, 0x80000000, RZ, 0xc0, !PT ;  /* 0x8000000002027812 */ /* 0x000fc800078ec0ff */
[----:B------:R-:W-:Y:S01]  /*1450*/  LOP3.LUT R2, R2, 0x7f800000, RZ, 0xfc, !PT ;  /* 0x7f80000002027812 */ /* 0x000fe200078efcff */
[----:B------:R-:W-:Y:S06]  /*1460*/  BRA `(.L_x_95) ;  /* 0x0000000000047947 */ /* 0x000fec0003800000 */
.L_x_93:
[----:B------:R-:W-:-:S07]  /*1470*/  IMAD R2, R11, 0x800000, R2 ;  /* 0x008000000b027824 */ /* 0x000fce00078e0202 */
.L_x_95:
[----:B------:R-:W-:Y:S05]  /*1480*/  BSYNC.RECONVERGENT B2 ;  /* 0x0000000000027941 */ /* 0x000fea0003800200 */
.L_x_92:
[----:B------:R-:W-:Y:S05]  /*1490*/  BRA `(.L_x_96) ;  /* 0x0000000000207947 */ /* 0x000fea0003800000 */
.L_x_91:
[----:B------:R-:W-:-:S04]  /*14a0*/  LOP3.LUT R2, R3, 0x80000000, R12, 0x48, !PT ;  /* 0x8000000003027812 */ /* 0x000fc800078e480c */
[----:B------:R-:W-:Y:S01]  /*14b0*/  LOP3.LUT R2, R2, 0x7f800000, RZ, 0xfc, !PT ;  /* 0x7f80000002027812 */ /* 0x000fe200078efcff */
[----:B------:R-:W-:Y:S06]  /*14c0*/  BRA `(.L_x_96) ;  /* 0x0000000000147947 */ /* 0x000fec0003800000 */
.L_x_90:
[----:B------:R-:W-:Y:S01]  /*14d0*/  LOP3.LUT R2, R3, 0x80000000, R12, 0x48, !PT ;  /* 0x8000000003027812 */ /* 0x000fe200078e480c */
[----:B------:R-:W-:Y:S06]  /*14e0*/  BRA `(.L_x_96) ;  /* 0x00000000000c7947 */ /* 0x000fec0003800000 */
.L_x_89:
[----:B------:R-:W0:Y:S01]  /*14f0*/  MUFU.RSQ R2, -QNAN ;  /* 0xffc0000000027908 */ /* 0x000e220000001400 */
[----:B------:R-:W-:Y:S05]  /*1500*/  BRA `(.L_x_96) ;  /* 0x0000000000047947 */ /* 0x000fea0003800000 */
.L_x_88:
[----:B------:R-:W-:-:S07]  /*1510*/  FADD.FTZ R2, R0, R3 ;  /* 0x0000000300027221 */ /* 0x000fce0000010000 */
.L_x_96:
[----:B------:R-:W-:Y:S05]  /*1520*/  BSYNC.RECONVERGENT B1 ;  /* 0x0000000000017941 */ /* 0x000fea0003800200 */
.L_x_86:
[----:B0-----:R-:W-:Y:S01]  /*1530*/  IMAD.MOV.U32 R13, RZ, RZ, R2 ;  /* 0x000000ffff0d7224 */ /* 0x001fe200078e0002 */
[----:B------:R-:W-:Y:S01]  /*1540*/  MOV R2, R8 ;  /* 0x0000000800027202 */ /* 0x000fe20000000f00 */
[----:B------:R-:W-:-:S04]  /*1550*/  IMAD.MOV.U32 R3, RZ, RZ, 0x0 ;  /* 0x00000000ff037424 */ /* 0x000fc800078e00ff */
[----:B------:R-:W-:Y:S05]  /*1560*/  RET.REL.NODEC R2 `(sparse_trsv_csc_upper_level_f32) ;  /* 0xffffffe802a47950 */ /* 0x000fea0003c3ffff */
.L_x_97:
        /* <DEDUP_REMOVED lines=9> */
.L_x_575:


//--------------------- .text.sparse_trsv_csc_lower_level_f64 --------------------------
	.section	.text.sparse_trsv_csc_lower_level_f64,"ax",@progbits
	.align	128
        .global         sparse_trsv_csc_lower_level_f64
        .type           sparse_trsv_csc_lower_level_f64,@function
        .size           sparse_trsv_csc_lower_level_f64,(.L_x_576 - sparse_trsv_csc_lower_level_f64)
        .other          sparse_trsv_csc_lower_level_f64,@"STO_CUDA_ENTRY STV_DEFAULT"
sparse_trsv_csc_lower_level_f64:
.text.sparse_trsv_csc_lower_level_f64:
        /* <DEDUP_REMOVED lines=10> */
[----:B------:R-:W2:Y:S06]  /*00a0*/  LDCU.U8 UR4, c[0x0][0x3bc] ;  /* 0x00007780ff0477ac */ /* 0x000eac0008000000 */
[----:B------:R-:W3:Y:S08]  /*00b0*/  LDC.64 R10, c[0x0][0x390] ;  /* 0x0000e400ff0a7b82 */ /* 0x000ef00000000a00 */
[----:B------:R-:W4:Y:S01]  /*00c0*/  LDC.64 R12, c[0x0][0x3b0] ;  /* 0x0000ec00ff0c7b82 */ /* 0x000f220000000a00 */
[----:B0-----:R-:W-:-:S05]  /*00d0*/  IMAD.WIDE R6, R3, 0x4, R6 ;  /* 0x0000000403067825 */ /* 0x001fca00078e0206 */
[----:B-1----:R-:W3:Y:S01]  /*00e0*/  LDG.E R2, desc[UR6][R6.64] ;  /* 0x0000000606027981 */ /* 0x002ee2000c1e1900 */
[----:B--2---:R-:W-:-:S04]  /*00f0*/  UPRMT UR4, UR4, 0x8880, URZ ;  /* 0x0000888004047896 */ /* 0x004fc800080000ff */
[----:B------:R-:W-:Y:S01]  /*0100*/  UISETP.NE.AND UP0, UPT, UR4, URZ, UPT ;  /* 0x000000ff0400728c */ /* 0x000fe2000bf05270 */
[----:B---3--:R-:W-:-:S04]  /*0110*/  IMAD.WIDE R10, R2, 0x4, R10 ;  /* 0x00000004020a7825 */ /* 0x008fc800078e020a */
[----:B----4-:R-:W-:Y:S01]  /*0120*/  IMAD.WIDE R12, R2, 0x8, R12 ;  /* 0x00000008020c7825 */ /* 0x010fe200078e020c */
[----:B------:R0:W5:Y:S04]  /*0130*/  LDG.E R3, desc[UR6][R10.64] ;  /* 0x000000060a037981 */ /* 0x000168000c1e1900 */
[----:B------:R0:W5:Y:S04]  /*0140*/  LDG.E R4, desc[UR6][R10.64+0x4] ;  /* 0x000004060a047981 */ /* 0x000168000c1e1900 */
[----:B------:R0:W5:Y:S01]  /*0150*/  LDG.E.64 R22, desc[UR6][R12.64] ;  /* 0x000000060c167981 */ /* 0x000162000c1e1b00 */
[----:B------:R-:W-:-:S02]  /*0160*/  IMAD.MOV.U32 R8, RZ, RZ, 0x0 ;  /* 0x00000000ff087424 */ /* 0x000fc400078e00ff */
[----:B------:R-:W-:Y:S01]  /*0170*/  IMAD.MOV.U32 R9, RZ, RZ, 0x3ff00000 ;  /* 0x3ff00000ff097424 */ /* 0x000fe200078e00ff */
[----:B------:R-:W-:Y:S06]  /*0180*/  BRA.U UP0, `(.L_x_98) ;  /* 0x00000001001c7547 */ /* 0x000fec000b800000 */
[----:B------:R-:W1:Y:S02]  /*0190*/  LDC.64 R6, c[0x0][0x3a8] ;  /* 0x0000ea00ff067b82 */ /* 0x000e640000000a00 */
[----:B-1----:R-:W-:-:S06]  /*01a0*/  IMAD.WIDE R6, R2, 0x4, R6 ;  /* 0x0000000402067825 */ /* 0x002fcc00078e0206 */
[----:B------:R-:W2:Y:S02]  /*01b0*/  LDG.E R7, desc[UR6][R6.64] ;  /* 0x0000000606077981 */ /* 0x000ea4000c1e1900 */
[----:B--2---:R-:W-:-:S13]  /*01c0*/  ISETP.GE.AND P0, PT, R7, RZ, PT ;  /* 0x000000ff0700720c */ /* 0x004fda0003f06270 */
[----:B0-----:R-:W0:Y:S02]  /*01d0*/  @P0 LDC.64 R10, c[0x0][0x3a0] ;  /* 0x0000e800ff0a0b82 */ /* 0x001e240000000a00 */
[----:B0-----:R-:W-:-:S05]  /*01e0*/  @P0 IMAD.WIDE.U32 R10, R7, 0x8, R10 ;  /* 0x00000008070a0825 */ /* 0x001fca00078e000a */
[----:B------:R1:W5:Y:S02]  /*01f0*/  @P0 LDG.E.64 R8, desc[UR6][R10.64] ;  /* 0x000000060a080981 */ /* 0x000364000c1e1b00 */
.L_x_98:
[----:B-----5:R-:W0:Y:S01]  /*0200*/  MUFU.RCP64H R7, R9 ;  /* 0x0000000900077308 */ /* 0x020e220000001800 */
[----:B------:R-:W-:Y:S01]  /*0210*/  IMAD.MOV.U32 R6, RZ, RZ, 0x1 ;  /* 0x00000001ff067424 */ /* 0x000fe200078e00ff */
[----:B------:R-:W-:Y:S01]  /*0220*/  FSETP.GEU.AND P3, PT, |R23|, 6.5827683646048100446e-37, PT ;  /* 0x036000001700780b */ /* 0x000fe20003f6e200 */
[----:B------:R-:W-:Y:S01]  /*0230*/  UMOV UR8, 0x9ee75616 ;  /* 0x9ee7561600087882 */ /* 0x000fe20000000000 */
[----:B------:R-:W-:Y:S01]  /*0240*/  UMOV UR9, 0x3cd203af ;  /* 0x3cd203af00097882 */ /* 0x000fe20000000000 */
[----:B------:R-:W-:Y:S01]  /*0250*/  ISETP.NE.AND P1, PT, RZ, UR4, PT ;  /* 0x00000004ff007c0c */ /* 0x000fe2000bf25270 */
[----:B------:R-:W-:Y:S01]  /*0260*/  DSETP.GT.AND P2, PT, |R8|, UR8, PT ;  /* 0x0000000808007e2a */ /* 0x000fe2000bf44200 */
[----:B------:R-:W-:Y:S01]  /*0270*/  BSSY.RECONVERGENT B0, `(.L_x_99) ;  /* 0x0000010000007945 */ /* 0x000fe20003800200 */
[----:B01----:R-:W-:-:S08]  /*0280*/  DFMA R10, R6, -R8, 1 ;  /* 0x3ff00000060a742b */ /* 0x003fd00000000808 */
        /* <DEDUP_REMOVED lines=8> */
[----:B------:R-:W-:-:S13]  /*0310*/  FSETP.GT.AND P0, PT, |R0|, 1.469367938527859385e-39, PT ;  /* 0x001000000000780b */ /* 0x000fda0003f04200 */
[----:B------:R-:W-:Y:S05]  /*0320*/  @P0 BRA P3, `(.L_x_100) ;  /* 0x0000000000100947 */ /* 0x000fea0001800000 */
[----:B------:R-:W-:-:S07]  /*0330*/  MOV R0, 0x350 ;  /* 0x0000035000007802 */ /* 0x000fce0000000f00 */
[----:B------:R-:W-:Y:S05]  /*0340*/  CALL.REL.NOINC `($__internal_2_$__cuda_sm20_div_rn_f64_full) ;  /* 0x0000000c002c7944 */ /* 0x000fea0003c00000 */
[----:B------:R-:W-:Y:S02]  /*0350*/  IMAD.MOV.U32 R6, RZ, RZ, R16 ;  /* 0x000000ffff067224 */ /* 0x000fe400078e0010 */
[----:B------:R-:W-:-:S07]  /*0360*/  IMAD.MOV.U32 R7, RZ, RZ, R17 ;  /* 0x000000ffff077224 */ /* 0x000fce00078e0011 */
.L_x_100:
[----:B------:R-:W-:Y:S05]  /*0370*/  BSYNC.RECONVERGENT B0 ;  /* 0x0000000000007941 */ /* 0x000fea0003800200 */
.L_x_99:
[----:B------:R-:W-:Y:S02]  /*0380*/  ISETP.GE.AND P0, PT, R3, R4, PT ;  /* 0x000000040300720c */ /* 0x000fe40003f06270 */
[-C--:B------:R-:W-:Y:S02]  /*0390*/  FSEL R5, R6, R22.reuse, P2 ;  /* 0x0000001606057208 */ /* 0x080fe40001000000 */
[-C--:B------:R-:W-:Y:S02]  /*03a0*/  FSEL R7, R7, R23.reuse, P2 ;  /* 0x0000001707077208 */ /* 0x080fe40001000000 */
[----:B------:R-:W-:Y:S02]  /*03b0*/  FSEL R6, R5, R22, !P1 ;  /* 0x0000001605067208 */ /* 0x000fe40004800000 */
[----:B------:R-:W-:-:S05]  /*03c0*/  FSEL R7, R7, R23, !P1 ;  /* 0x0000001707077208 */ /* 0x000fca0004800000 */
[----:B------:R0:W-:Y:S01]  /*03d0*/  STG.E.64 desc[UR6][R12.64], R6 ;  /* 0x000000060c007986 */ /* 0x0001e2000c101b06 */
        /* <DEDUP_REMOVED lines=16> */
.L_x_119:
[----:B0-----:R-:W-:-:S05]  /*04e0*/  IMAD.WIDE R14, R3, 0x4, R10 ;  /* 0x00000004030e7825 */ /* 0x001fca00078e020a */
[----:B---3--:R-:W3:Y:S01]  /*04f0*/  LDG.E R23, desc[UR6][R14.64+-0x10] ;  /* 0xfffff0060e177981 */ /* 0x008ee2000c1e1900 */
[----:B------:R-:W-:Y:S01]  /*0500*/  BSSY.RECONVERGENT B1, `(.L_x_103) ;  /* 0x0000008000017945 */ /* 0x000fe20003800200 */
[----:B------:R-:W-:Y:S01]  /*0510*/  IMAD.WIDE R16, R3, 0x8, R12 ;  /* 0x0000000803107825 */ /* 0x000fe200078e020c */
[----:B---3--:R-:W-:-:S13]  /*0520*/  ISETP.GT.AND P0, PT, R23, R2, PT ;  /* 0x000000021700720c */ /* 0x008fda0003f04270 */
[----:B-1--4-:R-:W-:Y:S05]  /*0530*/  @!P0 BRA `(.L_x_104) ;  /* 0x0000000000108947 */ /* 0x012fea0003800000 */
[----:B------:R-:W3:Y:S02]  /*0540*/  LDG.E.64 R18, desc[UR6][R16.64+-0x20] ;  /* 0xffffe00610127981 */ /* 0x000ee4000c1e1b00 */
[----:B---3--:R-:W-:Y:S01]  /*0550*/  DMUL R20, R6, -R18 ;  /* 0x8000001206147228 */ /* 0x008fe20000000000 */
[----:B--2---:R-:W-:-:S06]  /*0560*/  IMAD.WIDE R18, R23, 0x8, R8 ;  /* 0x0000000817127825 */ /* 0x004fcc00078e0208 */
[----:B------:R0:W-:Y:S04]  /*0570*/  REDG.E.ADD.F64.RN.STRONG.GPU desc[UR6][R18.64], R20 ;  /* 0x00000014120079a6 */ /* 0x0001e8000c12ff06 */
.L_x_104:
[----:B------:R-:W-:Y:S05]  /*0580*/  BSYNC.RECONVERGENT B1 ;  /* 0x0000000000017941 */ /* 0x000fea0003800200 */
.L_x_103:
[----:B------:R-:W3:Y:S01]  /*0590*/  LDG.E R23, desc[UR6][R14.64+-0xc] ;  /* 0xfffff4060e177981 */ /* 0x000ee2000c1e1900 */
[----:B------:R-:W-:Y:S01]  /*05a0*/  BSSY.RECONVERGENT B1, `(.L_x_105) ;  /* 0x0000007000017945 */ /* 0x000fe20003800200 */
[----:B---3--:R-:W-:-:S13]  /*05b0*/  ISETP.GT.AND P0, PT, R23, R2, PT ;  /* 0x000000021700720c */ /* 0x008fda0003f04270 */
[----:B------:R-:W-:Y:S05]  /*05c0*/  @!P0 BRA `(.L_x_106) ;  /* 0x0000000000108947 */ /* 0x000fea0003800000 */
[----:B0-----:R-:W3:Y:S02]  /*05d0*/  LDG.E.64 R18, desc[UR6][R16.64+-0x18] ;  /* 0xffffe80610127981 */ /* 0x001ee4000c1e1b00 */
[----:B---3--:R-:W-:Y:S01]  /*05e0*/  DMUL R20, R6, -R18 ;  /* 0x8000001206147228 */ /* 0x008fe20000000000 */
[----:B--2---:R-:W-:-:S06]  /*05f0*/  IMAD.WIDE R18, R23, 0x8, R8 ;  /* 0x0000000817127825 */ /* 0x004fcc00078e0208 */
[----:B------:R1:W-:Y:S04]  /*0600*/  REDG.E.ADD.F64.RN.STRONG.GPU desc[UR6][R18.64], R20 ;  /* 0x00000014120079a6 */ /* 0x0003e8000c12ff06 */
.L_x_106:
[----:B------:R-:W-:Y:S05]  /*0610*/  BSYNC.RECONVERGENT B1 ;  /* 0x0000000000017941 */ /* 0x000fea0003800200 */
.L_x_105:
[----:B------:R-:W3:Y:S01]  /*0620*/  LDG.E R23, desc[UR6][R14.64+-0x8] ;  /* 0xfffff8060e177981 */ /* 0x000ee2000c1e1900 */
[----:B------:R-:W-:Y:S01]  /*0630*/  BSSY.RECONVERGENT B1, `(.L_x_107) ;  /* 0x0000007000017945 */ /* 0x000fe20003800200 */
[----:B---3--:R-:W-:-:S13]  /*0640*/  ISETP.GT.AND P0, PT, R23, R2, PT ;  /* 0x000000021700720c */ /* 0x008fda0003f04270 */
[----:B------:R-:W-:Y:S05]  /*0650*/  @!P0 BRA `(.L_x_108) ;  /* 0x0000000000108947 */ /* 0x000fea0003800000 */
[----:B01----:R-:W3:Y:S02]  /*0660*/  LDG.E.64 R18, desc[UR6][R16.64+-0x10] ;  /* 0xfffff00610127981 */ /* 0x003ee4000c1e1b00 */
[----:B---3--:R-:W-:Y:S01]  /*0670*/  DMUL R20, R6, -R18 ;  /* 0x8000001206147228 */ /* 0x008fe20000000000 */
[----:B--2---:R-:W-:-:S06]  /*0680*/  IMAD.WIDE R18, R23, 0x8, R8 ;  /* 0x0000000817127825 */ /* 0x004fcc00078e0208 */
[----:B------:R3:W-:Y:S04]  /*0690*/  REDG.E.ADD.F64.RN.STRONG.GPU desc[UR6][R18.64], R20 ;  /* 0x00000014120079a6 */ /* 0x0007e8000c12ff06 */
.L_x_108:
[----:B------:R-:W-:Y:S05]  /*06a0*/  BSYNC.RECONVERGENT B1 ;  /* 0x0000000000017941 */ /* 0x000fea0003800200 */
.L_x_107:
[----:B------:R-:W4:Y:S01]  /*06b0*/  LDG.E R23, desc[UR6][R14.64+-0x4] ;  /* 0xfffffc060e177981 */ /* 0x000f22000c1e1900 */
[----:B------:R-:W-:Y:S01]  /*06c0*/  BSSY.RECONVERGENT B1, `(.L_x_109) ;  /* 0x0000007000017945 */ /* 0x000fe20003800200 */
[----:B----4-:R-:W-:-:S13]  /*06d0*/  ISETP.GT.AND P0, PT, R23, R2, PT ;  /* 0x000000021700720c */ /* 0x010fda0003f04270 */
[----:B------:R-:W-:Y:S05]  /*06e0*/  @!P0 BRA `(.L_x_110) ;  /* 0x0000000000108947 */ /* 0x000fea0003800000 */
[----:B01-3--:R-:W3:Y:S02]  /*06f0*/  LDG.E.64 R18, desc[UR6][R16.64+-0x8] ;  /* 0xfffff80610127981 */ /* 0x00bee4000c1e1b00 */
[----:B---3--:R-:W-:Y:S01]  /*0700*/  DMUL R20, R6, -R18 ;  /* 0x8000001206147228 */ /* 0x008fe20000000000 */
[----:B--2---:R-:W-:-:S06]  /*0710*/  IMAD.WIDE R18, R23, 0x8, R8 ;  /* 0x0000000817127825 */ /* 0x004fcc00078e0208 */
[----:B------:R4:W-:Y:S04]  /*0720*/  REDG.E.ADD.F64.RN.STRONG.GPU desc[UR6][R18.64], R20 ;  /* 0x00000014120079a6 */ /* 0x0009e8000c12ff06 */
.L_x_110:
[----:B------:R-:W-:Y:S05]  /*0730*/  BSYNC.RECONVERGENT B1 ;  /* 0x0000000000017941 */ /* 0x000fea0003800200 */
.L_x_109:
[----:B------:R-:W5:Y:S01]  /*0740*/  LDG.E R23, desc[UR6][R14.64] ;  /* 0x000000060e177981 */ /* 0x000f62000c1e1900 */
[----:B------:R-:W-:Y:S01]  /*0750*/  BSSY.RECONVERGENT B1, `(.L_x_111) ;  /* 0x0000007000017945 */ /* 0x000fe20003800200 */
[----:B-----5:R-:W-:-:S13]  /*0760*/  ISETP.GT.AND P0, PT, R23, R2, PT ;  /* 0x000000021700720c */ /* 0x020fda0003f04270 */
[----:B------:R-:W-:Y:S05]  /*0770*/  @!P0 BRA `(.L_x_112) ;  /* 0x0000000000108947 */ /* 0x000fea0003800000 */
[----:B01-34-:R-:W3:Y:S02]  /*0780*/  LDG.E.64 R18, desc[UR6][R16.64] ;  /* 0x0000000610127981 */ /* 0x01bee4000c1e1b00 */
[----:B---3--:R-:W-:Y:S01]  /*0790*/  DMUL R20, R6, -R18 ;  /* 0x8000001206147228 */ /* 0x008fe20000000000 */
[----:B--2---:R-:W-:-:S06]  /*07a0*/  IMAD.WIDE R18, R23, 0x8, R8 ;  /* 0x0000000817127825 */ /* 0x004fcc00078e0208 */
[----:B------:R0:W-:Y:S04]  /*07b0*/  REDG.E.ADD.F64.RN.STRONG.GPU desc[UR6][R18.64], R20 ;  /* 0x00000014120079a6 */ /* 0x0001e8000c12ff06 */
.L_x_112:
[----:B------:R-:W-:Y:S05]  /*07c0*/  BSYNC.RECONVERGENT B1 ;  /* 0x0000000000017941 */ /* 0x000fea0003800200 */
.L_x_111:
        /* <DEDUP_REMOVED lines=8> */
.L_x_114:
[----:B------:R-:W-:Y:S05]  /*0850*/  BSYNC.RECONVERGENT B1 ;  /* 0x0000000000017941 */ /* 0x000fea0003800200 */
.L_x_113:
        /* <DEDUP_REMOVED lines=8> */
.L_x_116:
[----:B------:R-:W-:Y:S05]  /*08e0*/  BSYNC.RECONVERGENT B1 ;  /* 0x0000000000017941 */ /* 0x000fea0003800200 */
.L_x_115:
[----:B------:R-:W5:Y:S01]  /*08f0*/  LDG.E R15, desc[UR6][R14.64+0xc] ;  /* 0x00000c060e0f7981 */ /* 0x000f62000c1e1900 */
[----:B------:R-:W-:Y:S01]  /*0900*/  VIADD R0, R0, 0x8 ;  /* 0x0000000800007836 */ /* 0x000fe20000000000 */
[----:B------:R-:W-:Y:S04]  /*0910*/  BSSY.RECONVERGENT B1, `(.L_x_117) ;  /* 0x0000008000017945 */ /* 0x000fe80003800200 */
[----:B------:R-:W-:Y:S02]  /*0920*/  ISETP.NE.AND P1, PT, R0, RZ, PT ;  /* 0x000000ff0000720c */ /* 0x000fe40003f25270 */
[----:B-----5:R-:W-:-:S13]  /*0930*/  ISETP.GT.AND P0, PT, R15, R2, PT ;  /* 0x000000020f00720c */ /* 0x020fda0003f04270 */
[----:B------:R-:W-:Y:S05]  /*0940*/  @!P0 BRA `(.L_x_118) ;  /* 0x0000000000108947 */ /* 0x000fea0003800000 */
[----:B------:R-:W0:Y:S01]  /*0950*/  LDG.E.64 R16, desc[UR6][R16.64+0x18] ;  /* 0x0000180610107981 */ /* 0x000e22000c1e1b00 */
[----:B--2---:R-:W-:Y:S01]  /*0960*/  IMAD.WIDE R14, R15, 0x8, R8 ;  /* 0x000000080f0e7825 */ /* 0x004fe200078e0208 */
[----:B01-34-:R-:W-:-:S07]  /*0970*/  DMUL R18, R6, -R16 ;  /* 0x8000001006127228 */ /* 0x01bfce0000000000 */
[----:B------:R0:W-:Y:S04]  /*0980*/  REDG.E.ADD.F64.RN.STRONG.GPU desc[UR6][R14.64], R18 ;  /* 0x000000120e0079a6 */ /* 0x0001e8000c12ff06 */
.L_x_118:
[----:B------:R-:W-:Y:S05]  /*0990*/  BSYNC.RECONVERGENT B1 ;  /* 0x0000000000017941 */ /* 0x000fea0003800200 */
.L_x_117:
[----:B------:R-:W-:Y:S01]  /*09a0*/  VIADD R3, R3, 0x8 ;  /* 0x0000000803037836 */ /* 0x000fe20000000000 */
[----:B------:R-:W-:Y:S06]  /*09b0*/  @P1 BRA `(.L_x_119) ;  /* 0xfffffff800c81947 */ /* 0x000fec000383ffff */
.L_x_102:
[----:B------:R-:W-:Y:S05]  /*09c0*/  BSYNC.RECONVERGENT B0 ;  /* 0x0000000000007941 */ /* 0x000fea0003800200 */
.L_x_101:
        /* <DEDUP_REMOVED lines=12> */
[----:B--2---:R-:W-:-:S13]  /*0a90*/  ISETP.GT.AND P0, PT, R5, R2, PT ;  /* 0x000000020500720c */ /* 0x004fda0003f04270 */
[----:B------:R-:W-:Y:S05]  /*0aa0*/  @!P0 BRA `(.L_x_123) ;  /* 0x0000000000148947 */ /* 0x000fea0003800000 */
[----:B0-----:R-:W2:Y:S01]  /*0ab0*/  LDG.E.64 R12, desc[UR6][R10.64] ;  /* 0x000000060a0c7981 */ /* 0x001ea2000c1e1b00 */
[----:B------:R-:W0:Y:S01]  /*0ac0*/  LDC.64 R16, c[0x0][0x3b0] ;  /* 0x0000ec00ff107b82 */ /* 0x000e220000000a00 */
[----:B--2---:R-:W-:Y:S01]  /*0ad0*/  DMUL R14, R6, -R12 ;  /* 0x8000000c060e7228 */ /* 0x004fe20000000000 */
[----:B0-----:R-:W-:-:S06]  /*0ae0*/  IMAD.WIDE R12, R5, 0x8, R16 ;  /* 0x00000008050c7825 */ /* 0x001fcc00078e0210 */
[----:B------:R2:W-:Y:S04]  /*0af0*/  REDG.E.ADD.F64.RN.STRONG.GPU desc[UR6][R12.64], R14 ;  /* 0x0000000e0c0079a6 */ /* 0x0005e8000c12ff06 */
.L_x_123:
[----:B------:R-:W-:Y:S05]  /*0b00*/  BSYNC.RECONVERGENT B1 ;  /* 0x0000000000017941 */ /* 0x000fea0003800200 */
.L_x_122:
[----:B------:R-:W5:Y:S01]  /*0b10*/  LDG.E R5, desc[UR6][R8.64+0x4] ;  /* 0x0000040608057981 */ /* 0x000f62000c1e1900 */
[----:B------:R-:W-:Y:S01]  /*0b20*/  BSSY.RECONVERGENT B1, `(.L_x_124) ;  /* 0x0000008000017945 */ /* 0x000fe20003800200 */
[----:B-----5:R-:W-:-:S13]  /*0b30*/  ISETP.GT.AND P0, PT, R5, R2, PT ;  /* 0x000000020500720c */ /* 0x020fda0003f04270 */
[----:B------:R-:W-:Y:S05]  /*0b40*/  @!P0 BRA `(.L_x_125) ;  /* 0x0000000000148947 */ /* 0x000fea0003800000 */
[----:B0-2---:R-:W2:Y:S01]  /*0b50*/  LDG.E.64 R12, desc[UR6][R10.64+0x8] ;  /* 0x000008060a0c7981 */ /* 0x005ea2000c1e1b00 */
[----:B------:R-:W0:Y:S01]  /*0b60*/  LDC.64 R16, c[0x0][0x3b0] ;  /* 0x0000ec00ff107b82 */ /* 0x000e220000000a00 */
[----:B--2---:R-:W-:Y:S01]  /*0b70*/  DMUL R14, R6, -R12 ;  /* 0x8000000c060e7228 */ /* 0x004fe20000000000 */
[----:B0-----:R-:W-:-:S06]  /*0b80*/  IMAD.WIDE R12, R5, 0x8, R16 ;  /* 0x00000008050c7825 */ /* 0x001fcc00078e0210 */
[----:B------:R0:W-:Y:S04]  /*0b90*/  REDG.E.ADD.F64.RN.STRONG.GPU desc[UR6][R12.64], R14 ;  /* 0x0000000e0c0079a6 */ /* 0x0001e8000c12ff06 */
.L_x_125:
[----:B------:R-:W-:Y:S05]  /*0ba0*/  BSYNC.RECONVERGENT B1 ;  /* 0x0000000000017941 */ /* 0x000fea0003800200 */
.L_x_124:
        /* <DEDUP_REMOVED lines=9> */
.L_x_127:
[----:B------:R-:W-:Y:S05]  /*0c40*/  BSYNC.RECONVERGENT B1 ;  /* 0x0000000000017941 */ /* 0x000fea0003800200 */
.L_x_126:
[----:B------:R-:W5:Y:S01]  /*0c50*/  LDG.E R5, desc[UR6][R8.64+0xc] ;  /* 0x00000c0608057981 */ /* 0x000f62000c1e1900 */
[----:B------:R-:W-:Y:S01]  /*0c60*/  BSSY.RECONVERGENT B1, `(.L_x_128) ;  /* 0x0000008000017945 */ /* 0x000fe20003800200 */
[----:B-----5:R-:W-:-:S13]  /*0c70*/  ISETP.GT.AND P0, PT, R5, R2, PT ;  /* 0x000000020500720c */ /* 0x020fda0003f04270 */
[----:B------:R-:W-:Y:S05]  /*0c80*/  @!P0 BRA `(.L_x_129) ;  /* 0x0000000000148947 */ /* 0x000fea0003800000 */
[----:B------:R-:W0:Y:S01]  /*0c90*/  LDG.E.64 R10, desc[UR6][R10.64+0x18] ;  /* 0x000018060a0a7981 */ /* 0x000e22000c1e1b00 */
[----:B------:R-:W5:Y:S02]  /*0ca0*/  LDC.64 R8, c[0x0][0x3b0] ;  /* 0x0000ec00ff087b82 */ /* 0x000f640000000a00 */
[----:B-----5:R-:W-:Y:S01]  /*0cb0*/  IMAD.WIDE R8, R5, 0x8, R8 ;  /* 0x0000000805087825 */ /* 0x020fe200078e0208 */
[----:B0-2---:R-:W-:-:S07]  /*0cc0*/  DMUL R12, R6, -R10 ;  /* 0x8000000a060c7228 */ /* 0x005fce0000000000 */
[----:B------:R0:W-:Y:S04]  /*0cd0*/  REDG.E.ADD.F64.RN.STRONG.GPU desc[UR6][R8.64], R12 ;  /* 0x0000000c080079a6 */ /* 0x0001e8000c12ff06 */
.L_x_129:
[----:B------:R-:W-:Y:S05]  /*0ce0*/  BSYNC.RECONVERGENT B1 ;  /* 0x0000000000017941 */ /* 0x000fea0003800200 */
.L_x_128:
[----:B------:R-:W-:-:S07]  /*0cf0*/  VIADD R3, R3, 0x4 ;  /* 0x0000000403037836 */ /* 0x000fce0000000000 */
.L_x_121:
[----:B------:R-:W-:Y:S05]  /*0d00*/  BSYNC.RECONVERGENT B0 ;  /* 0x0000000000007941 */ /* 0x000fea0003800200 */
.L_x_120:
        /* <DEDUP_REMOVED lines=11> */
[----:B--2---:R-:W-:-:S13]  /*0dc0*/  ISETP.GT.AND P0, PT, R5, R2, PT ;  /* 0x000000020500720c */ /* 0x004fda0003f04270 */
[----:B------:R-:W-:Y:S05]  /*0dd0*/  @!P0 BRA `(.L_x_133) ;  /* 0x0000000000148947 */ /* 0x000fea0003800000 */
[----:B------:R-:W2:Y:S01]  /*0de0*/  LDG.E.64 R8, desc[UR6][R14.64] ;  /* 0x000000060e087981 */ /* 0x000ea2000c1e1b00 */
[----:B------:R-:W0:Y:S01]  /*0df0*/  LDC.64 R16, c[0x0][0x3b0] ;  /* 0x0000ec00ff107b82 */ /* 0x000e220000000a00 */
[----:B--2---:R-:W-:Y:S01]  /*0e00*/  DMUL R10, R6, -R8 ;  /* 0x80000008060a7228 */ /* 0x004fe20000000000 */
[----:B0-----:R-:W-:-:S06]  /*0e10*/  IMAD.WIDE R8, R5, 0x8, R16 ;  /* 0x0000000805087825 */ /* 0x001fcc00078e0210 */
[----:B------:R0:W-:Y:S04]  /*0e20*/  REDG.E.ADD.F64.RN.STRONG.GPU desc[UR6][R8.64], R10 ;  /* 0x0000000a080079a6 */ /* 0x0001e8000c12ff06 */
.L_x_133:
[----:B------:R-:W-:Y:S05]  /*0e30*/  BSYNC.RECONVERGENT B1 ;  /* 0x0000000000017941 */ /* 0x000fea0003800200 */
.L_x_132:
[----:B------:R-:W2:Y:S01]  /*0e40*/  LDG.E R5, desc[UR6][R12.64+0x4] ;  /* 0x000004060c057981 */ /* 0x000ea2000c1e1900 */
[----:B------:R-:W-:Y:S01]  /*0e50*/  BSSY.RECONVERGENT B1, `(.L_x_134) ;  /* 0x0000008000017945 */ /* 0x000fe20003800200 */
[----:B--2---:R-:W-:-:S13]  /*0e60*/  ISETP.GT.AND P0, PT, R5, R2, PT ;  /* 0x000000020500720c */ /* 0x004fda0003f04270 */
[----:B------:R-:W-:Y:S05]  /*0e70*/  @!P0 BRA `(.L_x_135) ;  /* 0x0000000000148947 */ /* 0x000fea0003800000 */
[----:B0-----:R-:W2:Y:S01]  /*0e80*/  LDG.E.64 R8, desc[UR6][R14.64+0x8] ;  /* 0x000008060e087981 */ /* 0x001ea2000c1e1b00 */
[----:B------:R-:W0:Y:S01]  /*0e90*/  LDC.64 R12, c[0x0][0x3b0] ;  /* 0x0000ec00ff0c7b82 */ /* 0x000e220000000a00 */
[----:B--2---:R-:W-:Y:S01]  /*0ea0*/  DMUL R10, R6, -R8 ;  /* 0x80000008060a7228 */ /* 0x004fe20000000000 */
[----:B0-----:R-:W-:-:S06]  /*0eb0*/  IMAD.WIDE R8, R5, 0x8, R12 ;  /* 0x0000000805087825 */ /* 0x001fcc00078e020c */
[----:B------:R2:W-:Y:S04]  /*0ec0*/  REDG.E.ADD.F64.RN.STRONG.GPU desc[UR6][R8.64], R10 ;  /* 0x0000000a080079a6 */ /* 0x0005e8000c12ff06 */
.L_x_135:
[----:B------:R-:W-:Y:S05]  /*0ed0*/  BSYNC.RECONVERGENT B1 ;  /* 0x0000000000017941 */ /* 0x000fea0003800200 */
.L_x_134:
[----:B------:R-:W-:-:S07]  /*0ee0*/  VIADD R3, R3, 0x2 ;  /* 0x0000000203037836 */ /* 0x000fce0000000000 */
.L_x_131:
[----:B------:R-:W-:Y:S05]  /*0ef0*/  BSYNC.RECONVERGENT B0 ;  /* 0x0000000000007941 */ /* 0x000fea0003800200 */
.L_x_130:
[----:B------:R-:W-:-:S04]  /*0f00*/  LOP3.LUT R4, R4, 0x1, RZ, 0xc0, !PT ;  /* 0x0000000104047812 */ /* 0x000fc800078ec0ff */
[----:B------:R-:W-:-:S13]  /*0f10*/  ISETP.NE.U32.AND P0, PT, R4, 0x1, PT ;  /* 0x000000010400780c */ /* 0x000fda0003f05070 */
[----:B------:R-:W-:Y:S05]  /*0f20*/  @P0 EXIT ;  /* 0x000000000000094d */ /* 0x000fea0003800000 */
[----:B------:R-:W5:Y:S02]  /*0f30*/  LDC.64 R4, c[0x0][0x398] ;  /* 0x0000e600ff047b82 */ /* 0x000f640000000a00 */
[----:B-----5:R-:W-:-:S05]  /*0f40*/  IMAD.WIDE R4, R3, 0x4, R4 ;  /* 0x0000000403047825 */ /* 0x020fca00078e0204 */
[----:B0-2---:R-:W2:Y:S02]  /*0f50*/  LDG.E R9, desc[UR6][R4.64] ;  /* 0x0000000604097981 */ /* 0x005ea4000c1e1900 */
[----:B--2---:R-:W-:-:S13]  /*0f60*/  ISETP.GT.AND P0, PT, R9, R2, PT ;  /* 0x000000020900720c */ /* 0x004fda0003f04270 */
[----:B------:R-:W-:Y:S05]  /*0f70*/  @!P0 EXIT ;  /* 0x000000000000894d */ /* 0x000fea0003800000 */
        /* <DEDUP_REMOVED lines=8> */
        .weak           $__internal_2_$__cuda_sm20_div_rn_f64_full
        .type           $__internal_2_$__cuda_sm20_div_rn_f64_full,@function
        .size           $__internal_2_$__cuda_sm20_div_rn_f64_full,(.L_x_576 - $__internal_2_$__cuda_sm20_div_rn_f64_full)
$__internal_2_$__cuda_sm20_div_rn_f64_full:
        /* <DEDUP_REMOVED lines=66> */
.L_x_137:
        /* <DEDUP_REMOVED lines=16> */
.L_x_140:
[----:B------:R-:W-:Y:S01]  /*1520*/  LOP3.LUT R17, R9, 0x80000, RZ, 0xfc, !PT ;  /* 0x0008000009117812 */ /* 0x000fe200078efcff */
[----:B------:R-:W-:Y:S01]  /*1530*/  IMAD.MOV.U32 R16, RZ, RZ, R8 ;  /* 0x000000ffff107224 */ /* 0x000fe200078e0008 */
[----:B------:R-:W-:Y:S06]  /*1540*/  BRA `(.L_x_138) ;  /* 0x0000000000087947 */ /* 0x000fec0003800000 */
.L_x_139:
[----:B------:R-:W-:Y:S01]  /*1550*/  LOP3.LUT R17, R23, 0x80000, RZ, 0xfc, !PT ;  /* 0x0008000017117812 */ /* 0x000fe200078efcff */
[----:B------:R-:W-:-:S07]  /*1560*/  IMAD.MOV.U32 R16, RZ, RZ, R22 ;  /* 0x000000ffff107224 */ /* 0x000fce00078e0016 */
.L_x_138:
[----:B------:R-:W-:Y:S05]  /*1570*/  BSYNC.RECONVERGENT B1 ;  /* 0x0000000000017941 */ /* 0x000fea0003800200 */
.L_x_136:
[----:B------:R-:W-:Y:S02]  /*1580*/  IMAD.MOV.U32 R6, RZ, RZ, R0 ;  /* 0x000000ffff067224 */ /* 0x000fe400078e0000 */
[----:B------:R-:W-:-:S04]  /*1590*/  IMAD.MOV.U32 R7, RZ, RZ, 0x0 ;  /* 0x00000000ff077424 */ /* 0x000fc800078e00ff */
[----:B------:R-:W-:Y:S05]  /*15a0*/  RET.REL.NODEC R6 `(sparse_trsv_csc_lower_level_f64) ;  /* 0xffffffe806947950 */ /* 0x000fea0003c3ffff */
.L_x_141:
        /* <DEDUP_REMOVED lines=13> */
.L_x_576:


//--------------------- .text.sparse_trsv_csc_lower_level_f32 --------------------------
	.section	.text.sparse_trsv_csc_lower_level_f32,"ax",@progbits
	.align	128
        .global         sparse_trsv_csc_lower_level_f32
        .type           sparse_trsv_csc_lower_level_f32,@function
        .size           sparse_trsv_csc_lower_level_f32,(.L_x_577 - sparse_trsv_csc_lower_level_f32)
        .other          sparse_trsv_csc_lower_level_f32,@"STO_CUDA_ENTRY STV_DEFAULT"
sparse_trsv_csc_lower_level_f32:
.text.sparse_trsv_csc_lower_level_f32:
        /* <DEDUP_REMOVED lines=21> */
[----:B------:R0:W5:Y:S01]  /*0150*/  LDG.E R0, desc[UR6][R6.64] ;  /* 0x0000000606007981 */ /* 0x000162000c1e1900 */
        /* <DEDUP_REMOVED lines=8> */
[----:B------:R1:W5:Y:S02]  /*01e0*/  @P0 LDG.E R13, desc[UR6][R10.64] ;  /* 0x000000060a0d0981 */ /* 0x000364000c1e1900 */
.L_x_142:
[----:B-----5:R-:W2:Y:S01]  /*01f0*/  MUFU.RCP R2, R13 ;  /* 0x0000000d00027308 */ /* 0x020ea20000001000 */
[----:B------:R-:W-:Y:S01]  /*0200*/  ISETP.NE.AND P2, PT, RZ, UR4, PT ;  /* 0x00000004ff007c0c */ /* 0x000fe2000bf45270 */
[----:B------:R-:W-:Y:S01]  /*0210*/  BSSY.RECONVERGENT B0, `(.L_x_143) ;  /* 0x000000d000007945 */ /* 0x000fe20003800200 */
[----:B------:R-:W-:-:S05]  /*0220*/  FSETP.GT.AND P3, PT, |R13|, 1.0000000036274937255e-15, PT ;  /* 0x26901d7d0d00780b */ /* 0x000fca0003f64200 */
[----:B------:R-:W3:Y:S01]  /*0230*/  FCHK P0, R0, R13 ;  /* 0x0000000d00007302 */ /* 0x000ee20000000000 */
[----:B--2---:R-:W-:-:S04]  /*0240*/  FFMA R3, R2, -R13, 1 ;  /* 0x3f80000002037423 */ /* 0x004fc8000000080d */
[----:B------:R-:W-:-:S04]  /*0250*/  FFMA R3, R2, R3, R2 ;  /* 0x0000000302037223 */ /* 0x000fc80000000002 */
[----:B------:R-:W-:-:S04]  /*0260*/  FFMA R2, R0, R3, RZ ;  /* 0x0000000300027223 */ /* 0x000fc800000000ff */
[----:B------:R-:W-:-:S04]  /*0270*/  FFMA R8, R2, -R13, R0 ;  /* 0x8000000d02087223 */ /* 0x000fc80000000000 */
[----:B------:R-:W-:Y:S01]  /*0280*/  FFMA R3, R3, R8, R2 ;  /* 0x0000000803037223 */ /* 0x000fe20000000002 */
[----:B---3--:R-:W-:Y:S06]  /*0290*/  @!P0 BRA `(.L_x_144) ;  /* 0x0000000000108947 */ /* 0x008fec0003800000 */
[----:B------:R-:W-:Y:S01]  /*02a0*/  IMAD.MOV.U32 R3, RZ, RZ, R13 ;  /* 0x000000ffff037224 */ /* 0x000fe200078e000d */
[----:B------:R-:W-:-:S07]  /*02b0*/  MOV R8, 0x2d0 ;  /* 0x000002d000087802 */ /* 0x000fce0000000f00 */
[----:B01----:R-:W-:Y:S05]  /*02c0*/  CALL.REL.NOINC `($__internal_3_$__cuda_sm3x_div_rn_noftz_f32_slowpath) ;  /* 0x0000000c001c7944 */ /* 0x003fea0003c00000 */
[----:B------:R-:W-:-:S07]  /*02d0*/  IMAD.MOV.U32 R3, RZ, RZ, R10 ;  /* 0x000000ffff037224 */ /* 0x000fce00078e000a */
.L_x_144:
[----:B------:R-:W-:Y:S05]  /*02e0*/  BSYNC.RECONVERGENT B0 ;  /* 0x0000000000007941 */ /* 0x000fea0003800200 */
.L_x_143:
[----:B------:R-:W-:Y:S02]  /*02f0*/  ISETP.GE.AND P0, PT, R4, R9, PT ;  /* 0x000000090400720c */ /* 0x000fe40003f06270 */
[----:B------:R-:W-:-:S05]  /*0300*/  @!P2 FSEL R0, R3, R0, P3 ;  /* 0x000000000300a208 */ /* 0x000fca0001800000 */
[----:B------:R2:W-:Y:S06]  /*0310*/  STG.E desc[UR6][R6.64], R0 ;  /* 0x0000000006007986 */ /* 0x0005ec000c101906 */
[----:B------:R-:W-:Y:S05]  /*0320*/  @P0 EXIT ;  /* 0x000000000000094d */ /* 0x000fea0003800000 */
[----:B------:R-:W-:Y:S01]  /*0330*/  IMAD.IADD R2, R4, 0x1, -R9 ;  /* 0x0000000104027824 */ /* 0x000fe200078e0a09 */
[----:B------:R-:W-:Y:S01]  /*0340*/  IADD3 R14, PT, PT, R9, -R4, RZ ;  /* 0x80000004090e7210 */ /* 0x000fe20007ffe0ff */
[----:B------:R-:W-:Y:S03]  /*0350*/  BSSY.RECONVERGENT B0, `(.L_x_145) ;  /* 0x000005b000007945 */ /* 0x000fe60003800200 */
[----:B------:R-:W-:Y:S02]  /*0360*/  ISETP.GT.U32.AND P0, PT, R2, -0x8, PT ;  /* 0xfffffff80200780c */ /* 0x000fe40003f04070 */
[----:B------:R-:W-:-:S11]  /*0370*/  LOP3.LUT R18, R14, 0x7, RZ, 0xc0, !PT ;  /* 0x000000070e127812 */ /* 0x000fd600078ec0ff */
[----:B------:R-:W-:Y:S05]  /*0380*/  @P0 BRA `(.L_x_146) ;  /* 0x00000004005c0947 */ /* 0x000fea0003800000 */
[----:B0-2---:R-:W0:Y:S01]  /*0390*/  LDC.64 R6, c[0x0][0x398] ;  /* 0x0000e600ff067b82 */ /* 0x005e220000000a00 */
[----:B------:R-:W-:-:S05]  /*03a0*/  LOP3.LUT R15, R14, 0xfffffff8, RZ, 0xc0, !PT ;  /* 0xfffffff80e0f7812 */ /* 0x000fca00078ec0ff */
[----:B------:R-:W-:Y:S02]  /*03b0*/  IMAD.MOV R15, RZ, RZ, -R15 ;  /* 0x000000ffff0f7224 */ /* 0x000fe400078e0a0f */
[----:B------:R-:W2:Y:S08]  /*03c0*/  LDC.64 R8, c[0x0][0x3a0] ;  /* 0x0000e800ff087b82 */ /* 0x000eb00000000a00 */
[----:B------:R-:W3:Y:S01]  /*03d0*/  LDC.64 R2, c[0x0][0x3b0] ;  /* 0x0000ec00ff027b82 */ /* 0x000ee20000000a00 */
[----:B0-----:R-:W-:-:S05]  /*03e0*/  IADD3 R6, P0, PT, R6, 0x10, RZ ;  /* 0x0000001006067810 */ /* 0x001fca0007f1e0ff */
[----:B------:R-:W-:Y:S01]  /*03f0*/  IMAD.X R7, RZ, RZ, R7, P0 ;  /* 0x000000ffff077224 */ /* 0x000fe200000e0607 */
[----:B--2---:R-:W-:-:S05]  /*0400*/  IADD3 R8, P1, PT, R8, 0x10, RZ ;  /* 0x0000001008087810 */ /* 0x004fca0007f3e0ff */
[----:B------:R-:W-:-:S08]  /*0410*/  IMAD.X R9, RZ, RZ, R9, P1 ;  /* 0x000000ffff097224 */ /* 0x000fd000008e0609 */
.L_x_163:
[----:B-1----:R-:W-:-:S05]  /*0420*/  IMAD.WIDE R10, R4, 0x4, R6 ;  /* 0x00000004040a7825 */ /* 0x002fca00078e0206 */
[----:B0-----:R-:W2:Y:S01]  /*0430*/  LDG.E R16, desc[UR6][R10.64+-0x10] ;  /* 0xfffff0060a107981 */ /* 0x001ea2000c1e1900 */
[----:B------:R-:W-:Y:S01]  /*0440*/  BSSY.RECONVERGENT B1, `(.L_x_147) ;  /* 0x0000008000017945 */ /* 0x000fe20003800200 */
[----:B------:R-:W-:Y:S01]  /*0450*/  IMAD.WIDE R12, R4, 0x4, R8 ;  /* 0x00000004040c7825 */ /* 0x000fe200078e0208 */
[----:B--2---:R-:W-:-:S13]  /*0460*/  ISETP.GT.AND P0, PT, R16, R5, PT ;  /* 0x000000051000720c */ /* 0x004fda0003f04270 */
[----:B------:R-:W-:Y:S05]  /*0470*/  @!P0 BRA `(.L_x_148) ;  /* 0x0000000000108947 */ /* 0x000fea0003800000 */
[----:B------:R-:W2:Y:S01]  /*0480*/  LDG.E R19, desc[UR6][R12.64+-0x10] ;  /* 0xfffff0060c137981 */ /* 0x000ea2000c1e1900 */
[----:B---3--:R-:W-:-:S04]  /*0490*/  IMAD.WIDE R16, R16, 0x4, R2 ;  /* 0x0000000410107825 */ /* 0x008fc800078e0202 */
[----:B--2---:R-:W-:-:S05]  /*04a0*/  FMUL R19, R0, -R19 ;  /* 0x8000001300137220 */ /* 0x004fca0000400000 */
[----:B------:R0:W-:Y:S02]  /*04b0*/  REDG.E.ADD.F32.FTZ.RN.STRONG.GPU desc[UR6][R16.64], R19 ;  /* 0x00000013100079a6 */ /* 0x0001e4000c12f306 */
.L_x_148:
[----:B------:R-:W-:Y:S05]  /*04c0*/  BSYNC.RECONVERGENT B1 ;  /* 0x0000000000017941 */ /* 0x000fea0003800200 */
.L_x_147:
[----:B0-----:R-:W2:Y:S01]  /*04d0*/  LDG.E R16, desc[UR6][R10.64+-0xc] ;  /* 0xfffff4060a107981 */ /* 0x001ea2000c1e1900 */
[----:B------:R-:W-:Y:S01]  /*04e0*/  BSSY.RECONVERGENT B1, `(.L_x_149) ;  /* 0x0000007000017945 */ /* 0x000fe20003800200 */
[----:B--2---:R-:W-:-:S13]  /*04f0*/  ISETP.GT.AND P0, PT, R16, R5, PT ;  /* 0x000000051000720c */ /* 0x004fda0003f04270 */
[----:B------:R-:W-:Y:S05]  /*0500*/  @!P0 BRA `(.L_x_150) ;  /* 0x0000000000108947 */ /* 0x000fea0003800000 */
[----:B------:R-:W2:Y:S01]  /*0510*/  LDG.E R19, desc[UR6][R12.64+-0xc] ;  /* 0xfffff4060c137981 */ /* 0x000ea2000c1e1900 */
[----:B---3--:R-:W-:-:S04]  /*0520*/  IMAD.WIDE R16, R16, 0x4, R2 ;  /* 0x0000000410107825 */ /* 0x008fc800078e0202 */
[----:B--2---:R-:W-:-:S05]  /*0530*/  FMUL R19, R0, -R19 ;  /* 0x8000001300137220 */ /* 0x004fca0000400000 */
[----:B------:R0:W-:Y:S02]  /*0540*/  REDG.E.ADD.F32.FTZ.RN.STRONG.GPU desc[UR6][R16.64], R19 ;  /* 0x00000013100079a6 */ /* 0x0001e4000c12f306 */
.L_x_150:
[----:B------:R-:W-:Y:S05]  /*0550*/  BSYNC.RECONVERGENT B1 ;  /* 0x0000000000017941 */ /* 0x000fea0003800200 */
.L_x_149:
        /* <DEDUP_REMOVED lines=8> */
.L_x_152:
[----:B------:R-:W-:Y:S05]  /*05e0*/  BSYNC.RECONVERGENT B1 ;  /* 0x0000000000017941 */ /* 0x000fea0003800200 */
.L_x_151:
        /* <DEDUP_REMOVED lines=8> */
.L_x_154:
[----:B------:R-:W-:Y:S05]  /*0670*/  BSYNC.RECONVERGENT B1 ;  /* 0x0000000000017941 */ /* 0x000fea0003800200 */
.L_x_153:
        /* <DEDUP_REMOVED lines=8> */
.L_x_156:
[----:B------:R-:W-:Y:S05]  /*0700*/  BSYNC.RECONVERGENT B1 ;  /* 0x0000000000017941 */ /* 0x000fea0003800200 */
.L_x_155:
        /* <DEDUP_REMOVED lines=8> */
.L_x_158:
[----:B------:R-:W-:Y:S05]  /*0790*/  BSYNC.RECONVERGENT B1 ;  /* 0x0000000000017941 */ /* 0x000fea0003800200 */
.L_x_157:
        /* <DEDUP_REMOVED lines=8> */
.L_x_160:
[----:B------:R-:W-:Y:S05]  /*0820*/  BSYNC.RECONVERGENT B1 ;  /* 0x0000000000017941 */ /* 0x000fea0003800200 */
.L_x_159:
[----:B------:R-:W2:Y:S01]  /*0830*/  LDG.E R10, desc[UR6][R10.64+0xc] ;  /* 0x00000c060a0a7981 */ /* 0x000ea2000c1e1900 */
[----:B------:R-:W-:Y:S01]  /*0840*/  IADD3 R15, PT, PT, R15, 0x8, RZ ;  /* 0x000000080f0f7810 */ /* 0x000fe20007ffe0ff */
[----:B------:R-:W-:Y:S03]  /*0850*/  BSSY.RECONVERGENT B1, `(.L_x_161) ;  /* 0x0000008000017945 */ /* 0x000fe60003800200 */
[----:B------:R-:W-:Y:S02]  /*0860*/  ISETP.NE.AND P1, PT, R15, RZ, PT ;  /* 0x000000ff0f00720c */ /* 0x000fe40003f25270 */
[----:B--2---:R-:W-:-:S13]  /*0870*/  ISETP.GT.AND P0, PT, R10, R5, PT ;  /* 0x000000050a00720c */ /* 0x004fda0003f04270 */
[----:B------:R-:W-:Y:S05]  /*0880*/  @!P0 BRA `(.L_x_162) ;  /* 0x0000000000108947 */ /* 0x000fea0003800000 */
[----:B------:R-:W0:Y:S01]  /*0890*/  LDG.E R13, desc[UR6][R12.64+0xc] ;  /* 0x00000c060c0d7981 */ /* 0x000e22000c1e1900 */
[----:B---3--:R-:W-:-:S04]  /*08a0*/  IMAD.WIDE R10, R10, 0x4, R2 ;  /* 0x000000040a0a7825 */ /* 0x008fc800078e0202 */
[----:B0-----:R-:W-:-:S05]  /*08b0*/  FMUL R17, R0, -R13 ;  /* 0x8000000d00117220 */ /* 0x001fca0000400000 */
[----:B------:R1:W-:Y:S02]  /*08c0*/  REDG.E.ADD.F32.FTZ.RN.STRONG.GPU desc[UR6][R10.64], R17 ;  /* 0x000000110a0079a6 */ /* 0x0003e4000c12f306 */
.L_x_162:
[----:B------:R-:W-:Y:S05]  /*08d0*/  BSYNC.RECONVERGENT B1 ;  /* 0x0000000000017941 */ /* 0x000fea0003800200 */
.L_x_161:
[----:B------:R-:W-:Y:S01]  /*08e0*/  VIADD R4, R4, 0x8 ;  /* 0x0000000804047836 */ /* 0x000fe20000000000 */
[----:B------:R-:W-:Y:S06]  /*08f0*/  @P1 BRA `(.L_x_163) ;  /* 0xfffffff800c81947 */ /* 0x000fec000383ffff */
.L_x_146:
[----:B------:R-:W-:Y:S05]  /*0900*/  BSYNC.RECONVERGENT B0 ;  /* 0x0000000000007941 */ /* 0x000fea0003800200 */
.L_x_145:
[----:B------:R-:W-:-:S13]  /*0910*/  ISETP.NE.AND P0, PT, R18, RZ, PT ;  /* 0x000000ff1200720c */ /* 0x000fda0003f05270 */
[----:B------:R-:W-:Y:S05]  /*0920*/  @!P0 EXIT ;  /* 0x000000000000894d */ /* 0x000fea0003800000 */
[----:B------:R-:W-:Y:S01]  /*0930*/  ISETP.GE.U32.AND P0, PT, R18, 0x4, PT ;  /* 0x000000041200780c */ /* 0x000fe20003f06070 */
[----:B------:R-:W-:Y:S01]  /*0940*/  BSSY.RECONVERGENT B0, `(.L_x_164) ;  /* 0x0000030000007945 */ /* 0x000fe20003800200 */
[----:B01----:R-:W-:-:S11]  /*0950*/  LOP3.LUT R10, R14, 0x3, RZ, 0xc0, !PT ;  /* 0x000000030e0a7812 */ /* 0x003fd600078ec0ff */
[----:B------:R-:W-:Y:S05]  /*0960*/  @!P0 BRA `(.L_x_165) ;  /* 0x0000000000b48947 */ /* 0x000fea0003800000 */
[----:B---3--:R-:W0:Y:S08]  /*0970*/  LDC.64 R2, c[0x0][0x398] ;  /* 0x0000e600ff027b82 */ /* 0x008e300000000a00 */
[----:B--2---:R-:W1:Y:S01]  /*0980*/  LDC.64 R6, c[0x0][0x3a0] ;  /* 0x0000e800ff067b82 */ /* 0x004e620000000a00 */
[----:B0-----:R-:W-:-:S05]  /*0990*/  IMAD.WIDE R2, R4, 0x4, R2 ;  /* 0x0000000404027825 */ /* 0x001fca00078e0202 */
[----:B------:R-:W2:Y:S01]  /*09a0*/  LDG.E R12, desc[UR6][R2.64] ;  /* 0x00000006020c7981 */ /* 0x000ea2000c1e1900 */
[----:B------:R-:W-:Y:S01]  /*09b0*/  BSSY.RECONVERGENT B1, `(.L_x_166) ;  /* 0x0000009000017945 */ /* 0x000fe20003800200 */
[----:B-1----:R-:W-:Y:S01]  /*09c0*/  IMAD.WIDE R6, R4, 0x4, R6 ;  /* 0x0000000404067825 */ /* 0x002fe200078e0206 */
[----:B--2---:R-:W-:-:S13]  /*09d0*/  ISETP.GT.AND P0, PT, R12, R5, PT ;  /* 0x000000050c00720c */ /* 0x004fda0003f04270 */
[----:B------:R-:W-:Y:S05]  /*09e0*/  @!P0 BRA `(.L_x_167) ;  /* 0x0000000000148947 */ /* 0x000fea0003800000 */
[----:B------:R-:W2:Y:S01]  /*09f0*/  LDG.E R11, desc[UR6][R6.64] ;  /* 0x00000006060b7981 */ /* 0x000ea2000c1e1900 */
[----:B------:R-:W0:Y:S02]  /*0a00*/  LDC.64 R8, c[0x0][0x3b0] ;  /* 0x0000ec00ff087b82 */ /* 0x000e240000000a00 */
[----:B0-----:R-:W-:-:S04]  /*0a10*/  IMAD.WIDE R8, R12, 0x4, R8 ;  /* 0x000000040c087825 */ /* 0x001fc800078e0208 */
[----:B--2---:R-:W-:-:S05]  /*0a20*/  FMUL R11, R0, -R11 ;  /* 0x8000000b000b7220 */ /* 0x004fca0000400000 */
[----:B------:R0:W-:Y:S02]  /*0a30*/  REDG.E.ADD.F32.FTZ.RN.STRONG.GPU desc[UR6][R8.64], R11 ;  /* 0x0000000b080079a6 */ /* 0x0001e4000c12f306 */
.L_x_167:
[----:B------:R-:W-:Y:S05]  /*0a40*/  BSYNC.RECONVERGENT B1 ;  /* 0x0000000000017941 */ /* 0x000fea0003800200 */
.L_x_166:
[----:B------:R-:W2:Y:S01]  /*0a50*/  LDG.E R12, desc[UR6][R2.64+0x4] ;  /* 0x00000406020c7981 */ /* 0x000ea2000c1e1900 */
[----:B------:R-:W-:Y:S01]  /*0a60*/  BSSY.RECONVERGENT B1, `(.L_x_168) ;  /* 0x0000008000017945 */ /* 0x000fe20003800200 */
[----:B--2---:R-:W-:-:S13]  /*0a70*/  ISETP.GT.AND P0, PT, R12, R5, PT ;  /* 0x000000050c00720c */ /* 0x004fda0003f04270 */
[----:B------:R-:W-:Y:S05]  /*0a80*/  @!P0 BRA `(.L_x_169) ;  /* 0x0000000000148947 */ /* 0x000fea0003800000 */
[----:B0-----:R-:W2:Y:S01]  /*0a90*/  LDG.E R11, desc[UR6][R6.64+0x4] ;  /* 0x00000406060b7981 */ /* 0x001ea2000c1e1900 */
[----:B------:R-:W0:Y:S02]  /*0aa0*/  LDC.64 R8, c[0x0][0x3b0] ;  /* 0x0000ec00ff087b82 */ /* 0x000e240000000a00 */
[----:B0-----:R-:W-:-:S04]  /*0ab0*/  IMAD.WIDE R8, R12, 0x4, R8 ;  /* 0x000000040c087825 */ /* 0x001fc800078e0208 */
[----:B--2---:R-:W-:-:S05]  /*0ac0*/  FMUL R11, R0, -R11 ;  /* 0x8000000b000b7220 */ /* 0x004fca0000400000 */
[----:B------:R1:W-:Y:S02]  /*0ad0*/  REDG.E.ADD.F32.FTZ.RN.STRONG.GPU desc[UR6][R8.64], R11 ;  /* 0x0000000b080079a6 */ /* 0x0003e4000c12f306 */
.L_x_169:
[----:B------:R-:W-:Y:S05]  /*0ae0*/  BSYNC.RECONVERGENT B1 ;  /* 0x0000000000017941 */ /* 0x000fea0003800200 */
.L_x_168:
[----:B------:R-:W2:Y:S01]  /*0af0*/  LDG.E R12, desc[UR6][R2.64+0x8] ;  /* 0x00000806020c7981 */ /* 0x000ea2000c1e1900 */
[----:B------:R-:W-:Y:S01]  /*0b00*/  BSSY.RECONVERGENT B1, `(.L_x_170) ;  /* 0x0000008000017945 */ /* 0x000fe20003800200 */
[----:B--2---:R-:W-:-:S13]  /*0b10*/  ISETP.GT.AND P0, PT, R12, R5, PT ;  /* 0x000000050c00720c */ /* 0x004fda0003f04270 */
[----:B------:R-:W-:Y:S05]  /*0b20*/  @!P0 BRA `(.L_x_171) ;  /* 0x0000000000148947 */ /* 0x000fea0003800000 */
[----:B01----:R-:W2:Y:S01]  /*0b30*/  LDG.E R11, desc[UR6][R6.64+0x8] ;  /* 0x00000806060b7981 */ /* 0x003ea2000c1e1900 */
[----:B------:R-:W0:Y:S02]  /*0b40*/  LDC.64 R8, c[0x0][0x3b0] ;  /* 0x0000ec00ff087b82 */ /* 0x000e240000000a00 */
[----:B0-----:R-:W-:-:S04]  /*0b50*/  IMAD.WIDE R8, R12, 0x4, R8 ;  /* 0x000000040c087825 */ /* 0x001fc800078e0208 */
[----:B--2---:R-:W-:-:S05]  /*0b60*/  FMUL R11, R0, -R11 ;  /* 0x8000000b000b7220 */ /* 0x004fca0000400000 */
[----:B------:R2:W-:Y:S02]  /*0b70*/  REDG.E.ADD.F32.FTZ.RN.STRONG.GPU desc[UR6][R8.64], R11 ;  /* 0x0000000b080079a6 */ /* 0x0005e4000c12f306 */
.L_x_171:
[----:B------:R-:W-:Y:S05]  /*0b80*/  BSYNC.RECONVERGENT B1 ;  /* 0x0000000000017941 */ /* 0x000fea0003800200 */
.L_x_170:
[----:B012---:R-:W2:Y:S01]  /*0b90*/  LDG.E R8, desc[UR6][R2.64+0xc] ;  /* 0x00000c0602087981 */ /* 0x007ea2000c1e1900 */
[----:B------:R-:W-:Y:S01]  /*0ba0*/  BSSY.RECONVERGENT B1, `(.L_x_172) ;  /* 0x0000008000017945 */ /* 0x000fe20003800200 */
[----:B--2---:R-:W-:-:S13]  /*0bb0*/  ISETP.GT.AND P0, PT, R8, R5, PT ;  /* 0x000000050800720c */ /* 0x004fda0003f04270 */
[----:B------:R-:W-:Y:S05]  /*0bc0*/  @!P0 BRA `(.L_x_173) ;  /* 0x0000000000148947 */ /* 0x000fea0003800000 */
[----:B------:R-:W2:Y:S01]  /*0bd0*/  LDG.E R7, desc[UR6][R6.64+0xc] ;  /* 0x00000c0606077981 */ /* 0x000ea2000c1e1900 */
[----:B------:R-:W0:Y:S02]  /*0be0*/  LDC.64 R2, c[0x0][0x3b0] ;  /* 0x0000ec00ff027b82 */ /* 0x000e240000000a00 */
[----:B0-----:R-:W-:-:S04]  /*0bf0*/  IMAD.WIDE R2, R8, 0x4, R2 ;  /* 0x0000000408027825 */ /* 0x001fc800078e0202 */
[----:B--2---:R-:W-:-:S05]  /*0c00*/  FMUL R9, R0, -R7 ;  /* 0x8000000700097220 */ /* 0x004fca0000400000 */
[----:B------:R0:W-:Y:S02]  /*0c10*/  REDG.E.ADD.F32.FTZ.RN.STRONG.GPU desc[UR6][R2.64], R9 ;  /* 0x00000009020079a6 */ /* 0x0001e4000c12f306 */
.L_x_173:
[----:B------:R-:W-:Y:S05]  /*0c20*/  BSYNC.RECONVERGENT B1 ;  /* 0x0000000000017941 */ /* 0x000fea0003800200 */
.L_x_172:
[----:B------:R-:W-:-:S07]  /*0c30*/  VIADD R4, R4, 0x4 ;  /* 0x0000000404047836 */ /* 0x000fce0000000000 */
.L_x_165:
[----:B------:R-:W-:Y:S05]  /*0c40*/  BSYNC.RECONVERGENT B0 ;  /* 0x0000000000007941 */ /* 0x000fea0003800200 */
.L_x_164:
[----:B------:R-:W-:-:S13]  /*0c50*/  ISETP.NE.AND P0, PT, R10, RZ, PT ;  /* 0x000000ff0a00720c */ /* 0x000fda0003f05270 */
[----:B------:R-:W-:Y:S05]  /*0c60*/  @!P0 EXIT ;  /* 0x000000000000894d */ /* 0x000fea0003800000 */
[----:B------:R-:W-:Y:S01]  /*0c70*/  ISETP.NE.AND P0, PT, R10, 0x1, PT ;  /* 0x000000010a00780c */ /* 0x000fe20003f05270 */
[----:B------:R-:W-:-:S12]  /*0c80*/  BSSY.RECONVERGENT B0, `(.L_x_174) ;  /* 0x000001b000007945 */ /* 0x000fd80003800200 */
[----:B------:R-:W-:Y:S05]  /*0c90*/  @!P0 BRA `(.L_x_175) ;  /* 0x0000000000648947 */ /* 0x000fea0003800000 */
[----:B0--3--:R-:W2:Y:S02]  /*0ca0*/  LDC.64 R2, c[0x0][0x398] ;  /* 0x0000e600ff027b82 */ /* 0x009ea40000000a00 */
[----:B--2---:R-:W-:-:S06]  /*0cb0*/  IMAD.WIDE R6, R4, 0x4, R2 ;  /* 0x0000000404067825 */ /* 0x004fcc00078e0202 */
[----:B------:R-:W0:Y:S01]  /*0cc0*/  LDC.64 R2, c[0x0][0x3a0] ;  /* 0x0000e800ff027b82 */ /* 0x000e220000000a00 */
[----:B------:R-:W2:Y:S01]  /*0cd0*/  LDG.E R10, desc[UR6][R6.64] ;  /* 0x00000006060a7981 */ /* 0x000ea2000c1e1900 */
[----:B------:R-:W-:Y:S01]  /*0ce0*/  BSSY.RECONVERGENT B1, `(.L_x_176) ;  /* 0x0000009000017945 */ /* 0x000fe20003800200 */
[----:B0-----:R-:W-:Y:S01]  /*0cf0*/  IMAD.WIDE R8, R4, 0x4, R2 ;  /* 0x0000000404087825 */ /* 0x001fe200078e0202 */
[----:B--2---:R-:W-:-:S13]  /*0d00*/  ISETP.GT.AND P0, PT, R10, R5, PT ;  /* 0x000000050a00720c */ /* 0x004fda0003f04270 */
[----:B------:R-:W-:Y:S05]  /*0d10*/  @!P0 BRA `(.L_x_177) ;  /* 0x0000000000148947 */ /* 0x000fea0003800000 */
[----:B------:R-:W2:Y:S01]  /*0d20*/  LDG.E R11, desc[UR6][R8.64] ;  /* 0x00000006080b7981 */ /* 0x000ea2000c1e1900 */
[----:B------:R-:W0:Y:S02]  /*0d30*/  LDC.64 R2, c[0x0][0x3b0] ;  /* 0x0000ec00ff027b82 */ /* 0x000e240000000a00 */
[----:B0-----:R-:W-:-:S04]  /*0d40*/  IMAD.WIDE R2, R10, 0x4, R2 ;  /* 0x000000040a027825 */ /* 0x001fc800078e0202 */
[----:B--2---:R-:W-:-:S05]  /*0d50*/  FMUL R11, R0, -R11 ;  /* 0x8000000b000b7220 */ /* 0x004fca0000400000 */
[----:B------:R0:W-:Y:S02]  /*0d60*/  REDG.E.ADD.F32.FTZ.RN.STRONG.GPU desc[UR6][R2.64], R11 ;  /* 0x0000000b020079a6 */ /* 0x0001e4000c12f306 */
.L_x_177:
[----:B------:R-:W-:Y:S05]  /*0d70*/  BSYNC.RECONVERGENT B1 ;  /* 0x0000000000017941 */ /* 0x000fea0003800200 */
.L_x_176:
[----:B------:R-:W2:Y:S01]  /*0d80*/  LDG.E R6, desc[UR6][R6.64+0x4] ;  /* 0x0000040606067981 */ /* 0x000ea2000c1e1900 */
[----:B------:R-:W-:Y:S01]  /*0d90*/  BSSY.RECONVERGENT B1, `(.L_x_178) ;  /* 0x0000008000017945 */ /* 0x000fe20003800200 */
[----:B--2---:R-:W-:-:S13]  /*0da0*/  ISETP.GT.AND P0, PT, R6, R5, PT ;  /* 0x000000050600720c */ /* 0x004fda0003f04270 */
[----:B------:R-:W-:Y:S05]  /*0db0*/  @!P0 BRA `(.L_x_179) ;  /* 0x0000000000148947 */ /* 0x000fea0003800000 */
[----:B------:R-:W2:Y:S01]  /*0dc0*/  LDG.E R9, desc[UR6][R8.64+0x4] ;  /* 0x0000040608097981 */ /* 0x000ea2000c1e1900 */
[----:B0-----:R-:W0:Y:S02]  /*0dd0*/  LDC.64 R2, c[0x0][0x3b0] ;  /* 0x0000ec00ff027b82 */ /* 0x001e240000000a00 */
[----:B0-----:R-:W-:-:S04]  /*0de0*/  IMAD.WIDE R2, R6, 0x4, R2 ;  /* 0x0000000406027825 */ /* 0x001fc800078e0202 */
[----:B--2---:R-:W-:-:S05]  /*0df0*/  FMUL R7, R0, -R9 ;  /* 0x8000000900077220 */ /* 0x004fca0000400000 */
[----:B------:R1:W-:Y:S02]  /*0e00*/  REDG.E.ADD.F32.FTZ.RN.STRONG.GPU desc[UR6][R2.64], R7 ;  /* 0x00000007020079a6 */ /* 0x0003e4000c12f306 */
.L_x_179:
[----:B------:R-:W-:Y:S05]  /*0e10*/  BSYNC.RECONVERGENT B1 ;  /* 0x0000000000017941 */ /* 0x000fea0003800200 */
.L_x_178:
[----:B------:R-:W-:-:S07]  /*0e20*/  VIADD R4, R4, 0x2 ;  /* 0x0000000204047836 */ /* 0x000fce0000000000 */
.L_x_175:
[----:B------:R-:W-:Y:S05]  /*0e30*/  BSYNC.RECONVERGENT B0 ;  /* 0x0000000000007941 */ /* 0x000fea0003800200 */
.L_x_174:
[----:B------:R-:W-:-:S04]  /*0e40*/  LOP3.LUT R14, R14, 0x1, RZ, 0xc0, !PT ;  /* 0x000000010e0e7812 */ /* 0x000fc800078ec0ff */
[----:B------:R-:W-:-:S13]  /*0e50*/  ISETP.NE.U32.AND P0, PT, R14, 0x1, PT ;  /* 0x000000010e00780c */ /* 0x000fda0003f05070 */
[----:B------:R-:W-:Y:S05]  /*0e60*/  @P0 EXIT ;  /* 0x000000000000094d */ /* 0x000fea0003800000 */
[----:B01-3--:R-:W0:Y:S02]  /*0e70*/  LDC.64 R2, c[0x0][0x398] ;  /* 0x0000e600ff027b82 */ /* 0x00be240000000a00 */
[----:B0-----:R-:W-:-:S05]  /*0e80*/  IMAD.WIDE R2, R4, 0x4, R2 ;  /* 0x0000000404027825 */ /* 0x001fca00078e0202 */
[----:B--2---:R-:W2:Y:S02]  /*0e90*/  LDG.E R6, desc[UR6][R2.64] ;  /* 0x0000000602067981 */ /* 0x004ea4000c1e1900 */
[----:B--2---:R-:W-:-:S13]  /*0ea0*/  ISETP.GT.AND P0, PT, R6, R5, PT ;  /* 0x000000050600720c */ /* 0x004fda0003f04270 */
[----:B------:R-:W-:Y:S05]  /*0eb0*/  @!P0 EXIT ;  /* 0x000000000000894d */ /* 0x000fea0003800000 */
        /* <DEDUP_REMOVED lines=8> */
        .weak           $__internal_3_$__cuda_sm3x_div_rn_noftz_f32_slowpath
        .type           $__internal_3_$__cuda_sm3x_div_rn_noftz_f32_slowpath,@function
        .size           $__internal_3_$__cuda_sm3x_div_rn_noftz_f32_slowpath,(.L_x_577 - $__internal_3_$__cuda_sm3x_div_rn_noftz_f32_slowpath)
$__internal_3_$__cuda_sm3x_div_rn_noftz_f32_slowpath:
[----:B------:R-:W-:Y:S01]  /*0f40*/  SHF.R.U32.HI R11, RZ, 0x17, R3 ;  /* 0x00000017ff0b7819 */ /* 0x000fe20000011603 */
[----:B------:R-:W-:Y:S01]  /*0f50*/  BSSY.RECONVERGENT B1, `(.L_x_180) ;  /* 0x0000063000017945 */ /* 0x000fe20003800200 */
[--C-:B------:R-:W-:Y:S01]  /*0f60*/  SHF.R.U32.HI R2, RZ, 0x17, R0.reuse ;  /* 0x00000017ff027819 */ /* 0x100fe20000011600 */
[----:B------:R-:W-:Y:S01]  /*0f70*/  IMAD.MOV.U32 R12, RZ, RZ, R0 ;  /* 0x000000ffff0c7224 */ /* 0x000fe200078e0000 */
[----:B------:R-:W-:Y:S02]  /*0f80*/  LOP3.LUT R11, R11, 0xff, RZ, 0xc0, !PT ;  /* 0x000000ff0b0b7812 */ /* 0x000fe400078ec0ff */
[----:B------:R-:W-:Y:S02]  /*0f90*/  LOP3.LUT R2, R2, 0xff, RZ, 0xc0, !PT ;  /* 0x000000ff02027812 */ /* 0x000fe400078ec0ff */
[----:B------:R-:W-:-:S03]  /*0fa0*/  IADD3 R14, PT, PT, R11, -0x1, RZ ;  /* 0xffffffff0b0e7810 */ /* 0x000fc60007ffe0ff */
[----:B------:R-:W-:Y:S01]  /*0fb0*/  VIADD R13, R2, 0xffffffff ;  /* 0xffffffff020d7836 */ /* 0x000fe20000000000 */
        /* <DEDUP_REMOVED lines=22> */
[----:B------:R-:W-:Y:S01]  /*1120*/  @P0 MOV R10, RZ ;  /* 0x000000ff000a0202 */ /* 0x000fe20000000f00 */
[----:B------:R-:W-:Y:S02]  /*1130*/  @!P0 IMAD.MOV.U32 R10, RZ, RZ, -0x40 ;  /* 0xffffffc0ff0a8424 */ /* 0x000fe400078e00ff */
[----:B------:R-:W-:Y:S01]  /*1140*/  @!P0 FFMA R12, R0, 1.84467440737095516160e+19, RZ ;  /* 0x5f800000000c8823 */ /* 0x000fe200000000ff */
[----:B------:R-:W-:Y:S01]  /*1150*/  @!P1 FFMA R3, R3, 1.84467440737095516160e+19, RZ ;  /* 0x5f80000003039823 */ /* 0x000fe200000000ff */
[----:B------:R-:W-:-:S07]  /*1160*/  @!P1 VIADD R10, R10, 0x40 ;  /* 0x000000400a0a9836 */ /* 0x000fce0000000000 */
.L_x_181:
[----:B------:R-:W-:Y:S01]  /*1170*/  LEA R14, R11, 0xc0800000, 0x17 ;  /* 0xc08000000b0e7811 */ /* 0x000fe200078eb8ff */
[----:B------:R-:W-:Y:S04]  /*1180*/  BSSY.RECONVERGENT B2, `(.L_x_186) ;  /* 0x0000036000027945 */ /* 0x000fe80003800200 */
[----:B------:R-:W-:Y:S01]  /*1190*/  IMAD.IADD R14, R3, 0x1, -R14 ;  /* 0x00000001030e7824 */ /* 0x000fe200078e0a0e */
[----:B------:R-:W-:-:S03]  /*11a0*/  IADD3 R3, PT, PT, R2, -0x7f, RZ ;  /* 0xffffff8102037810 */ /* 0x000fc60007ffe0ff */
[----:B------:R-:W0:Y:S01]  /*11b0*/  MUFU.RCP R13, R14 ;  /* 0x0000000e000d7308 */ /* 0x000e220000001000 */
[----:B------:R-:W-:Y:S01]  /*11c0*/  FADD.FTZ R15, -R14, -RZ ;  /* 0x800000ff0e0f7221 */ /* 0x000fe20000010100 */
[C---:B------:R-:W-:Y:S01]  /*11d0*/  IMAD R2, R3.reuse, -0x800000, R12 ;  /* 0xff80000003027824 */ /* 0x040fe200078e020c */
[----:B------:R-:W-:-:S05]  /*11e0*/  IADD3 R11, PT, PT, R3, 0x7f, -R11 ;  /* 0x0000007f030b7810 */ /* 0x000fca0007ffe80b */
[----:B------:R-:W-:Y:S02]  /*11f0*/  IMAD.IADD R11, R11, 0x1, R10 ;  /* 0x000000010b0b7824 */ /* 0x000fe400078e020a */
        /* <DEDUP_REMOVED lines=26> */
[----:B------:R-:W-:Y:S01]  /*13a0*/  IADD3 R12, PT, PT, R13, 0x20, RZ ;  /* 0x000000200d0c7810 */ /* 0x000fe20007ffe0ff */
[----:B------:R-:W-:Y:S01]  /*13b0*/  IMAD.MOV R13, RZ, RZ, -R13 ;  /* 0x000000ffff0d7224 */ /* 0x000fe200078e0a0d */
        /* <DEDUP_REMOVED lines=14> */
.L_x_188:
[----:B------:R-:W-:-:S04]  /*14a0*/  LOP3.LUT R2, R2, 0x80000000, RZ, 0xc0, !PT ;  /* 0x8000000002027812 */ /* 0x000fc800078ec0ff */
[----:B------:R-:W-:Y:S01]  /*14b0*/  LOP3.LUT R2, R2, 0x7f800000, RZ, 0xfc, !PT ;  /* 0x7f80000002027812 */ /* 0x000fe200078efcff */
[----:B------:R-:W-:Y:S06]  /*14c0*/  BRA `(.L_x_189) ;  /* 0x0000000000047947 */ /* 0x000fec0003800000 */
.L_x_187:
[----:B------:R-:W-:-:S07]  /*14d0*/  IMAD R2, R11, 0x800000, R2 ;  /* 0x008000000b027824 */ /* 0x000fce00078e0202 */
.L_x_189:
[----:B------:R-:W-:Y:S05]  /*14e0*/  BSYNC.RECONVERGENT B2 ;  /* 0x0000000000027941 */ /* 0x000fea0003800200 */
.L_x_186:
[----:B------:R-:W-:Y:S05]  /*14f0*/  BRA `(.L_x_190) ;  /* 0x0000000000207947 */ /* 0x000fea0003800000 */
.L_x_185:
[----:B------:R-:W-:-:S04]  /*1500*/  LOP3.LUT R2, R3, 0x80000000, R12, 0x48, !PT ;  /* 0x8000000003027812 */ /* 0x000fc800078e480c */
[----:B------:R-:W-:Y:S01]  /*1510*/  LOP3.LUT R2, R2, 0x7f800000, RZ, 0xfc, !PT ;  /* 0x7f80000002027812 */ /* 0x000fe200078efcff */
[----:B------:R-:W-:Y:S06]  /*1520*/  BRA `(.L_x_190) ;  /* 0x0000000000147947 */ /* 0x000fec0003800000 */
.L_x_184:
[----:B------:R-:W-:Y:S01]  /*1530*/  LOP3.LUT R2, R3, 0x80000000, R12, 0x48, !PT ;  /* 0x8000000003027812 */ /* 0x000fe200078e480c */
[----:B------:R-:W-:Y:S06]  /*1540*/  BRA `(.L_x_190) ;  /* 0x00000000000c7947 */ /* 0x000fec0003800000 */
.L_x_183:
[----:B------:R-:W0:Y:S01]  /*1550*/  MUFU.RSQ R2, -QNAN ;  /* 0xffc0000000027908 */ /* 0x000e220000001400 */
[----:B------:R-:W-:Y:S05]  /*1560*/  BRA `(.L_x_190) ;  /* 0x0000000000047947 */ /* 0x000fea0003800000 */
.L_x_182:
[----:B------:R-:W-:-:S07]  /*1570*/  FADD.FTZ R2, R0, R3 ;  /* 0x0000000300027221 */ /* 0x000fce0000010000 */
.L_x_190:
[----:B------:R-:W-:Y:S05]  /*1580*/  BSYNC.RECONVERGENT B1 ;  /* 0x0000000000017941 */ /* 0x000fea0003800200 */
.L_x_180:
[----:B0-----:R-:W-:Y:S01]  /*1590*/  MOV R10, R2 ;  /* 0x00000002000a7202 */ /* 0x001fe20000000f00 */
[----:B------:R-:W-:Y:S02]  /*15a0*/  IMAD.MOV.U32 R2, RZ, RZ, R8 ;  /* 0x000000ffff027224 */ /* 0x000fe400078e0008 */
[----:B------:R-:W-:-:S04]  /*15b0*/  IMAD.MOV.U32 R3, RZ, RZ, 0x0 ;  /* 0x00000000ff037424 */ /* 0x000fc800078e00ff */
[----:B------:R-:W-:Y:S05]  /*15c0*/  RET.REL.NODEC R2 `(sparse_trsv_csc_lower_level_f32) ;  /* 0xffffffe8028c7950 */ /* 0x000fea0003c3ffff */
.L_x_191:
        /* <DEDUP_REMOVED lines=11> */
.L_x_577:


//--------------------- .text.sparse_clear_f64    --------------------------
	.section	.text.sparse_clear_f64,"ax",@progbits
	.align	128
        .global         sparse_clear_f64
        .type           sparse_clear_f64,@function
        .size           sparse_clear_f64,(.L_x_599 - sparse_clear_f64)
        .other          sparse_clear_f64,@"STO_CUDA_ENTRY STV_DEFAULT"
sparse_clear_f64:
.text.sparse_clear_f64:
        /* <DEDUP_REMOVED lines=10> */
[----:B0-----:R-:W-:-:S06]  /*00a0*/  IMAD.WIDE R2, R5, 0x4, R2 ;  /* 0x0000000405027825 */ /* 0x001fcc00078e0202 */
[----:B------:R-:W0:Y:S01]  /*00b0*/  LDC.64 R4, c[0x0][0x380] ;  /* 0x0000e000ff047b82 */ /* 0x000e220000000a00 */
[----:B-1----:R-:W0:Y:S02]  /*00c0*/  LDG.E R3, desc[UR4][R2.64] ;  /* 0x0000000402037981 */ /* 0x002e24000c1e1900 */
[----:B0-----:R-:W-:-:S05]  /*00d0*/  IMAD.WIDE R4, R3, 0x8, R4 ;  /* 0x0000000803047825 */ /* 0x001fca00078e0204 */
[----:B------:R-:W-:Y:S01]  /*00e0*/  STG.E.64 desc[UR4][R4.64], RZ ;  /* 0x000000ff04007986 */ /* 0x000fe2000c101b04 */
[----:B------:R-:W-:Y:S05]  /*00f0*/  EXIT ;  /* 0x000000000000794d */ /* 0x000fea0003800000 */
.L_x_192:
        /* <DEDUP_REMOVED lines=16> */
.L_x_599:


//--------------------- .text.sparse_clear_f32    --------------------------
	.section	.text.sparse_clear_f32,"ax",@progbits
	.align	128
        .global         sparse_clear_f32
        .type           sparse_clear_f32,@function
        .size           sparse_clear_f32,(.L_x_600 - sparse_clear_f32)
        .other          sparse_clear_f32,@"STO_CUDA_ENTRY STV_DEFAULT"
sparse_clear_f32:
.text.sparse_clear_f32:
        /* <DEDUP_REMOVED lines=14> */
[----:B------:R-:W-:Y:S01]  /*00e0*/  STG.E desc[UR4][R4.64], RZ ;  /* 0x000000ff04007986 */ /* 0x000fe2000c101904 */
[----:B------:R-:W-:Y:S05]  /*00f0*/  EXIT ;  /* 0x000000000000794d */ /* 0x000fea0003800000 */
.L_x_193:
        /* <DEDUP_REMOVED lines=16> */
.L_x_600:


//--------------------- .text.sparse_divide_pivot_f64 --------------------------
	.section	.text.sparse_divide_pivot_f64,"ax",@progbits
	.align	128
        .global         sparse_divide_pivot_f64
        .type           sparse_divide_pivot_f64,@function
        .size           sparse_divide_pivot_f64,(.L_x_601 - sparse_divide_pivot_f64)
        .other          sparse_divide_pivot_f64,@"STO_CUDA_ENTRY STV_DEFAULT"
sparse_divide_pivot_f64:
.text.sparse_divide_pivot_f64:
        /* <DEDUP_REMOVED lines=10> */
[----:B------:R-:W2:Y:S01]  /*00a0*/  LDCU.64 UR6, c[0x0][0x390] ;  /* 0x00007200ff0677ac */ /* 0x000ea20008000a00 */
[----:B0-----:R-:W-:-:S05]  /*00b0*/  IMAD.WIDE R2, R5, 0x4, R2 ;  /* 0x0000000405027825 */ /* 0x001fca00078e0202 */
[----:B------:R-:W0:Y:S01]  /*00c0*/  LDC.64 R4, c[0x0][0x380] ;  /* 0x0000e000ff047b82 */ /* 0x000e220000000a00 */
[----:B-1----:R-:W0:Y:S02]  /*00d0*/  LDG.E R3, desc[UR4][R2.64] ;  /* 0x0000000402037981 */ /* 0x002e24000c1e1900 */
[----:B0-----:R-:W-:-:S05]  /*00e0*/  IMAD.WIDE R4, R3, 0x8, R4 ;  /* 0x0000000803047825 */ /* 0x001fca00078e0204 */
[----:B------:R-:W2:Y:S02]  /*00f0*/  LDG.E.64 R6, desc[UR4][R4.64] ;  /* 0x0000000404067981 */ /* 0x000ea4000c1e1b00 */
[----:B--2---:R-:W-:-:S07]  /*0100*/  DMUL R6, R6, UR6 ;  /* 0x0000000606067c28 */ /* 0x004fce0008000000 */
[----:B------:R-:W-:Y:S01]  /*0110*/  STG.E.64 desc[UR4][R4.64], R6 ;  /* 0x0000000604007986 */ /* 0x000fe2000c101b04 */
[----:B------:R-:W-:Y:S05]  /*0120*/  EXIT ;  /* 0x000000000000794d */ /* 0x000fea0003800000 */
.L_x_194:
        /* <DEDUP_REMOVED lines=13> */
.L_x_601:


//--------------------- .text.sparse_divide_pivot_f32 --------------------------
	.section	.text.sparse_divide_pivot_f32,"ax",@progbits
	.align	128
        .global         sparse_divide_pivot_f32
        .type           sparse_divide_pivot_f32,@function
        .size           sparse_divide_pivot_f32,(.L_x_602 - sparse_divide_pivot_f32)
        .other          sparse_divide_pivot_f32,@"STO_CUDA_ENTRY STV_DEFAULT"
sparse_divide_pivot_f32:
.text.sparse_divide_pivot_f32:
        /* <DEDUP_REMOVED lines=10> */
[----:B------:R-:W2:Y:S01]  /*00a0*/  LDCU UR6, c[0x0][0x390] ;  /* 0x00007200ff0677ac */ /* 0x000ea20008000800 */
[----:B0-----:R-:W-:-:S05]  /*00b0*/  IMAD.WIDE R2, R5, 0x4, R2 ;  /* 0x0000000405027825 */ /* 0x001fca00078e0202 */
[----:B------:R-:W0:Y:S01]  /*00c0*/  LDC.64 R4, c[0x0][0x380] ;  /* 0x0000e000ff047b82 */ /* 0x000e220000000a00 */
[----:B-1----:R-:W0:Y:S02]  /*00d0*/  LDG.E R3, desc[UR4][R2.64] ;  /* 0x0000000402037981 */ /* 0x002e24000c1e1900 */
[----:B0-----:R-:W-:-:S05]  /*00e0*/  IMAD.WIDE R4, R3, 0x4, R4 ;  /* 0x0000000403047825 */ /* 0x001fca00078e0204 */
[----:B------:R-:W2:Y:S02]  /*00f0*/  LDG.E R0, desc[UR4][R4.64] ;  /* 0x0000000404007981 */ /* 0x000ea4000c1e1900 */
[----:B--2---:R-:W-:-:S05]  /*0100*/  FMUL R7, R0, UR6 ;  /* 0x0000000600077c20 */ /* 0x004fca0008400000 */
[----:B------:R-:W-:Y:S01]  /*0110*/  STG.E desc[UR4][R4.64], R7 ;  /* 0x0000000704007986 */ /* 0x000fe2000c101904 */
[----:B------:R-:W-:Y:S05]  /*0120*/  EXIT ;  /* 0x000000000000794d */ /* 0x000fea0003800000 */
.L_x_195:
        /* <DEDUP_REMOVED lines=13> */
.L_x_602:


//--------------------- .text.sparse_gather_clear_f64 --------------------------
	.section	.text.sparse_gather_clear_f64,"ax",@progbits
	.align	128
        .global         sparse_gather_clear_f64
        .type           sparse_gather_clear_f64,@function
        .size           sparse_gather_clear_f64,(.L_x_603 - sparse_gather_clear_f64)
        .other          sparse_gather_clear_f64,@"STO_CUDA_ENTRY STV_DEFAULT"
sparse_gather_clear_f64:
.text.sparse_gather_clear_f64:
        /* <DEDUP_REMOVED lines=14> */
[----:B--2---:R-:W-:-:S05]  /*00e0*/  IMAD.WIDE R4, R3, 0x8, R4 ;  /* 0x0000000803047825 */ /* 0x004fca00078e0204 */
[----:B------:R-:W2:Y:S01]  /*00f0*/  LDG.E.64 R6, desc[UR4][R4.64] ;  /* 0x0000000404067981 */ /* 0x000ea2000c1e1b00 */
[----:B---3--:R-:W-:-:S05]  /*0100*/  IMAD.WIDE R8, R11, 0x8, R8 ;  /* 0x000000080b087825 */ /* 0x008fca00078e0208 */
[----:B--2---:R-:W-:Y:S04]  /*0110*/  STG.E.64 desc[UR4][R8.64], R6 ;  /* 0x0000000608007986 */ /* 0x004fe8000c101b04 */
[----:B------:R-:W-:Y:S01]  /*0120*/  STG.E.64 desc[UR4][R4.64], RZ ;  /* 0x000000ff04007986 */ /* 0x000fe2000c101b04 */
[----:B------:R-:W-:Y:S05]  /*0130*/  EXIT ;  /* 0x000000000000794d */ /* 0x000fea0003800000 */
.L_x_196:
        /* <DEDUP_REMOVED lines=12> */
.L_x_603:


//--------------------- .text.sparse_gather_clear_f32 --------------------------
	.section	.text.sparse_gather_clear_f32,"ax",@progbits
	.align	128
        .global         sparse_gather_clear_f32
        .type           sparse_gather_clear_f32,@function
        .size           sparse_gather_clear_f32,(.L_x_604 - sparse_gather_clear_f32)
        .other          sparse_gather_clear_f32,@"STO_CUDA_ENTRY STV_DEFAULT"
sparse_gather_clear_f32:
.text.sparse_gather_clear_f32:
        /* <DEDUP_REMOVED lines=15> */
[----:B------:R-:W2:Y:S01]  /*00f0*/  LDG.E R11, desc[UR4][R4.64] ;  /* 0x00000004040b7981 */ /* 0x000ea2000c1e1900 */
[----:B---3--:R-:W-:-:S05]  /*0100*/  IMAD.WIDE R6, R9, 0x4, R6 ;  /* 0x0000000409067825 */ /* 0x008fca00078e0206 */
[----:B--2---:R-:W-:Y:S04]  /*0110*/  STG.E desc[UR4][R6.64], R11 ;  /* 0x0000000b06007986 */ /* 0x004fe8000c101904 */
[----:B------:R-:W-:Y:S01]  /*0120*/  STG.E desc[UR4][R4.64], RZ ;  /* 0x000000ff04007986 */ /* 0x000fe2000c101904 */
[----:B------:R-:W-:Y:S05]  /*0130*/  EXIT ;  /* 0x000000000000794d */ /* 0x000fea0003800000 */
.L_x_197:
        /* <DEDUP_REMOVED lines=12> */
.L_x_604:


//--------------------- .text.sparse_find_pivot_f64 --------------------------
	.section	.text.sparse_find_pivot_f64,"ax",@progbits
	.align	128
        .global         sparse_find_pivot_f64
        .type           sparse_find_pivot_f64,@function
        .size           sparse_find_pivot_f64,(.L_x_605 - sparse_find_pivot_f64)
        .other          sparse_find_pivot_f64,@"STO_CUDA_ENTRY STV_DEFAULT"
sparse_find_pivot_f64:
.text.sparse_find_pivot_f64:
[----:B------:R-:W-:Y:S01]  /*0000*/  LDC R1, c[0x0][0x37c] ;  /* 0x0000df00ff017b82 */ /* 0x000fe20000000800 */
[----:B------:R-:W0:Y:S01]  /*0010*/  S2R R11, SR_TID.X ;  /* 0x00000000000b7919 */ /* 0x000e220000002100 */
[----:B------:R-:W0:Y:S01]  /*0020*/  LDCU UR8, c[0x0][0x360] ;  /* 0x00006c00ff0877ac */ /* 0x000e220008000800 */
[----:B------:R-:W0:Y:S01]  /*0030*/  S2R R0, SR_CTAID.X ;  /* 0x0000000000007919 */ /* 0x000e220000002500 */
[----:B------:R-:W1:Y:S01]  /*0040*/  LDCU.64 UR4, c[0x0][0x388] ;  /* 0x00007100ff0477ac */ /* 0x000e620008000a00 */
[----:B------:R-:W2:Y:S01]  /*0050*/  LDCU.64 UR6, c[0x0][0x358] ;  /* 0x00006b00ff0677ac */ /* 0x000ea20008000a00 */
[----:B0-----:R-:W-:-:S04]  /*0060*/  IMAD R2, R0, UR8, R11 ;  /* 0x0000000800027c24 */ /* 0x001fc8000f8e020b */
[----:B-1----:R-:W-:-:S05]  /*0070*/  VIADD R9, R2, UR4 ;  /* 0x0000000402097c36 */ /* 0x002fca0008000000 */
[----:B------:R-:W-:-:S13]  /*0080*/  ISETP.GE.AND P0, PT, R9, UR5, PT ;  /* 0x0000000509007c0c */ /* 0x000fda000bf06270 */
[----:B------:R-:W0:Y:S02]  /*0090*/  @!P0 LDC.64 R2, c[0x0][0x380] ;  /* 0x0000e000ff028b82 */ /* 0x000e240000000a00 */
[----:B0-----:R-:W-:-:S06]  /*00a0*/  @!P0 IMAD.WIDE R2, R9, 0x8, R2 ;  /* 0x0000000809028825 */ /* 0x001fcc00078e0202 */
[----:B--2---:R-:W2:Y:S01]  /*00b0*/  @!P0 LDG.E.64 R2, desc[UR6][R2.64] ;  /* 0x0000000602028981 */ /* 0x004ea2000c1e1b00 */
[----:B------:R-:W0:Y:S01]  /*00c0*/  S2UR UR5, SR_CgaCtaId ;  /* 0x00000000000579c3 */ /* 0x000e220000008800 */
[----:B------:R-:W-:Y:S01]  /*00d0*/  UMOV UR4, 0x400 ;  /* 0x0000040000047882 */ /* 0x000fe20000000000 */
[----:B------:R-:W-:-:S06]  /*00e0*/  IMAD.U32 R6, RZ, RZ, UR8 ;  /* 0x00000008ff067e24 */ /* 0x000fcc000f8e00ff */
[----:B------:R-:W1:Y:S01]  /*00f0*/  @P0 LDC R9, c[0x0][0x388] ;  /* 0x0000e200ff090b82 */ /* 0x000e620000000800 */
[----:B0-----:R-:W-:-:S06]  /*0100*/  ULEA UR4, UR5, UR4, 0x18 ;  /* 0x0000000405047291 */ /* 0x001fcc000f8ec0ff */
[----:B------:R-:W-:Y:S02]  /*0110*/  LEA R7, R11, UR4, 0x3 ;  /* 0x000000040b077c11 */ /* 0x000fe4000f8e18ff */
[----:B------:R-:W-:-:S05]  /*0120*/  LEA R8, R6, UR4, 0x3 ;  /* 0x0000000406087c11 */ /* 0x000fca000f8e18ff */
[----:B------:R-:W-:Y:S01]  /*0130*/  IMAD R13, R11, 0x4, R8 ;  /* 0x000000040b0d7824 */ /* 0x000fe200078e0208 */
[----:B--2---:R-:W-:-:S07]  /*0140*/  @!P0 DADD R4, -RZ, |R2| ;  /* 0x00000000ff048229 */ /* 0x004fce0000000502 */
[----:B------:R0:W-:Y:S04]  /*0150*/  @!P0 STS.64 [R7], R4 ;  /* 0x0000000407008388 */ /* 0x0001e80000000a00 */
[----:B------:R0:W-:Y:S01]  /*0160*/  @P0 STS.64 [R7], RZ ;  /* 0x000000ff07000388 */ /* 0x0001e20000000a00 */
[----:B------:R-:W-:-:S03]  /*0170*/  ISETP.GE.U32.AND P0, PT, R6, 0x2, PT ;  /* 0x000000020600780c */ /* 0x000fc60003f06070 */
[----:B-1----:R0:W-:Y:S01]  /*0180*/  STS [R13], R9 ;  /* 0x000000090d007388 */ /* 0x0021e20000000800 */
[----:B------:R-:W-:Y:S09]  /*0190*/  BAR.SYNC.DEFER_BLOCKING 0x0 ;  /* 0x0000000000007b1d */ /* 0x000ff20000010000 */
[----:B0-----:R-:W-:Y:S05]  /*01a0*/  @!P0 BRA `(.L_x_198) ;  /* 0x0000000000448947 */ /* 0x001fea0003800000 */
.L_x_201:
[----:B------:R-:W-:Y:S01]  /*01b0*/  MOV R9, R6 ;  /* 0x0000000600097202 */ /* 0x000fe20000000f00 */
[----:B------:R-:W-:Y:S01]  /*01c0*/  BSSY.RECONVERGENT B0, `(.L_x_199) ;  /* 0x000000c000007945 */ /* 0x000fe20003800200 */
[----:B------:R-:W-:-:S04]  /*01d0*/  SHF.R.U32.HI R6, RZ, 0x1, R6 ;  /* 0x00000001ff067819 */ /* 0x000fc80000011606 */
[----:B------:R-:W-:-:S13]  /*01e0*/  ISETP.GE.U32.AND P0, PT, R11, R6, PT ;  /* 0x000000060b00720c */ /* 0x000fda0003f06070 */
[----:B0-----:R-:W-:Y:S05]  /*01f0*/  @P0 BRA `(.L_x_200) ;  /* 0x0000000000200947 */ /* 0x001fea0003800000 */
[----:B------:R-:W-:Y:S01]  /*0200*/  IMAD R4, R6, 0x8, R7 ;  /* 0x0000000806047824 */ /* 0x000fe200078e0207 */
[----:B------:R-:W-:Y:S05]  /*0210*/  LDS.64 R2, [R7] ;  /* 0x0000000007027984 */ /* 0x000fea0000000a00 */
[----:B------:R-:W0:Y:S02]  /*0220*/  LDS.64 R4, [R4] ;  /* 0x0000000004047984 */ /* 0x000e240000000a00 */
[----:B0-----:R-:W-:-:S14]  /*0230*/  DSETP.GT.AND P0, PT, R4, R2, PT ;  /* 0x000000020400722a */ /* 0x001fdc0003f04000 */
[----:B------:R-:W-:Y:S01]  /*0240*/  @P0 LEA R2, R6, R13, 0x2 ;  /* 0x0000000d06020211 */ /* 0x000fe200078e10ff */
[----:B------:R-:W-:Y:S05]  /*0250*/  @P0 STS.64 [R7], R4 ;  /* 0x0000000407000388 */ /* 0x000fea0000000a00 */
[----:B------:R-:W0:Y:S04]  /*0260*/  @P0 LDS R2, [R2] ;  /* 0x0000000002020984 */ /* 0x000e280000000800 */
[----:B0-----:R0:W-:Y:S02]  /*0270*/  @P0 STS [R13], R2 ;  /* 0x000000020d000388 */ /* 0x0011e40000000800 */
.L_x_200:
[----:B------:R-:W-:Y:S05]  /*0280*/  BSYNC.RECONVERGENT B0 ;  /* 0x0000000000007941 */ /* 0x000fea0003800200 */
.L_x_199:
[----:B------:R-:W-:Y:S01]  /*0290*/  BAR.SYNC.DEFER_BLOCKING 0x0 ;  /* 0x0000000000007b1d */ /* 0x000fe20000010000 */
[----:B------:R-:W-:-:S13]  /*02a0*/  ISETP.GT.U32.AND P0, PT, R9, 0x3, PT ;  /* 0x000000030900780c */ /* 0x000fda0003f04070 */
[----:B------:R-:W-:Y:S05]  /*02b0*/  @P0 BRA `(.L_x_201) ;  /* 0xfffffffc00bc0947 */ /* 0x000fea000383ffff */
.L_x_198:
[----:B------:R-:W-:-:S13]  /*02c0*/  ISETP.NE.AND P0, PT, R11, RZ, PT ;  /* 0x000000ff0b00720c */ /* 0x000fda0003f05270 */
[----:B------:R-:W-:Y:S05]  /*02d0*/  @P0 EXIT ;  /* 0x000000000000094d */ /* 0x000fea0003800000 */
[----:B------:R-:W1:Y:S01]  /*02e0*/  S2UR UR5, SR_CgaCtaId ;  /* 0x00000000000579c3 */ /* 0x000e620000008800 */
[----:B------:R-:W-:Y:S01]  /*02f0*/  UMOV UR4, 0x400 ;  /* 0x0000040000047882 */ /* 0x000fe20000000000 */
[----:B------:R-:W2:Y:S06]  /*0300*/  LDS R9, [R8] ;  /* 0x0000000008097984 */ /* 0x000eac0000000800 */
[----:B0-----:R-:W0:Y:S08]  /*0310*/  LDC.64 R2, c[0x0][0x390] ;  /* 0x0000e400ff027b82 */ /* 0x001e300000000a00 */
[----:B------:R-:W3:Y:S01]  /*0320*/  LDC.64 R6, c[0x0][0x398] ;  /* 0x0000e600ff067b82 */ /* 0x000ee20000000a00 */
[----:B-1----:R-:W-:Y:S01]  /*0330*/  ULEA UR4, UR5, UR4, 0x18 ;  /* 0x0000000405047291 */ /* 0x002fe2000f8ec0ff */
[----:B0-----:R-:W-:-:S08]  /*0340*/  IMAD.WIDE.U32 R2, R0, 0x4, R2 ;  /* 0x0000000400027825 */ /* 0x001fd000078e0002 */
[----:B------:R-:W0:Y:S01]  /*0350*/  LDS.64 R4, [UR4] ;  /* 0x00000004ff047984 */ /* 0x000e220008000a00 */
[----:B---3--:R-:W-:-:S03]  /*0360*/  IMAD.WIDE.U32 R6, R0, 0x8, R6 ;  /* 0x0000000800067825 */ /* 0x008fc600078e0006 */
[----:B--2---:R-:W-:Y:S04]  /*0370*/  STG.E desc[UR6][R2.64], R9 ;  /* 0x0000000902007986 */ /* 0x004fe8000c101906 */
[----:B0-----:R-:W-:Y:S01]  /*0380*/  STG.E.64 desc[UR6][R6.64], R4 ;  /* 0x0000000406007986 */ /* 0x001fe2000c101b06 */
[----:B------:R-:W-:Y:S05]  /*0390*/  EXIT ;  /* 0x000000000000794d */ /* 0x000fea0003800000 */
.L_x_202:
        /* <DEDUP_REMOVED lines=14> */
.L_x_605:


//--------------------- .text.sparse_find_pivot_f32 --------------------------
	.section	.text.sparse_find_pivot_f32,"ax",@progbits
	.align	128
        .global         sparse_find_pivot_f32
        .type           sparse_find_pivot_f32,@function
        .size           sparse_find_pivot_f32,(.L_x_606 - sparse_find_pivot_f32)
        .other          sparse_find_pivot_f32,@"STO_CUDA_ENTRY STV_DEFAULT"
sparse_find_pivot_f32:
.text.sparse_find_pivot_f32:
[----:B------:R-:W-:Y:S01]  /*0000*/  LDC R1, c[0x0][0x37c] ;  /* 0x0000df00ff017b82 */ /* 0x000fe20000000800 */
[----:B------:R-:W0:Y:S07]  /*0010*/  S2R R8, SR_TID.X ;  /* 0x0000000000087919 */ /* 0x000e2e0000002100 */
[----:B------:R-:W0:Y:S01]  /*0020*/  S2UR UR4, SR_CTAID.X ;  /* 0x00000000000479c3 */ /* 0x000e220000002500 */
[----:B------:R-:W1:Y:S07]  /*0030*/  LDCU.64 UR6, c[0x0][0x388] ;  /* 0x00007100ff0677ac */ /* 0x000e6e0008000a00 */
[----:B------:R-:W0:Y:S02]  /*0040*/  LDC R9, c[0x0][0x360] ;  /* 0x0000d800ff097b82 */ /* 0x000e240000000800 */
[----:B0-----:R-:W-:Y:S01]  /*0050*/  IMAD R0, R9, UR4, R8 ;  /* 0x0000000409007c24 */ /* 0x001fe2000f8e0208 */
[----:B------:R-:W0:Y:S03]  /*0060*/  LDCU.64 UR4, c[0x0][0x358] ;  /* 0x00006b00ff0477ac */ /* 0x000e260008000a00 */
[----:B-1----:R-:W-:-:S05]  /*0070*/  VIADD R5, R0, UR6 ;  /* 0x0000000600057c36 */ /* 0x002fca0008000000 */
[----:B------:R-:W-:-:S13]  /*0080*/  ISETP.GE.AND P0, PT, R5, UR7, PT ;  /* 0x0000000705007c0c */ /* 0x000fda000bf06270 */
[----:B------:R-:W1:Y:S02]  /*0090*/  @!P0 LDC.64 R2, c[0x0][0x380] ;  /* 0x0000e000ff028b82 */ /* 0x000e640000000a00 */
[----:B-1----:R-:W-:-:S06]  /*00a0*/  @!P0 IMAD.WIDE R2, R5, 0x4, R2 ;  /* 0x0000000405028825 */ /* 0x002fcc00078e0202 */
[----:B0-----:R0:W2:Y:S01]  /*00b0*/  @!P0 LDG.E R2, desc[UR4][R2.64] ;  /* 0x0000000402028981 */ /* 0x0010a2000c1e1900 */
[----:B------:R-:W-:Y:S01]  /*00c0*/  MOV R0, 0x400 ;  /* 0x0000040000007802 */ /* 0x000fe20000000f00 */
[----:B------:R-:W1:Y:S01]  /*00d0*/  @P0 LDC R5, c[0x0][0x388] ;  /* 0x0000e200ff050b82 */ /* 0x000e620000000800 */
[----:B------:R-:W3:Y:S01]  /*00e0*/  S2R R7, SR_CgaCtaId ;  /* 0x0000000000077919 */ /* 0x000ee20000008800 */
[----:B0-----:R-:W-:Y:S02]  /*00f0*/  MOV R3, R9 ;  /* 0x0000000900037202 */ /* 0x001fe40000000f00 */
[----:B---3--:R-:W-:-:S05]  /*0100*/  LEA R0, R7, R0, 0x18 ;  /* 0x0000000007007211 */ /* 0x008fca00078ec0ff */
[--C-:B------:R-:W-:Y:S02]  /*0110*/  IMAD R4, R9, 0x4, R0.reuse ;  /* 0x0000000409047824 */ /* 0x100fe400078e0200 */
[C---:B------:R-:W-:Y:S02]  /*0120*/  IMAD R0, R8.reuse, 0x4, R0 ;  /* 0x0000000408007824 */ /* 0x040fe400078e0200 */
[----:B------:R-:W-:Y:S02]  /*0130*/  IMAD R6, R8, 0x4, R4 ;  /* 0x0000000408067824 */ /* 0x000fe400078e0204 */
[----:B--2---:R-:W-:-:S05]  /*0140*/  @!P0 FADD R7, |R2|, -RZ ;  /* 0x800000ff02078221 */ /* 0x004fca0000000200 */
[----:B------:R0:W-:Y:S04]  /*0150*/  @!P0 STS [R0], R7 ;  /* 0x0000000700008388 */ /* 0x0001e80000000800 */
[----:B------:R0:W-:Y:S01]  /*0160*/  @P0 STS [R0], RZ ;  /* 0x000000ff00000388 */ /* 0x0001e20000000800 */
[----:B------:R-:W-:-:S03]  /*0170*/  ISETP.GE.U32.AND P0, PT, R3, 0x2, PT ;  /* 0x000000020300780c */ /* 0x000fc60003f06070 */
[----:B-1----:R0:W-:Y:S01]  /*0180*/  STS [R6], R5 ;  /* 0x0000000506007388 */ /* 0x0021e20000000800 */
[----:B------:R-:W-:Y:S09]  /*0190*/  BAR.SYNC.DEFER_BLOCKING 0x0 ;  /* 0x0000000000007b1d */ /* 0x000ff20000010000 */
[----:B0-----:R-:W-:Y:S05]  /*01a0*/  @!P0 BRA `(.L_x_203) ;  /* 0x0000000000448947 */ /* 0x001fea0003800000 */
.L_x_206:
[--C-:B------:R-:W-:Y:S01]  /*01b0*/  IMAD.MOV.U32 R7, RZ, RZ, R3.reuse ;  /* 0x000000ffff077224 */ /* 0x100fe200078e0003 */
[----:B------:R-:W-:Y:S01]  /*01c0*/  SHF.R.U32.HI R3, RZ, 0x1, R3 ;  /* 0x00000001ff037819 */ /* 0x000fe20000011603 */
[----:B------:R-:W-:Y:S03]  /*01d0*/  BSSY.RECONVERGENT B0, `(.L_x_204) ;  /* 0x000000b000007945 */ /* 0x000fe60003800200 */
[----:B------:R-:W-:-:S13]  /*01e0*/  ISETP.GE.U32.AND P0, PT, R8, R3, PT ;  /* 0x000000030800720c */ /* 0x000fda0003f06070 */
[----:B0-----:R-:W-:Y:S05]  /*01f0*/  @P0 BRA `(.L_x_205) ;  /* 0x0000000000200947 */ /* 0x001fea0003800000 */
[----:B------:R-:W-:Y:S01]  /*0200*/  IMAD R10, R3, 0x4, R0 ;  /* 0x00000004030a7824 */ /* 0x000fe200078e0200 */
[----:B------:R-:W-:Y:S04]  /*0210*/  LDS R2, [R0] ;  /* 0x0000000000027984 */ /* 0x000fe80000000800 */
[----:B------:R-:W0:Y:S02]  /*0220*/  LDS R11, [R10] ;  /* 0x000000000a0b7984 */ /* 0x000e240000000800 */
[----:B0-----:R-:W-:-:S13]  /*0230*/  FSETP.GT.AND P0, PT, R11, R2, PT ;  /* 0x000000020b00720b */ /* 0x001fda0003f04000 */
[----:B------:R-:W-:Y:S01]  /*0240*/  @P0 LEA R2, R9, R10, 0x2 ;  /* 0x0000000a09020211 */ /* 0x000fe200078e10ff */
[----:B------:R-:W-:Y:S04]  /*0250*/  @P0 STS [R0], R11 ;  /* 0x0000000b00000388 */ /* 0x000fe80000000800 */
[----:B------:R-:W0:Y:S04]  /*0260*/  @P0 LDS R5, [R2] ;  /* 0x0000000002050984 */ /* 0x000e280000000800 */
[----:B0-----:R0:W-:Y:S02]  /*0270*/  @P0 STS [R6], R5 ;  /* 0x0000000506000388 */ /* 0x0011e40000000800 */
.L_x_205:
[----:B------:R-:W-:Y:S05]  /*0280*/  BSYNC.RECONVERGENT B0 ;  /* 0x0000000000007941 */ /* 0x000fea0003800200 */
.L_x_204:
[----:B------:R-:W-:Y:S01]  /*0290*/  BAR.SYNC.DEFER_BLOCKING 0x0 ;  /* 0x0000000000007b1d */ /* 0x000fe20000010000 */
[----:B------:R-:W-:-:S13]  /*02a0*/  ISETP.GT.U32.AND P0, PT, R7, 0x3, PT ;  /* 0x000000030700780c */ /* 0x000fda0003f04070 */
[----:B------:R-:W-:Y:S05]  /*02b0*/  @P0 BRA `(.L_x_206) ;  /* 0xfffffffc00bc0947 */ /* 0x000fea000383ffff */
.L_x_203:
[----:B------:R-:W-:-:S13]  /*02c0*/  ISETP.NE.AND P0, PT, R8, RZ, PT ;  /* 0x000000ff0800720c */ /* 0x000fda0003f05270 */
[----:B------:R-:W-:Y:S05]  /*02d0*/  @P0 EXIT ;  /* 0x000000000000094d */ /* 0x000fea0003800000 */
[----:B0-----:R-:W0:Y:S01]  /*02e0*/  LDS R5, [R4] ;  /* 0x0000000004057984 */ /* 0x001e220000000800 */
[----:B------:R-:W0:Y:S03]  /*02f0*/  LDC.64 R2, c[0x0][0x390] ;  /* 0x0000e400ff027b82 */ /* 0x000e260000000a00 */
[----:B0-----:R-:W-:Y:S01]  /*0300*/  REDG.E.MAX.S32.STRONG.GPU desc[UR4][R2.64], R5 ;  /* 0x000000050200798e */ /* 0x001fe2000d12e304 */
[----:B------:R-:W-:Y:S05]  /*0310*/  EXIT ;  /* 0x000000000000794d */ /* 0x000fea0003800000 */
.L_x_207:
        /* <DEDUP_REMOVED lines=14> */
.L_x_606:


//--------------------- .text.sparse_axpy_f64     --------------------------
	.section	.text.sparse_axpy_f64,"ax",@progbits
	.align	128
        .global         sparse_axpy_f64
        .type           sparse_axpy_f64,@function
        .size           sparse_axpy_f64,(.L_x_607 - sparse_axpy_f64)
        .other          sparse_axpy_f64,@"STO_CUDA_ENTRY STV_DEFAULT"
sparse_axpy_f64:
.text.sparse_axpy_f64:
        /* <DEDUP_REMOVED lines=13> */
[----:B-1----:R-:W3:Y:S01]  /*00d0*/  LDG.E.64 R6, desc[UR4][R6.64] ;  /* 0x0000000406067981 */ /* 0x002ee2000c1e1b00 */
[----:B--2---:R-:W-:Y:S02]  /*00e0*/  IMAD.WIDE R2, R5, 0x4, R2 ;  /* 0x0000000405027825 */ /* 0x004fe400078e0202 */
[----:B------:R-:W0:Y:S04]  /*00f0*/  LDC.64 R4, c[0x0][0x398] ;  /* 0x0000e600ff047b82 */ /* 0x000e280000000a00 */
[----:B------:R-:W0:Y:S01]  /*0100*/  LDG.E R3, desc[UR4][R2.64] ;  /* 0x0000000402037981 */ /* 0x000e22000c1e1900 */
[----:B---3--:R-:W-:Y:S01]  /*0110*/  DMUL R8, R6, -R8 ;  /* 0x8000000806087228 */ /* 0x008fe20000000000 */
[----:B0-----:R-:W-:-:S06]  /*0120*/  IMAD.WIDE R4, R3, 0x8, R4 ;  /* 0x0000000803047825 */ /* 0x001fcc00078e0204 */
[----:B------:R-:W-:Y:S01]  /*0130*/  REDG.E.ADD.F64.RN.STRONG.GPU desc[UR4][R4.64], R8 ;  /* 0x00000008040079a6 */ /* 0x000fe2000c12ff04 */
[----:B------:R-:W-:Y:S05]  /*0140*/  EXIT ;  /* 0x000000000000794d */ /* 0x000fea0003800000 */
.L_x_208:
        /* <DEDUP_REMOVED lines=11> */
.L_x_607:


//--------------------- .text.sparse_axpy_f32     --------------------------
	.section	.text.sparse_axpy_f32,"ax",@progbits
	.align	128
        .global         sparse_axpy_f32
        .type           sparse_axpy_f32,@function
        .size           sparse_axpy_f32,(.L_x_608 - sparse_axpy_f32)
        .other          sparse_axpy_f32,@"STO_CUDA_ENTRY STV_DEFAULT"
sparse_axpy_f32:
.text.sparse_axpy_f32:
        /* <DEDUP_REMOVED lines=10> */
[----:B------:R-:W2:Y:S06]  /*00a0*/  LDCU UR6, c[0x0][0x380] ;  /* 0x00007000ff0677ac */ /* 0x000eac0008000800 */
[----:B------:R-:W3:Y:S01]  /*00b0*/  LDC.64 R6, c[0x0][0x388] ;  /* 0x0000e200ff067b82 */ /* 0x000ee20000000a00 */
[----:B0-----:R-:W-:-:S06]  /*00c0*/  IMAD.WIDE R2, R5, 0x4, R2 ;  /* 0x0000000405027825 */ /* 0x001fcc00078e0202 */
[----:B-1----:R-:W4:Y:S01]  /*00d0*/  LDG.E R3, desc[UR4][R2.64] ;  /* 0x0000000402037981 */ /* 0x002f22000c1e1900 */
[----:B---3--:R-:W-:Y:S02]  /*00e0*/  IMAD.WIDE R6, R5, 0x4, R6 ;  /* 0x0000000405067825 */ /* 0x008fe400078e0206 */
[----:B------:R-:W4:Y:S04]  /*00f0*/  LDC.64 R4, c[0x0][0x398] ;  /* 0x0000e600ff047b82 */ /* 0x000f280000000a00 */
[----:B------:R-:W2:Y:S01]  /*0100*/  LDG.E R6, desc[UR4][R6.64] ;  /* 0x0000000406067981 */ /* 0x000ea2000c1e1900 */
[----:B----4-:R-:W-:-:S04]  /*0110*/  IMAD.WIDE R4, R3, 0x4, R4 ;  /* 0x0000000403047825 */ /* 0x010fc800078e0204 */
[----:B--2---:R-:W-:-:S05]  /*0120*/  FMUL R9, R6, -UR6 ;  /* 0x8000000606097c20 */ /* 0x004fca0008400000 */
[----:B------:R-:W-:Y:S01]  /*0130*/  REDG.E.ADD.F32.FTZ.RN.STRONG.GPU desc[UR4][R4.64], R9 ;  /* 0x00000009040079a6 */ /* 0x000fe2000c12f304 */
[----:B------:R-:W-:Y:S05]  /*0140*/  EXIT ;  /* 0x000000000000794d */ /* 0x000fea0003800000 */
.L_x_209:
        /* <DEDUP_REMOVED lines=11> */
.L_x_608:


//--------------------- .text.sparse_scatter_f64  --------------------------
	.section	.text.sparse_scatter_f64,"ax",@progbits
	.align	128
        .global         sparse_scatter_f64
        .type           sparse_scatter_f64,@function
        .size           sparse_scatter_f64,(.L_x_609 - sparse_scatter_f64)
        .other          sparse_scatter_f64,@"STO_CUDA_ENTRY STV_DEFAULT"
sparse_scatter_f64:
.text.sparse_scatter_f64:
        /* <DEDUP_REMOVED lines=11> */
[----:B0-----:R-:W-:-:S06]  /*00b0*/  IMAD.WIDE R2, R7, 0x4, R2 ;  /* 0x0000000407027825 */ /* 0x001fcc00078e0202 */
[----:B-1----:R-:W3:Y:S01]  /*00c0*/  LDG.E R3, desc[UR4][R2.64] ;  /* 0x0000000402037981 */ /* 0x002ee2000c1e1900 */
[----:B--2---:R-:W-:Y:S02]  /*00d0*/  IMAD.WIDE R4, R7, 0x8, R4 ;  /* 0x0000000807047825 */ /* 0x004fe400078e0204 */
[----:B------:R-:W3:Y:S04]  /*00e0*/  LDC.64 R6, c[0x0][0x390] ;  /* 0x0000e400ff067b82 */ /* 0x000ee80000000a00 */
[----:B------:R-:W2:Y:S01]  /*00f0*/  LDG.E.64 R4, desc[UR4][R4.64] ;  /* 0x0000000404047981 */ /* 0x000ea2000c1e1b00 */
[----:B---3--:R-:W-:-:S05]  /*0100*/  IMAD.WIDE R6, R3, 0x8, R6 ;  /* 0x0000000803067825 */ /* 0x008fca00078e0206 */
[----:B--2---:R-:W-:Y:S01]  /*0110*/  STG.E.64 desc[UR4][R6.64], R4 ;  /* 0x0000000406007986 */ /* 0x004fe2000c101b04 */
[----:B------:R-:W-:Y:S05]  /*0120*/  EXIT ;  /* 0x000000000000794d */ /* 0x000fea0003800000 */
.L_x_210:
        /* <DEDUP_REMOVED lines=13> */
.L_x_609:


//--------------------- .text.sparse_scatter_f32  --------------------------
	.section	.text.sparse_scatter_f32,"ax",@progbits
	.align	128
        .global         sparse_scatter_f32
        .type           sparse_scatter_f32,@function
        .size           sparse_scatter_f32,(.L_x_610 - sparse_scatter_f32)
        .other          sparse_scatter_f32,@"STO_CUDA_ENTRY STV_DEFAULT"
sparse_scatter_f32:
.text.sparse_scatter_f32:
        /* <DEDUP_REMOVED lines=15> */
[----:B------:R-:W2:Y:S01]  /*00f0*/  LDG.E R5, desc[UR4][R4.64] ;  /* 0x0000000404057981 */ /* 0x000ea2000c1e1900 */
[----:B---3--:R-:W-:-:S05]  /*0100*/  IMAD.WIDE R6, R3, 0x4, R6 ;  /* 0x0000000403067825 */ /* 0x008fca00078e0206 */
[----:B--2---:R-:W-:Y:S01]  /*0110*/  STG.E desc[UR4][R6.64], R5 ;  /* 0x0000000506007986 */ /* 0x004fe2000c101904 */
[----:B------:R-:W-:Y:S05]  /*0120*/  EXIT ;  /* 0x000000000000794d */ /* 0x000fea0003800000 */
.L_x_211:
        /* <DEDUP_REMOVED lines=13> */
.L_x_610:


//--------------------- .text.extract_lower_scatter_f64 --------------------------
	.section	.text.extract_lower_scatter_f64,"ax",@progbits
	.align	128
        .global         extract_lower_scatter_f64
        .type           extract_lower_scatter_f64,@function
        .size           extract_lower_scatter_f64,(.L_x_611 - extract_lower_scatter_f64)
        .other          extract_lower_scatter_f64,@"STO_CUDA_ENTRY STV_DEFAULT"
extract_lower_scatter_f64:
.text.extract_lower_scatter_f64:
        /* <DEDUP_REMOVED lines=10> */
[----:B0-----:R-:W-:-:S05]  /*00a0*/  IMAD.WIDE R2, R5, 0x4, R2 ;  /* 0x0000000405027825 */ /* 0x001fca00078e0202 */
[----:B-1----:R-:W2:Y:S02]  /*00b0*/  LDG.E R7, desc[UR4][R2.64] ;  /* 0x0000000402077981 */ /* 0x002ea4000c1e1900 */
[----:B--2---:R-:W-:-:S13]  /*00c0*/  ISETP.GE.AND P0, PT, R7, RZ, PT ;  /* 0x000000ff0700720c */ /* 0x004fda0003f06270 */
[----:B------:R-:W-:Y:S05]  /*00d0*/  @!P0 EXIT ;  /* 0x000000000000894d */ /* 0x000fea0003800000 */
[----:B------:R-:W0:Y:S02]  /*00e0*/  LDC.64 R2, c[0x0][0x380] ;  /* 0x0000e000ff027b82 */ /* 0x000e240000000a00 */
[----:B0-----:R-:W-:-:S06]  /*00f0*/  IMAD.WIDE R2, R5, 0x8, R2 ;  /* 0x0000000805027825 */ /* 0x001fcc00078e0202 */
[----:B------:R-:W0:Y:S01]  /*0100*/  LDC.64 R4, c[0x0][0x388] ;  /* 0x0000e200ff047b82 */ /* 0x000e220000000a00 */
[----:B------:R-:W2:Y:S01]  /*0110*/  LDG.E.64 R2, desc[UR4][R2.64] ;  /* 0x0000000402027981 */ /* 0x000ea2000c1e1b00 */
[----:B0-----:R-:W-:-:S05]  /*0120*/  IMAD.WIDE.U32 R4, R7, 0x8, R4 ;  /* 0x0000000807047825 */ /* 0x001fca00078e0004 */
[----:B--2---:R-:W-:Y:S01]  /*0130*/  STG.E.64 desc[UR4][R4.64], R2 ;  /* 0x0000000204007986 */ /* 0x004fe2000c101b04 */
[----:B------:R-:W-:Y:S05]  /*0140*/  EXIT ;  /* 0x000000000000794d */ /* 0x000fea0003800000 */
.L_x_212:
        /* <DEDUP_REMOVED lines=11> */
.L_x_611:


//--------------------- .text.extract_lower_scatter_f32 --------------------------
	.section	.text.extract_lower_scatter_f32,"ax",@progbits
	.align	128
        .global         extract_lower_scatter_f32
        .type           extract_lower_scatter_f32,@function
        .size           extract_lower_scatter_f32,(.L_x_612 - extract_lower_scatter_f32)
        .other          extract_lower_scatter_f32,@"STO_CUDA_ENTRY STV_DEFAULT"
extract_lower_scatter_f32:
.text.extract_lower_scatter_f32:
        /* <DEDUP_REMOVED lines=17> */
[----:B------:R-:W2:Y:S01]  /*0110*/  LDG.E R3, desc[UR4][R2.64] ;  /* 0x0000000402037981 */ /* 0x000ea2000c1e1900 */
[----:B0-----:R-:W-:-:S05]  /*0120*/  IMAD.WIDE.U32 R4, R7, 0x4, R4 ;  /* 0x0000000407047825 */ /* 0x001fca00078e0004 */
[----:B--2---:R-:W-:Y:S01]  /*0130*/  STG.E desc[UR4][R4.64], R3 ;  /* 0x0000000304007986 */ /* 0x004fe2000c101904 */
[----:B------:R-:W-:Y:S05]  /*0140*/  EXIT ;  /* 0x000000000000794d */ /* 0x000fea0003800000 */
.L_x_213:
        /* <DEDUP_REMOVED lines=11> */
.L_x_612:


//--------------------- .text.split_lu_scatter_f64 --------------------------
	.section	.text.split_lu_scatter_f64,"ax",@progbits
	.align	128
        .global         split_lu_scatter_f64
        .type           split_lu_scatter_f64,@function
        .size           split_lu_scatter_f64,(.L_x_613 - split_lu_scatter_f64)
        .other          split_lu_scatter_f64,@"STO_CUDA_ENTRY STV_DEFAULT"
split_lu_scatter_f64:
.text.split_lu_scatter_f64:
        /* <DEDUP_REMOVED lines=13> */
[----:B-1----:R-:W4:Y:S01]  /*00d0*/  LDG.E R5, desc[UR4][R4.64] ;  /* 0x0000000404057981 */ /* 0x002f22000c1e1900 */
[----:B--2---:R-:W-:-:S06]  /*00e0*/  IMAD.WIDE R6, R9, 0x4, R6 ;  /* 0x0000000409067825 */ /* 0x004fcc00078e0206 */
[----:B------:R-:W2:Y:S01]  /*00f0*/  LDG.E R7, desc[UR4][R6.64] ;  /* 0x0000000406077981 */ /* 0x000ea2000c1e1900 */
[----:B---3--:R-:W-:-:S06]  /*0100*/  IMAD.WIDE R2, R9, 0x8, R2 ;  /* 0x0000000809027825 */ /* 0x008fcc00078e0202 */
[----:B------:R-:W3:Y:S01]  /*0110*/  LDG.E.64 R2, desc[UR4][R2.64] ;  /* 0x0000000402027981 */ /* 0x000ee2000c1e1b00 */
[----:B----4-:R-:W-:Y:S02]  /*0120*/  ISETP.GE.AND P0, PT, R5, RZ, PT ;  /* 0x000000ff0500720c */ /* 0x010fe40003f06270 */
[----:B--2---:R-:W-:-:S11]  /*0130*/  ISETP.GE.AND P1, PT, R7, RZ, PT ;  /* 0x000000ff0700720c */ /* 0x004fd60003f26270 */
[----:B------:R-:W0:Y:S02]  /*0140*/  @P0 LDC.64 R8, c[0x0][0x388] ;  /* 0x0000e200ff080b82 */ /* 0x000e240000000a00 */
[----:B0-----:R-:W-:-:S05]  /*0150*/  @P0 IMAD.WIDE.U32 R8, R5, 0x8, R8 ;  /* 0x0000000805080825 */ /* 0x001fca00078e0008 */
[----:B---3--:R0:W-:Y:S01]  /*0160*/  @P0 STG.E.64 desc[UR4][R8.64], R2 ;  /* 0x0000000208000986 */ /* 0x0081e2000c101b04 */
[----:B------:R-:W-:Y:S05]  /*0170*/  @!P1 EXIT ;  /* 0x000000000000994d */ /* 0x000fea0003800000 */
[----:B------:R-:W1:Y:S02]  /*0180*/  LDC.64 R4, c[0x0][0x390] ;  /* 0x0000e400ff047b82 */ /* 0x000e640000000a00 */
[----:B-1----:R-:W-:-:S05]  /*0190*/  IMAD.WIDE.U32 R4, R7, 0x8, R4 ;  /* 0x0000000807047825 */ /* 0x002fca00078e0004 */
[----:B------:R-:W-:Y:S01]  /*01a0*/  STG.E.64 desc[UR4][R4.64], R2 ;  /* 0x0000000204007986 */ /* 0x000fe2000c101b04 */
[----:B------:R-:W-:Y:S05]  /*01b0*/  EXIT ;  /* 0x000000000000794d */ /* 0x000fea0003800000 */
.L_x_214:
        /* <DEDUP_REMOVED lines=12> */
.L_x_613:


//--------------------- .text.split_lu_scatter_f32 --------------------------
	.section	.text.split_lu_scatter_f32,"ax",@progbits
	.align	128
        .global         split_lu_scatter_f32
        .type           split_lu_scatter_f32,@function
        .size           split_lu_scatter_f32,(.L_x_614 - split_lu_scatter_f32)
        .other          split_lu_scatter_f32,@"STO_CUDA_ENTRY STV_DEFAULT"
split_lu_scatter_f32:
.text.split_lu_scatter_f32:
        /* <DEDUP_REMOVED lines=16> */
[----:B---3--:R-:W-:-:S05]  /*0100*/  IMAD.WIDE R2, R9, 0x4, R2 ;  /* 0x0000000409027825 */ /* 0x008fca00078e0202 */
[----:B------:R-:W3:Y:S01]  /*0110*/  LDG.E R11, desc[UR4][R2.64] ;  /* 0x00000004020b7981 */ /* 0x000ee2000c1e1900 */
[----:B----4-:R-:W-:Y:S02]  /*0120*/  ISETP.GE.AND P0, PT, R5, RZ, PT ;  /* 0x000000ff0500720c */ /* 0x010fe40003f06270 */
[----:B--2---:R-:W-:-:S11]  /*0130*/  ISETP.GE.AND P1, PT, R7, RZ, PT ;  /* 0x000000ff0700720c */ /* 0x004fd60003f26270 */
[----:B------:R-:W0:Y:S02]  /*0140*/  @P0 LDC.64 R8, c[0x0][0x388] ;  /* 0x0000e200ff080b82 */ /* 0x000e240000000a00 */
[----:B0-----:R-:W-:-:S05]  /*0150*/  @P0 IMAD.WIDE.U32 R8, R5, 0x4, R8 ;  /* 0x0000000405080825 */ /* 0x001fca00078e0008 */
[----:B---3--:R0:W-:Y:S01]  /*0160*/  @P0 STG.E desc[UR4][R8.64], R11 ;  /* 0x0000000b08000986 */ /* 0x0081e2000c101904 */
[----:B------:R-:W-:Y:S05]  /*0170*/  @!P1 EXIT ;  /* 0x000000000000994d */ /* 0x000fea0003800000 */
[----:B------:R-:W1:Y:S02]  /*0180*/  LDC.64 R2, c[0x0][0x390] ;  /* 0x0000e400ff027b82 */ /* 0x000e640000000a00 */
[----:B-1----:R-:W-:-:S05]  /*0190*/  IMAD.WIDE.U32 R2, R7, 0x4, R2 ;  /* 0x0000000407027825 */ /* 0x002fca00078e0002 */
[----:B------:R-:W-:Y:S01]  /*01a0*/  STG.E desc[UR4][R2.64], R11 ;  /* 0x0000000b02007986 */ /* 0x000fe2000c101904 */
[----:B------:R-:W-:Y:S05]  /*01b0*/  EXIT ;  /* 0x000000000000794d */ /* 0x000fea0003800000 */
.L_x_215:
        /* <DEDUP_REMOVED lines=12> */
.L_x_614:


//--------------------- .text.copy_f64            --------------------------
	.section	.text.copy_f64,"ax",@progbits
	.align	128
        .global         copy_f64
        .type           copy_f64,@function
        .size           copy_f64,(.L_x_615 - copy_f64)
        .other          copy_f64,@"STO_CUDA_ENTRY STV_DEFAULT"
copy_f64:
.text.copy_f64:
        /* <DEDUP_REMOVED lines=12> */
[----:B-1----:R-:W3:Y:S01]  /*00c0*/  LDG.E.64 R2, desc[UR4][R2.64] ;  /* 0x0000000402027981 */ /* 0x002ee2000c1e1b00 */
[----:B--2---:R-:W-:-:S05]  /*00d0*/  IMAD.WIDE R4, R7, 0x8, R4 ;  /* 0x0000000807047825 */ /* 0x004fca00078e0204 */
[----:B---3--:R-:W-:Y:S01]  /*00e0*/  STG.E.64 desc[UR4][R4.64], R2 ;  /* 0x0000000204007986 */ /* 0x008fe2000c101b04 */
[----:B------:R-:W-:Y:S05]  /*00f0*/  EXIT ;  /* 0x000000000000794d */ /* 0x000fea0003800000 */
.L_x_216:
        /* <DEDUP_REMOVED lines=16> */
.L_x_615:


//--------------------- .text.copy_f32            --------------------------
	.section	.text.copy_f32,"ax",@progbits
	.align	128
        .global         copy_f32
        .type           copy_f32,@function
        .size           copy_f32,(.L_x_616 - copy_f32)
        .other          copy_f32,@"STO_CUDA_ENTRY STV_DEFAULT"
copy_f32:
.text.copy_f32:
        /* <DEDUP_REMOVED lines=13> */
[----:B--2---:R-:W-:-:S05]  /*00d0*/  IMAD.WIDE R4, R7, 0x4, R4 ;  /* 0x0000000407047825 */ /* 0x004fca00078e0204 */
[----:B---3--:R-:W-:Y:S01]  /*00e0*/  STG.E desc[UR4][R4.64], R3 ;  /* 0x0000000304007986 */ /* 0x008fe2000c101904 */
[----:B------:R-:W-:Y:S05]  /*00f0*/  EXIT ;  /* 0x000000000000794d */ /* 0x000fea0003800000 */
.L_x_217:
        /* <DEDUP_REMOVED lines=16> */
.L_x_616:


//--------------------- .text.find_diag_indices   --------------------------
	.section	.text.find_diag_indices,"ax",@progbits
	.align	128
        .global         find_diag_indices
        .type           find_diag_indices,@function
        .size           find_diag_indices,(.L_x_617 - find_diag_indices)
        .other          find_diag_indices,@"STO_CUDA_ENTRY STV_DEFAULT"
find_diag_indices:
.text.find_diag_indices:
        /* <DEDUP_REMOVED lines=21> */
.L_x_220:
        /* <DEDUP_REMOVED lines=8> */
.L_x_219:
[----:B------:R-:W-:Y:S05]  /*01d0*/  BSYNC.RECONVERGENT B0 ;  /* 0x0000000000007941 */ /* 0x000fea0003800200 */
.L_x_218:
[----:B------:R-:W-:Y:S01]  /*01e0*/  STG.E desc[UR4][R4.64], R0 ;  /* 0x0000000004007986 */ /* 0x000fe2000c101904 */
[----:B------:R-:W-:Y:S05]  /*01f0*/  EXIT ;  /* 0x000000000000794d */ /* 0x000fea0003800000 */
.L_x_221:
        /* <DEDUP_REMOVED lines=16> */
.L_x_617:


//--------------------- .text.sparse_trsv_upper_level_multi_rhs_f64 --------------------------
	.section	.text.sparse_trsv_upper_level_multi_rhs_f64,"ax",@progbits
	.align	128
        .global         sparse_trsv_upper_level_multi_rhs_f64
        .type           sparse_trsv_upper_level_multi_rhs_f64,@function
        .size           sparse_trsv_upper_level_multi_rhs_f64,(.L_x_578 - sparse_trsv_upper_level_multi_rhs_f64)
        .other          sparse_trsv_upper_level_multi_rhs_f64,@"STO_CUDA_ENTRY STV_DEFAULT"
sparse_trsv_upper_level_multi_rhs_f64:
.text.sparse_trsv_upper_level_multi_rhs_f64:
[----:B------:R-:W-:Y:S01]  /*0000*/  LDC R1, c[0x0][0x37c] ;  /* 0x0000df00ff017b82 */ /* 0x000fe20000000800 */
[----:B------:R-:W0:Y:S07]  /*0010*/  S2R R3, SR_TID.X ;  /* 0x0000000000037919 */ /* 0x000e2e0000002100 */
[----:B------:R-:W0:Y:S08]  /*0020*/  S2UR UR4, SR_CTAID.X ;  /* 0x00000000000479c3 */ /* 0x000e300000002500 */
[----:B------:R-:W0:Y:S08]  /*0030*/  LDC R0, c[0x0][0x360] ;  /* 0x0000d800ff007b82 */ /* 0x000e300000000800 */
[----:B------:R-:W1:Y:S01]  /*0040*/  LDC.64 R4, c[0x0][0x388] ;  /* 0x0000e200ff047b82 */ /* 0x000e620000000a00 */
[----:B0-----:R-:W-:-:S02]  /*0050*/  IMAD R0, R0, UR4, R3 ;  /* 0x0000000400007c24 */ /* 0x001fc4000f8e0203 */
[----:B-1----:R-:W-:-:S05]  /*0060*/  IMAD R3, R5, R4, RZ ;  /* 0x0000000405037224 */ /* 0x002fca00078e02ff */
[----:B------:R-:W-:-:S13]  /*0070*/  ISETP.GE.AND P0, PT, R0, R3, PT ;  /* 0x000000030000720c */ /* 0x000fda0003f06270 */
[----:B------:R-:W-:Y:S05]  /*0080*/  @P0 EXIT ;  /* 0x000000000000094d */ /* 0x000fea0003800000 */
[----:B------:R-:W-:Y:S01]  /*0090*/  IABS R7, R5 ;  /* 0x0000000500077213 */ /* 0x000fe20000000000 */
[----:B------:R-:W0:Y:S01]  /*00a0*/  LDC.64 R10, c[0x0][0x380] ;  /* 0x0000e000ff0a7b82 */ /* 0x000e220000000a00 */
[----:B------:R-:W1:Y:S02]  /*00b0*/  LDCU.64 UR4, c[0x0][0x358] ;  /* 0x00006b00ff0477ac */ /* 0x000e640008000a00 */
[----:B------:R-:W2:Y:S01]  /*00c0*/  I2F.RP R4, R7 ;  /* 0x0000000700047306 */ /* 0x000ea20000209400 */
[----:B------:R-:W3:Y:S04]  /*00d0*/  LDCU UR6, c[0x0][0x38c] ;  /* 0x00007180ff0677ac */ /* 0x000ee80008000800 */
[----:B------:R-:W4:Y:S01]  /*00e0*/  LDC.64 R12, c[0x0][0x390] ;  /* 0x0000e400ff0c7b82 */ /* 0x000f220000000a00 */
[----:B------:R-:W0:Y:S02]  /*00f0*/  LDCU UR7, c[0x0][0x38c] ;  /* 0x00007180ff0777ac */ /* 0x000e240008000800 */
[----:B--2---:R-:W2:Y:S02]  /*0100*/  MUFU.RCP R4, R4 ;  /* 0x0000000400047308 */ /* 0x004ea40000001000 */
[----:B--2---:R-:W-:-:S06]  /*0110*/  VIADD R2, R4, 0xffffffe ;  /* 0x0ffffffe04027836 */ /* 0x004fcc0000000000 */
[----:B------:R2:W1:Y:S02]  /*0120*/  F2I.FTZ.U32.TRUNC.NTZ R3, R2 ;  /* 0x0000000200037305 */ /* 0x000464000021f000 */
[----:B--2---:R-:W-:Y:S02]  /*0130*/  IMAD.MOV.U32 R2, RZ, RZ, RZ ;  /* 0x000000ffff027224 */ /* 0x004fe400078e00ff */
[----:B-1----:R-:W-:-:S04]  /*0140*/  IMAD.MOV R6, RZ, RZ, -R3 ;  /* 0x000000ffff067224 */ /* 0x002fc800078e0a03 */
[----:B------:R-:W-:Y:S01]  /*0150*/  IMAD R9, R6, R7, RZ ;  /* 0x0000000706097224 */ /* 0x000fe200078e02ff */
[----:B------:R-:W-:-:S03]  /*0160*/  IABS R6, R0 ;  /* 0x0000000000067213 */ /* 0x000fc60000000000 */
[----:B------:R-:W-:Y:S01]  /*0170*/  IMAD.HI.U32 R3, R3, R9, R2 ;  /* 0x0000000903037227 */ /* 0x000fe200078e0002 */
[----:B------:R-:W-:-:S04]  /*0180*/  LOP3.LUT R2, R0, R5, RZ, 0x3c, !PT ;  /* 0x0000000500027212 */ /* 0x000fc800078e3cff */
[----:B------:R-:W-:Y:S01]  /*0190*/  ISETP.GE.AND P2, PT, R2, RZ, PT ;  /* 0x000000ff0200720c */ /* 0x000fe20003f46270 */
[----:B------:R-:W-:-:S04]  /*01a0*/  IMAD.HI.U32 R3, R3, R6, RZ ;  /* 0x0000000603037227 */ /* 0x000fc800078e00ff */
[----:B------:R-:W-:-:S04]  /*01b0*/  IMAD.MOV R4, RZ, RZ, -R3 ;  /* 0x000000ffff047224 */ /* 0x000fc800078e0a03 */
[----:B------:R-:W-:-:S05]  /*01c0*/  IMAD R4, R7, R4, R6 ;  /* 0x0000000407047224 */ /* 0x000fca00078e0206 */
[----:B------:R-:W-:-:S13]  /*01d0*/  ISETP.GT.U32.AND P1, PT, R7, R4, PT ;  /* 0x000000040700720c */ /* 0x000fda0003f24070 */
[----:B------:R-:W-:Y:S02]  /*01e0*/  @!P1 IMAD.IADD R4, R4, 0x1, -R7 ;  /* 0x0000000104049824 */ /* 0x000fe400078e0a07 */
[----:B------:R-:W-:Y:S01]  /*01f0*/  @!P1 VIADD R3, R3, 0x1 ;  /* 0x0000000103039836 */ /* 0x000fe20000000000 */
[----:B------:R-:W-:Y:S02]  /*0200*/  ISETP.NE.AND P1, PT, R5, RZ, PT ;  /* 0x000000ff0500720c */ /* 0x000fe40003f25270 */
[----:B------:R-:W-:Y:S02]  /*0210*/  ISETP.GE.U32.AND P0, PT, R4, R7, PT ;  /* 0x000000070400720c */ /* 0x000fe40003f06070 */
[----:B------:R-:W1:Y:S11]  /*0220*/  LDC.64 R6, c[0x0][0x3a8] ;  /* 0x0000ea00ff067b82 */ /* 0x000e760000000a00 */
[----:B------:R-:W-:-:S05]  /*0230*/  @P0 VIADD R3, R3, 0x1 ;  /* 0x0000000103030836 */ /* 0x000fca0000000000 */
[----:B------:R-:W-:Y:S02]  /*0240*/  @!P2 IADD3 R3, PT, PT, -R3, RZ, RZ ;  /* 0x000000ff0303a210 */ /* 0x000fe40007ffe1ff */
[----:B------:R-:W-:-:S05]  /*0250*/  @!P1 LOP3.LUT R3, RZ, R5, RZ, 0x33, !PT ;  /* 0x00000005ff039212 */ /* 0x000fca00078e33ff */
[----:B0-----:R-:W-:-:S05]  /*0260*/  IMAD.WIDE R10, R3, 0x4, R10 ;  /* 0x00000004030a7825 */ /* 0x001fca00078e020a */
[----:B------:R-:W4:Y:S01]  /*0270*/  LDG.E R2, desc[UR4][R10.64] ;  /* 0x000000040a027981 */ /* 0x000f22000c1e1900 */
[----:B------:R-:W-:-:S04]  /*0280*/  IMAD.MOV R3, RZ, RZ, -R3 ;  /* 0x000000ffff037224 */ /* 0x000fc800078e0a03 */
[----:B------:R-:W-:Y:S02]  /*0290*/  IMAD R3, R5, R3, R0 ;  /* 0x0000000305037224 */ /* 0x000fe400078e0200 */
[----:B----4-:R-:W-:-:S05]  /*02a0*/  IMAD.WIDE R12, R2, 0x4, R12 ;  /* 0x00000004020c7825 */ /* 0x010fca00078e020c */
[----:B------:R-:W2:Y:S04]  /*02b0*/  LDG.E R16, desc[UR4][R12.64] ;  /* 0x000000040c107981 */ /* 0x000ea8000c1e1900 */
[----:B------:R-:W2:Y:S01]  /*02c0*/  LDG.E R9, desc[UR4][R12.64+0x4] ;  /* 0x000004040c097981 */ /* 0x000ea2000c1e1900 */
[----:B------:R-:W-:-:S04]  /*02d0*/  IMAD R0, R2, R5, R3 ;  /* 0x0000000502007224 */ /* 0x000fc800078e0203 */
[----:B-1----:R-:W-:-:S06]  /*02e0*/  IMAD.WIDE R6, R0, 0x8, R6 ;  /* 0x0000000800067825 */ /* 0x002fcc00078e0206 */
[----:B------:R-:W5:Y:S01]  /*02f0*/  LDG.E.64 R6, desc[UR4][R6.64] ;  /* 0x0000000406067981 */ /* 0x000f62000c1e1b00 */
[----:B------:R-:W-:Y:S01]  /*0300*/  BSSY.RECONVERGENT B0, `(.L_x_222) ;  /* 0x0000071000007945 */ /* 0x000fe20003800200 */
[----:B------:R-:W-:Y:S02]  /*0310*/  IMAD.MOV.U32 R4, RZ, RZ, 0x0 ;  /* 0x00000000ff047424 */ /* 0x000fe400078e00ff */
[----:B------:R-:W-:Y:S01]  /*0320*/  IMAD.MOV.U32 R5, RZ, RZ, 0x3ff00000 ;  /* 0x3ff00000ff057424 */ /* 0x000fe200078e00ff */
[----:B--2---:R-:W-:-:S13]  /*0330*/  ISETP.GE.AND P0, PT, R16, R9, PT ;  /* 0x000000091000720c */ /* 0x004fda0003f06270 */
[----:B---3--:R-:W-:Y:S05]  /*0340*/  @P0 BRA `(.L_x_223) ;  /* 0x0000000400b00947 */ /* 0x008fea0003800000 */
[--C-:B------:R-:W-:Y:S01]  /*0350*/  IMAD.IADD R4, R9, 0x1, -R16.reuse ;  /* 0x0000000109047824 */ /* 0x100fe200078e0a10 */
[----:B------:R-:W-:Y:S01]  /*0360*/  BSSY.RECONVERGENT B1, `(.L_x_224) ;  /* 0x0000021000017945 */ /* 0x000fe20003800200 */
[----:B------:R-:W-:Y:S02]  /*0370*/  HFMA2 R5, -RZ, RZ, 1.984375, 0 ;  /* 0x3ff00000ff057431 */ /* 0x000fe400000001ff */
[----:B------:R-:W-:Y:S01]  /*0380*/  IMAD.MOV.U32 R8, RZ, RZ, R16 ;  /* 0x000000ffff087224 */ /* 0x000fe200078e0010 */
[----:B------:R-:W-:Y:S01]  /*0390*/  LOP3.LUT P0, R17, R4, 0x3, RZ, 0xc0, !PT ;  /* 0x0000000304117812 */ /* 0x000fe2000780c0ff */
[----:B------:R-:W-:-:S12]  /*03a0*/  IMAD.MOV.U32 R4, RZ, RZ, 0x0 ;  /* 0x00000000ff047424 */ /* 0x000fd800078e00ff */
[----:B------:R-:W-:Y:S05]  /*03b0*/  @!P0 BRA `(.L_x_225) ;  /* 0x00000000006c8947 */ /* 0x000fea0003800000 */
[----:B------:R-:W0:Y:S01]  /*03c0*/  LDC.64 R10, c[0x0][0x3b0] ;  /* 0x0000ec00ff0a7b82 */ /* 0x000e220000000a00 */
[----:B------:R-:W-:Y:S02]  /*03d0*/  IMAD.MOV R17, RZ, RZ, -R17 ;  /* 0x000000ffff117224 */ /* 0x000fe400078e0a11 */
[----:B------:R-:W-:Y:S02]  /*03e0*/  IMAD.MOV.U32 R8, RZ, RZ, R16 ;  /* 0x000000ffff087224 */ /* 0x000fe400078e0010 */
[----:B------:R-:W-:Y:S02]  /*03f0*/  IMAD.MOV.U32 R4, RZ, RZ, 0x0 ;  /* 0x00000000ff047424 */ /* 0x000fe400078e00ff */
[----:B------:R-:W-:Y:S01]  /*0400*/  IMAD.MOV.U32 R5, RZ, RZ, 0x3ff00000 ;  /* 0x3ff00000ff057424 */ /* 0x000fe200078e00ff */
[----:B------:R-:W1:Y:S08]  /*0410*/  LDC.64 R12, c[0x0][0x3a0] ;  /* 0x0000e800ff0c7b82 */ /* 0x000e700000000a00 */
[----:B------:R-:W2:Y:S02]  /*0420*/  LDC.64 R14, c[0x0][0x398] ;  /* 0x0000e600ff0e7b82 */ /* 0x000ea40000000a00 */
.L_x_229:
[----:B--2---:R-:W-:-:S06]  /*0430*/  IMAD.WIDE R18, R8, 0x4, R14 ;  /* 0x0000000408127825 */ /* 0x004fcc00078e020e */
[----:B------:R-:W2:Y:S01]  /*0440*/  LDG.E R19, desc[UR4][R18.64] ;  /* 0x0000000412137981 */ /* 0x000ea2000c1e1900 */
[----:B------:R-:W-:Y:S01]  /*0450*/  VIADD R17, R17, 0x1 ;  /* 0x0000000111117836 */ /* 0x000fe20000000000 */
[----:B------:R-:W-:Y:S01]  /*0460*/  BSSY.RECONVERGENT B2, `(.L_x_226) ;  /* 0x000000e000027945 */ /* 0x000fe20003800200 */
[----:B-1----:R-:W-:-:S03]  /*0470*/  IMAD.WIDE R20, R8, 0x8, R12 ;  /* 0x0000000808147825 */ /* 0x002fc600078e020c */
[----:B------:R-:W-:Y:S02]  /*0480*/  ISETP.NE.AND P1, PT, R17, RZ, PT ;  /* 0x000000ff1100720c */ /* 0x000fe40003f25270 */
[----:B--2---:R-:W-:-:S13]  /*0490*/  ISETP.GT.AND P0, PT, R19, R2, PT ;  /* 0x000000021300720c */ /* 0x004fda0003f04270 */
[----:B-----5:R-:W-:Y:S05]  /*04a0*/  @P0 BRA `(.L_x_227) ;  /* 0x0000000000100947 */ /* 0x020fea0003800000 */
[----:B------:R-:W-:-:S13]  /*04b0*/  ISETP.NE.AND P0, PT, R19, R2, PT ;  /* 0x000000021300720c */ /* 0x000fda0003f05270 */
[----:B------:R-:W-:Y:S05]  /*04c0*/  @P0 BRA `(.L_x_228) ;  /* 0x00000000001c0947 */ /* 0x000fea0003800000 */
[----:B------:R1:W5:Y:S01]  /*04d0*/  LDG.E.64 R4, desc[UR4][R20.64] ;  /* 0x0000000414047981 */ /* 0x000362000c1e1b00 */
[----:B------:R-:W-:Y:S05]  /*04e0*/  BRA `(.L_x_228) ;  /* 0x0000000000147947 */ /* 0x000fea0003800000 */
.L_x_227:
[----:B------:R-:W-:Y:S01]  /*04f0*/  IMAD R19, R19, UR6, R3 ;  /* 0x0000000613137c24 */ /* 0x000fe2000f8e0203 */
[----:B------:R-:W2:Y:S03]  /*0500*/  LDG.E.64 R20, desc[UR4][R20.64] ;  /* 0x0000000414147981 */ /* 0x000ea6000c1e1b00 */
[----:B0-----:R-:W-:-:S06]  /*0510*/  IMAD.WIDE R18, R19, 0x8, R10 ;  /* 0x0000000813127825 */ /* 0x001fcc00078e020a */
[----:B------:R-:W2:Y:S02]  /*0520*/  LDG.E.64 R18, desc[UR4][R18.64] ;  /* 0x0000000412127981 */ /* 0x000ea4000c1e1b00 */
[----:B--2--5:R-:W-:-:S11]  /*0530*/  DFMA R6, -R20, R18, R6 ;  /* 0x000000121406722b */ /* 0x024fd60000000106 */
.L_x_228:
[----:B------:R-:W-:Y:S05]  /*0540*/  BSYNC.RECONVERGENT B2 ;  /* 0x0000000000027941 */ /* 0x000fea0003800200 */
.L_x_226:
[----:B------:R-:W-:Y:S01]  /*0550*/  VIADD R8, R8, 0x1 ;  /* 0x0000000108087836 */ /* 0x000fe20000000000 */
[----:B------:R-:W-:Y:S06]  /*0560*/  @P1 BRA `(.L_x_229) ;  /* 0xfffffffc00b01947 */ /* 0x000fec000383ffff */
.L_x_225:
[----:B------:R-:W-:Y:S05]  /*0570*/  BSYNC.RECONVERGENT B1 ;  /* 0x0000000000017941 */ /* 0x000fea0003800200 */
.L_x_224:
[----:B0-----:R-:W-:-:S04]  /*0580*/  IADD3 R10, PT, PT, R16, -R9, RZ ;  /* 0x80000009100a7210 */ /* 0x001fc80007ffe0ff */
[----:B------:R-:W-:-:S13]  /*0590*/  ISETP.GT.U32.AND P0, PT, R10, -0x4, PT ;  /* 0xfffffffc0a00780c */ /* 0x000fda0003f04070 */
[----:B------:R-:W-:Y:S05]  /*05a0*/  @P0 BRA `(.L_x_223) ;  /* 0x0000000400180947 */ /* 0x000fea0003800000 */
[----:B------:R-:W0:Y:S01]  /*05b0*/  LDC.64 R12, c[0x0][0x398] ;  /* 0x0000e600ff0c7b82 */ /* 0x000e220000000a00 */
[----:B------:R-:W-:-:S07]  /*05c0*/  IMAD.IADD R9, R8, 0x1, -R9 ;  /* 0x0000000108097824 */ /* 0x000fce00078e0a09 */
[----:B------:R-:W2:Y:S08]  /*05d0*/  LDC.64 R14, c[0x0][0x3a0] ;  /* 0x0000e800ff0e7b82 */ /* 0x000eb00000000a00 */
[----:B------:R-:W3:Y:S01]  /*05e0*/  LDC.64 R10, c[0x0][0x3b0] ;  /* 0x0000ec00ff0a7b82 */ /* 0x000ee20000000a00 */
[----:B0-----:R-:W-:-:S05]  /*05f0*/  IADD3 R12, P0, PT, R12, 0x8, RZ ;  /* 0x000000080c0c7810 */ /* 0x001fca0007f1e0ff */
[----:B------:R-:W-:Y:S01]  /*0600*/  IMAD.X R13, RZ, RZ, R13, P0 ;  /* 0x000000ffff0d7224 */ /* 0x000fe200000e060d */
[----:B--2---:R-:W-:-:S05]  /*0610*/  IADD3 R14, P1, PT, R14, 0x10, RZ ;  /* 0x000000100e0e7810 */ /* 0x004fca0007f3e0ff */
[----:B------:R-:W-:-:S08]  /*0620*/  IMAD.X R15, RZ, RZ, R15, P1 ;  /* 0x000000ffff0f7224 */ /* 0x000fd000008e060f */
.L_x_242:
[----:B------:R-:W-:-:S05]  /*0630*/  IMAD.WIDE R18, R8, 0x4, R12 ;  /* 0x0000000408127825 */ /* 0x000fca00078e020c */
[----:B--2---:R-:W2:Y:S01]  /*0640*/  LDG.E R23, desc[UR4][R18.64+-0x8] ;  /* 0xfffff80412177981 */ /* 0x004ea2000c1e1900 */
[----:B------:R-:W-:Y:S01]  /*0650*/  VIADD R9, R9, 0x4 ;  /* 0x0000000409097836 */ /* 0x000fe20000000000 */
[----:B------:R-:W-:Y:S01]  /*0660*/  BSSY.RECONVERGENT B1, `(.L_x_230) ;  /* 0x000000e000017945 */ /* 0x000fe20003800200 */
[----:B0---4-:R-:W-:-:S03]  /*0670*/  IMAD.WIDE R16, R8, 0x8, R14 ;  /* 0x0000000808107825 */ /* 0x011fc600078e020e */
[----:B------:R-:W-:Y:S02]  /*0680*/  ISETP.NE.AND P0, PT, R9, RZ, PT ;  /* 0x000000ff0900720c */ /* 0x000fe40003f05270 */
[----:B--2---:R-:W-:-:S13]  /*0690*/  ISETP.GT.AND P1, PT, R23, R2, PT ;  /* 0x000000021700720c */ /* 0x004fda0003f24270 */
[----:B------:R-:W-:Y:S05]  /*06a0*/  @!P1 BRA `(.L_x_231) ;  /* 0x0000000000189947 */ /* 0x000fea0003800000 */
[----:B------:R-:W-:Y:S01]  /*06b0*/  IMAD R23, R23, UR7, R3 ;  /* 0x0000000717177c24 */ /* 0x000fe2000f8e0203 */
[----:B-1----:R-:W2:Y:S03]  /*06c0*/  LDG.E.64 R20, desc[UR4][R16.64+-0x10] ;  /* 0xfffff00410147981 */ /* 0x002ea6000c1e1b00 */
[----:B---3--:R-:W-:-:S06]  /*06d0*/  IMAD.WIDE R22, R23, 0x8, R10 ;  /* 0x0000000817167825 */ /* 0x008fcc00078e020a */
[----:B------:R-:W2:Y:S02]  /*06e0*/  LDG.E.64 R22, desc[UR4][R22.64] ;  /* 0x0000000416167981 */ /* 0x000ea4000c1e1b00 */
[----:B--2--5:R-:W-:Y:S01]  /*06f0*/  DFMA R6, -R20, R22, R6 ;  /* 0x000000161406722b */ /* 0x024fe20000000106 */
[----:B------:R-:W-:Y:S10]  /*0700*/  BRA `(.L_x_232) ;  /* 0x00000000000c7947 */ /* 0x000ff40003800000 */
.L_x_231:
[----:B------:R-:W-:-:S13]  /*0710*/  ISETP.NE.AND P1, PT, R23, R2, PT ;  /* 0x000000021700720c */ /* 0x000fda0003f25270 */
[----:B------:R-:W-:Y:S05]  /*0720*/  @P1 BRA `(.L_x_232) ;  /* 0x0000000000041947 */ /* 0x000fea0003800000 */
[----:B-----5:R0:W5:Y:S02]  /*0730*/  LDG.E.64 R4, desc[UR4][R16.64+-0x10] ;  /* 0xfffff00410047981 */ /* 0x020164000c1e1b00 */
.L_x_232:
[----:B------:R-:W-:Y:S05]  /*0740*/  BSYNC.RECONVERGENT B1 ;  /* 0x0000000000017941 */ /* 0x000fea0003800200 */
.L_x_230:
[----:B------:R-:W2:Y:S01]  /*0750*/  LDG.E R23, desc[UR4][R18.64+-0x4] ;  /* 0xfffffc0412177981 */ /* 0x000ea2000c1e1900 */
[----:B------:R-:W-:Y:S01]  /*0760*/  BSSY.RECONVERGENT B1, `(.L_x_233) ;  /* 0x000000c000017945 */ /* 0x000fe20003800200 */
[----:B--2---:R-:W-:-:S13]  /*0770*/  ISETP.GT.AND P1, PT, R23, R2, PT ;  /* 0x000000021700720c */ /* 0x004fda0003f24270 */
[----:B------:R-:W-:Y:S05]  /*0780*/  @P1 BRA `(.L_x_234) ;  /* 0x0000000000101947 */ /* 0x000fea0003800000 */
[----:B------:R-:W-:-:S13]  /*0790*/  ISETP.NE.AND P1, PT, R23, R2, PT ;  /* 0x000000021700720c */ /* 0x000fda0003f25270 */
[----:B------:R-:W-:Y:S05]  /*07a0*/  @P1 BRA `(.L_x_235) ;  /* 0x00000000001c1947 */ /* 0x000fea0003800000 */
[----:B-----5:R2:W5:Y:S01]  /*07b0*/  LDG.E.64 R4, desc[UR4][R16.64+-0x8] ;  /* 0xfffff80410047981 */ /* 0x020562000c1e1b00 */
[----:B------:R-:W-:Y:S05]  /*07c0*/  BRA `(.L_x_235) ;  /* 0x0000000000147947 */ /* 0x000fea0003800000 */
.L_x_234:
[----:B------:R-:W-:Y:S01]  /*07d0*/  IMAD R23, R23, UR7, R3 ;  /* 0x0000000717177c24 */ /* 0x000fe2000f8e0203 */
[----:B-1----:R-:W2:Y:S03]  /*07e0*/  LDG.E.64 R20, desc[UR4][R16.64+-0x8] ;  /* 0xfffff80410147981 */ /* 0x002ea6000c1e1b00 */
[----:B---3--:R-:W-:-:S06]  /*07f0*/  IMAD.WIDE R22, R23, 0x8, R10 ;  /* 0x0000000817167825 */ /* 0x008fcc00078e020a */
[----:B------:R-:W2:Y:S02]  /*0800*/  LDG.E.64 R22, desc[UR4][R22.64] ;  /* 0x0000000416167981 */ /* 0x000ea4000c1e1b00 */
[----:B--2--5:R-:W-:-:S11]  /*0810*/  DFMA R6, -R20, R22, R6 ;  /* 0x000000161406722b */ /* 0x024fd60000000106 */
.L_x_235:
[----:B------:R-:W-:Y:S05]  /*0820*/  BSYNC.RECONVERGENT B1 ;  /* 0x0000000000017941 */ /* 0x000fea0003800200 */
.L_x_233:
[----:B------:R-:W4:Y:S01]  /*0830*/  LDG.E R23, desc[UR4][R18.64] ;  /* 0x0000000412177981 */ /* 0x000f22000c1e1900 */
[----:B------:R-:W-:Y:S01]  /*0840*/  BSSY.RECONVERGENT B1, `(.L_x_236) ;  /* 0x000000c000017945 */ /* 0x000fe20003800200 */
[----:B----4-:R-:W-:-:S13]  /*0850*/  ISETP.GT.AND P1, PT, R23, R2, PT ;  /* 0x000000021700720c */ /* 0x010fda0003f24270 */
[----:B------:R-:W-:Y:S05]  /*0860*/  @P1 BRA `(.L_x_237) ;  /* 0x0000000000101947 */ /* 0x000fea0003800000 */
[----:B------:R-:W-:-:S13]  /*0870*/  ISETP.NE.AND P1, PT, R23, R2, PT ;  /* 0x000000021700720c */ /* 0x000fda0003f25270 */
[----:B------:R-:W-:Y:S05]  /*0880*/  @P1 BRA `(.L_x_238) ;  /* 0x00000000001c1947 */ /* 0x000fea0003800000 */
[----:B-----5:R4:W5:Y:S01]  /*0890*/  LDG.E.64 R4, desc[UR4][R16.64] ;  /* 0x0000000410047981 */ /* 0x020962000c1e1b00 */
[----:B------:R-:W-:Y:S05]  /*08a0*/  BRA `(.L_x_238) ;  /* 0x0000000000147947 */ /* 0x000fea0003800000 */
.L_x_237:
[----:B------:R-:W-:Y:S01]  /*08b0*/  IMAD R23, R23, UR7, R3 ;  /* 0x0000000717177c24 */ /* 0x000fe2000f8e0203 */
[----:B-1----:R-:W4:Y:S03]  /*08c0*/  LDG.E.64 R20, desc[UR4][R16.64] ;  /* 0x0000000410147981 */ /* 0x002f26000c1e1b00 */
[----:B---3--:R-:W-:-:S06]  /*08d0*/  IMAD.WIDE R22, R23, 0x8, R10 ;  /* 0x0000000817167825 */ /* 0x008fcc00078e020a */
[----:B------:R-:W4:Y:S02]  /*08e0*/  LDG.E.64 R22, desc[UR4][R22.64] ;  /* 0x0000000416167981 */ /* 0x000f24000c1e1b00 */
[----:B----45:R-:W-:-:S11]  /*08f0*/  DFMA R6, -R20, R22, R6 ;  /* 0x000000161406722b */ /* 0x030fd60000000106 */
.L_x_238:
[----:B------:R-:W-:Y:S05]  /*0900*/  BSYNC.RECONVERGENT B1 ;  /* 0x0000000000017941 */ /* 0x000fea0003800200 */
.L_x_236:
        /* <DEDUP_REMOVED lines=8> */
.L_x_240:
[----:B------:R-:W-:Y:S01]  /*0990*/  IMAD R19, R19, UR7, R3 ;  /* 0x0000000713137c24 */ /* 0x000fe2000f8e0203 */
[----:B0---4-:R-:W2:Y:S03]  /*09a0*/  LDG.E.64 R16, desc[UR4][R16.64+0x8] ;  /* 0x0000080410107981 */ /* 0x011ea6000c1e1b00 */
[----:B---3--:R-:W-:-:S06]  /*09b0*/  IMAD.WIDE R18, R19, 0x8, R10 ;  /* 0x0000000813127825 */ /* 0x008fcc00078e020a */
[----:B------:R-:W2:Y:S02]  /*09c0*/  LDG.E.64 R18, desc[UR4][R18.64] ;  /* 0x0000000412127981 */ /* 0x000ea4000c1e1b00 */
[----:B--2--5:R-:W-:-:S11]  /*09d0*/  DFMA R6, -R16, R18, R6 ;  /* 0x000000121006722b */ /* 0x024fd60000000106 */
.L_x_241:
[----:B------:R-:W-:Y:S05]  /*09e0*/  BSYNC.RECONVERGENT B1 ;  /* 0x0000000000017941 */ /* 0x000fea0003800200 */
.L_x_239:
[----:B------:R-:W-:Y:S01]  /*09f0*/  VIADD R8, R8, 0x4 ;  /* 0x0000000408087836 */ /* 0x000fe20000000000 */
[----:B------:R-:W-:Y:S06]  /*0a00*/  @P0 BRA `(.L_x_242) ;  /* 0xfffffffc00080947 */ /* 0x000fec000383ffff */
.L_x_223:
[----:B------:R-:W-:Y:S05]  /*0a10*/  BSYNC.RECONVERGENT B0 ;  /* 0x0000000000007941 */ /* 0x000fea0003800200 */
.L_x_222:
[----:B-----5:R-:W0:Y:S01]  /*0a20*/  MUFU.RCP64H R3, R5 ;  /* 0x0000000500037308 */ /* 0x020e220000001800 */
[----:B------:R-:W-:Y:S01]  /*0a30*/  IMAD.MOV.U32 R2, RZ, RZ, 0x1 ;  /* 0x00000001ff027424 */ /* 0x000fe200078e00ff */
[----:B------:R-:W-:Y:S01]  /*0a40*/  FSETP.GEU.AND P1, PT, |R7|, 6.5827683646048100446e-37, PT ;  /* 0x036000000700780b */ /* 0x000fe20003f2e200 */
[----:B------:R-:W-:Y:S04]  /*0a50*/  BSSY.RECONVERGENT B0, `(.L_x_243) ;  /* 0x000000e000007945 */ /* 0x000fe80003800200 */
[----:B0-----:R-:W-:-:S08]  /*0a60*/  DFMA R8, R2, -R4, 1 ;  /* 0x3ff000000208742b */ /* 0x001fd00000000804 */
[----:B------:R-:W-:-:S08]  /*0a70*/  DFMA R8, R8, R8, R8 ;  /* 0x000000080808722b */ /* 0x000fd00000000008 */
[----:B------:R-:W-:-:S08]  /*0a80*/  DFMA R8, R2, R8, R2 ;  /* 0x000000080208722b */ /* 0x000fd00000000002 */
[----:B------:R-:W-:-:S08]  /*0a90*/  DFMA R2, R8, -R4, 1 ;  /* 0x3ff000000802742b */ /* 0x000fd00000000804 */
[----:B------:R-:W-:-:S08]  /*0aa0*/  DFMA R2, R8, R2, R8 ;  /* 0x000000020802722b */ /* 0x000fd00000000008 */
[----:B------:R-:W-:-:S08]  /*0ab0*/  DMUL R8, R2, R6 ;  /* 0x0000000602087228 */ /* 0x000fd00000000000 */
[----:B---3--:R-:W-:-:S08]  /*0ac0*/  DFMA R10, R8, -R4, R6 ;  /* 0x80000004080a722b */ /* 0x008fd00000000006 */
[----:B------:R-:W-:-:S10]  /*0ad0*/  DFMA R2, R2, R10, R8 ;  /* 0x0000000a0202722b */ /* 0x000fd40000000008 */
[----:B------:R-:W-:-:S05]  /*0ae0*/  FFMA R8, RZ, R5, R3 ;  /* 0x00000005ff087223 */ /* 0x000fca0000000003 */
[----:B------:R-:W-:-:S13]  /*0af0*/  FSETP.GT.AND P0, PT, |R8|, 1.469367938527859385e-39, PT ;  /* 0x001000000800780b */ /* 0x000fda0003f04200 */
[----:B------:R-:W-:Y:S05]  /*0b00*/  @P0 BRA P1, `(.L_x_244) ;  /* 0x0000000000080947 */ /* 0x000fea0000800000 */
[----:B------:R-:W-:-:S07]  /*0b10*/  MOV R10, 0xb30 ;  /* 0x00000b30000a7802 */ /* 0x000fce0000000f00 */
[----:B-12-4-:R-:W-:Y:S05]  /*0b20*/  CALL.REL.NOINC `($__internal_4_$__cuda_sm20_div_rn_f64_full) ;  /* 0x0000000000147944 */ /* 0x016fea0003c00000 */
.L_x_244:
[----:B------:R-:W-:Y:S05]  /*0b30*/  BSYNC.RECONVERGENT B0 ;  /* 0x0000000000007941 */ /* 0x000fea0003800200 */
.L_x_243:
[----:B------:R-:W0:Y:S02]  /*0b40*/  LDC.64 R4, c[0x0][0x3b0] ;  /* 0x0000ec00ff047b82 */ /* 0x000e240000000a00 */
[----:B0-----:R-:W-:-:S05]  /*0b50*/  IMAD.WIDE R4, R0, 0x8, R4 ;  /* 0x0000000800047825 */ /* 0x001fca00078e0204 */
[----:B------:R-:W-:Y:S01]  /*0b60*/  STG.E.64 desc[UR4][R4.64], R2 ;  /* 0x0000000204007986 */ /* 0x000fe2000c101b04 */
[----:B------:R-:W-:Y:S05]  /*0b70*/  EXIT ;  /* 0x000000000000794d */ /* 0x000fea0003800000 */
        .weak           $__internal_4_$__cuda_sm20_div_rn_f64_full
        .type           $__internal_4_$__cuda_sm20_div_rn_f64_full,@function
        .size           $__internal_4_$__cuda_sm20_div_rn_f64_full,(.L_x_578 - $__internal_4_$__cuda_sm20_div_rn_f64_full)
$__internal_4_$__cuda_sm20_div_rn_f64_full:
[C---:B------:R-:W-:Y:S01]  /*0b80*/  FSETP.GEU.AND P0, PT, |R5|.reuse, 1.469367938527859385e-39, PT ;  /* 0x001000000500780b */ /* 0x040fe20003f0e200 */
[----:B------:R-:W-:Y:S01]  /*0b90*/  IMAD.MOV.U32 R16, RZ, RZ, 0x1 ;  /* 0x00000001ff107424 */ /* 0x000fe200078e00ff */
[----:B------:R-:W-:Y:S01]  /*0ba0*/  LOP3.LUT R2, R5, 0x800fffff, RZ, 0xc0, !PT ;  /* 0x800fffff05027812 */ /* 0x000fe200078ec0ff */
[----:B------:R-:W-:Y:S01]  /*0bb0*/  BSSY.RECONVERGENT B1, `(.L_x_245) ;  /* 0x0000055000017945 */ /* 0x000fe20003800200 */
[C---:B------:R-:W-:Y:S02]  /*0bc0*/  FSETP.GEU.AND P2, PT, |R7|.reuse, 1.469367938527859385e-39, PT ;  /* 0x001000000700780b */ /* 0x040fe40003f4e200 */
[----:B------:R-:W-:Y:S02]  /*0bd0*/  LOP3.LUT R3, R2, 0x3ff00000, RZ, 0xfc, !PT ;  /* 0x3ff0000002037812 */ /* 0x000fe400078efcff */
[----:B------:R-:W-:Y:S02]  /*0be0*/  MOV R2, R4 ;  /* 0x0000000400027202 */ /* 0x000fe40000000f00 */
[----:B------:R-:W-:-:S02]  /*0bf0*/  LOP3.LUT R11, R7, 0x7ff00000, RZ, 0xc0, !PT ;  /* 0x7ff00000070b7812 */ /* 0x000fc400078ec0ff */
[----:B------:R-:W-:Y:S01]  /*0c00*/  LOP3.LUT R14, R5, 0x7ff00000, RZ, 0xc0, !PT ;  /* 0x7ff00000050e7812 */ /* 0x000fe200078ec0ff */
[----:B------:R-:W-:-:S03]  /*0c10*/  @!P0 DMUL R2, R4, 8.98846567431157953865e+307 ;  /* 0x7fe0000004028828 */ /* 0x000fc60000000000 */
[----:B------:R-:W-:Y:S01]  /*0c20*/  ISETP.GE.U32.AND P1, PT, R11, R14, PT ;  /* 0x0000000e0b00720c */ /* 0x000fe20003f26070 */
[----:B------:R-:W-:Y:S01]  /*0c30*/  @!P2 IMAD.MOV.U32 R18, RZ, RZ, RZ ;  /* 0x000000ffff12a224 */ /* 0x000fe200078e00ff */
[----:B------:R-:W-:Y:S01]  /*0c40*/  @!P2 LOP3.LUT R12, R5, 0x7ff00000, RZ, 0xc0, !PT ;  /* 0x7ff00000050ca812 */ /* 0x000fe200078ec0ff */
[----:B------:R-:W0:Y:S03]  /*0c50*/  MUFU.RCP64H R17, R3 ;  /* 0x0000000300117308 */ /* 0x000e260000001800 */
[----:B------:R-:W-:Y:S01]  /*0c60*/  @!P2 ISETP.GE.U32.AND P3, PT, R11, R12, PT ;  /* 0x0000000c0b00a20c */ /* 0x000fe20003f66070 */
[----:B------:R-:W-:-:S05]  /*0c70*/  IMAD.MOV.U32 R12, RZ, RZ, 0x1ca00000 ;  /* 0x1ca00000ff0c7424 */ /* 0x000fca00078e00ff */
[----:B------:R-:W-:-:S04]  /*0c80*/  @!P2 SEL R13, R12, 0x63400000, !P3 ;  /* 0x634000000c0da807 */ /* 0x000fc80005800000 */
[----:B------:R-:W-:Y:S01]  /*0c90*/  @!P2 LOP3.LUT R13, R13, 0x80000000, R7, 0xf8, !PT ;  /* 0x800000000d0da812 */ /* 0x000fe200078ef807 */
[----:B0-----:R-:W-:-:S03]  /*0ca0*/  DFMA R8, R16, -R2, 1 ;  /* 0x3ff000001008742b */ /* 0x001fc60000000802 */
[----:B------:R-:W-:-:S05]  /*0cb0*/  @!P2 LOP3.LUT R19, R13, 0x100000, RZ, 0xfc, !PT ;  /* 0x001000000d13a812 */ /* 0x000fca00078efcff */
[----:B------:R-:W-:-:S08]  /*0cc0*/  DFMA R8, R8, R8, R8 ;  /* 0x000000080808722b */ /* 0x000fd00000000008 */
[----:B------:R-:W-:Y:S01]  /*0cd0*/  DFMA R16, R16, R8, R16 ;  /* 0x000000081010722b */ /* 0x000fe20000000010 */
[----:B------:R-:W-:Y:S01]  /*0ce0*/  SEL R9, R12, 0x63400000, !P1 ;  /* 0x634000000c097807 */ /* 0x000fe20004800000 */
[----:B------:R-:W-:-:S03]  /*0cf0*/  IMAD.MOV.U32 R8, RZ, RZ, R6 ;  /* 0x000000ffff087224 */ /* 0x000fc600078e0006 */
[----:B------:R-:W-:-:S03]  /*0d00*/  LOP3.LUT R9, R9, 0x800fffff, R7, 0xf8, !PT ;  /* 0x800fffff09097812 */ /* 0x000fc600078ef807 */
[----:B------:R-:W-:-:S03]  /*0d10*/  DFMA R20, R16, -R2, 1 ;  /* 0x3ff000001014742b */ /* 0x000fc60000000802 */
[----:B------:R-:W-:-:S05]  /*0d20*/  @!P2 DFMA R8, R8, 2, -R18 ;  /* 0x400000000808a82b */ /* 0x000fca0000000812 */
[----:B------:R-:W-:Y:S01]  /*0d30*/  DFMA R16, R16, R20, R16 ;  /* 0x000000141010722b */ /* 0x000fe20000000010 */
[----:B------:R-:W-:Y:S02]  /*0d40*/  IMAD.MOV.U32 R21, RZ, RZ, R11 ;  /* 0x000000ffff157224 */ /* 0x000fe400078e000b */
[----:B------:R-:W-:Y:S01]  /*0d50*/  IMAD.MOV.U32 R20, RZ, RZ, R14 ;  /* 0x000000ffff147224 */ /* 0x000fe200078e000e */
[----:B------:R-:W-:Y:S02]  /*0d60*/  @!P0 LOP3.LUT R20, R3, 0x7ff00000, RZ, 0xc0, !PT ;  /* 0x7ff0000003148812 */ /* 0x000fe400078ec0ff */
[----:B------:R-:W-:Y:S02]  /*0d70*/  @!P2 LOP3.LUT R21, R9, 0x7ff00000, RZ, 0xc0, !PT ;  /* 0x7ff000000915a812 */ /* 0x000fe400078ec0ff */
[----:B------:R-:W-:Y:S01]  /*0d80*/  DMUL R18, R16, R8 ;  /* 0x0000000810127228 */ /* 0x000fe20000000000 */
[----:B------:R-:W-:Y:S01]  /*0d90*/  VIADD R22, R20, 0xffffffff ;  /* 0xffffffff14167836 */ /* 0x000fe20000000000 */
[----:B------:R-:W-:-:S04]  /*0da0*/  IADD3 R13, PT, PT, R21, -0x1, RZ ;  /* 0xffffffff150d7810 */ /* 0x000fc80007ffe0ff */
[----:B------:R-:W-:Y:S02]  /*0db0*/  ISETP.GT.U32.AND P0, PT, R13, 0x7feffffe, PT ;  /* 0x7feffffe0d00780c */ /* 0x000fe40003f04070 */
[----:B------:R-:W-:Y:S02]  /*0dc0*/  DFMA R14, R18, -R2, R8 ;  /* 0x80000002120e722b */ /* 0x000fe40000000008 */
[----:B------:R-:W-:-:S06]  /*0dd0*/  ISETP.GT.U32.OR P0, PT, R22, 0x7feffffe, P0 ;  /* 0x7feffffe1600780c */ /* 0x000fcc0000704470 */
[----:B------:R-:W-:-:S07]  /*0de0*/  DFMA R14, R16, R14, R18 ;  /* 0x0000000e100e722b */ /* 0x000fce0000000012 */
        /* <DEDUP_REMOVED lines=19> */
[----:B------:R-:W-:Y:S01]  /*0f20*/  MOV R2, RZ ;  /* 0x000000ff00027202 */ /* 0x000fe20000000f00 */
[----:B------:R-:W-:-:S05]  /*0f30*/  DMUL.RP R6, R14, R6 ;  /* 0x000000060e067228 */ /* 0x000fca0000008000 */
[----:B------:R-:W-:-:S05]  /*0f40*/  DFMA R2, R12, -R2, R14 ;  /* 0x800000020c02722b */ /* 0x000fca000000000e */
[----:B------:R-:W-:Y:S02]  /*0f50*/  LOP3.LUT R5, R7, R5, RZ, 0x3c, !PT ;  /* 0x0000000507057212 */ /* 0x000fe400078e3cff */
[----:B------:R-:W-:-:S04]  /*0f60*/  IADD3 R2, PT, PT, -R11, -0x43300000, RZ ;  /* 0xbcd000000b027810 */ /* 0x000fc80007ffe1ff */
[----:B------:R-:W-:-:S04]  /*0f70*/  FSETP.NEU.AND P0, PT, |R3|, R2, PT ;  /* 0x000000020300720b */ /* 0x000fc80003f0d200 */
[----:B------:R-:W-:Y:S02]  /*0f80*/  FSEL R12, R6, R12, !P0 ;  /* 0x0000000c060c7208 */ /* 0x000fe40004000000 */
[----:B------:R-:W-:Y:S01]  /*0f90*/  FSEL R13, R5, R13, !P0 ;  /* 0x0000000d050d7208 */ /* 0x000fe20004000000 */
[----:B------:R-:W-:Y:S06]  /*0fa0*/  BRA `(.L_x_247) ;  /* 0x0000000000547947 */ /* 0x000fec0003800000 */
.L_x_246:
        /* <DEDUP_REMOVED lines=16> */
.L_x_249:
[----:B------:R-:W-:Y:S02]  /*10b0*/  LOP3.LUT R13, R5, 0x80000, RZ, 0xfc, !PT ;  /* 0x00080000050d7812 */ /* 0x000fe400078efcff */
[----:B------:R-:W-:Y:S01]  /*10c0*/  MOV R12, R4 ;  /* 0x00000004000c7202 */ /* 0x000fe20000000f00 */
[----:B------:R-:W-:Y:S06]  /*10d0*/  BRA `(.L_x_247) ;  /* 0x0000000000087947 */ /* 0x000fec0003800000 */
.L_x_248:
[----:B------:R-:W-:Y:S01]  /*10e0*/  LOP3.LUT R13, R7, 0x80000, RZ, 0xfc, !PT ;  /* 0x00080000070d7812 */ /* 0x000fe200078efcff */
[----:B------:R-:W-:-:S07]  /*10f0*/  IMAD.MOV.U32 R12, RZ, RZ, R6 ;  /* 0x000000ffff0c7224 */ /* 0x000fce00078e0006 */
.L_x_247:
[----:B------:R-:W-:Y:S05]  /*1100*/  BSYNC.RECONVERGENT B1 ;  /* 0x0000000000017941 */ /* 0x000fea0003800200 */
.L_x_245:
[----:B------:R-:W-:Y:S02]  /*1110*/  IMAD.MOV.U32 R11, RZ, RZ, 0x0 ;  /* 0x00000000ff0b7424 */ /* 0x000fe400078e00ff */
[----:B------:R-:W-:Y:S02]  /*1120*/  IMAD.MOV.U32 R2, RZ, RZ, R12 ;  /* 0x000000ffff027224 */ /* 0x000fe400078e000c */
[----:B------:R-:W-:Y:S01]  /*1130*/  IMAD.MOV.U32 R3, RZ, RZ, R13 ;  /* 0x000000ffff037224 */ /* 0x000fe200078e000d */
[----:B------:R-:W-:Y:S06]  /*1140*/  RET.REL.NODEC R10 `(sparse_trsv_upper_level_multi_rhs_f64) ;  /* 0xffffffec0aac7950 */ /* 0x000fec0003c3ffff */
.L_x_250:
        /* <DEDUP_REMOVED lines=11> */
.L_x_578:


//--------------------- .text.sparse_trsv_upper_level_multi_rhs_f32 --------------------------
	.section	.text.sparse_trsv_upper_level_multi_rhs_f32,"ax",@progbits
	.align	128
        .global         sparse_trsv_upper_level_multi_rhs_f32
        .type           sparse_trsv_upper_level_multi_rhs_f32,@function
        .size           sparse_trsv_upper_level_multi_rhs_f32,(.L_x_579 - sparse_trsv_upper_level_multi_rhs_f32)
        .other          sparse_trsv_upper_level_multi_rhs_f32,@"STO_CUDA_ENTRY STV_DEFAULT"
sparse_trsv_upper_level_multi_rhs_f32:
.text.sparse_trsv_upper_level_multi_rhs_f32:
        /* <DEDUP_REMOVED lines=10> */
[----:B------:R-:W0:Y:S01]  /*00a0*/  LDCU.64 UR4, c[0x0][0x358] ;  /* 0x00006b00ff0477ac */ /* 0x000e220008000a00 */
[----:B------:R-:W1:Y:S02]  /*00b0*/  LDC.64 R10, c[0x0][0x390] ;  /* 0x0000e400ff0a7b82 */ /* 0x000e640000000a00 */
[----:B------:R-:W2:Y:S01]  /*00c0*/  I2F.RP R0, R3 ;  /* 0x0000000300007306 */ /* 0x000ea20000209400 */
[----:B------:R-:W3:Y:S01]  /*00d0*/  LDCU UR6, c[0x0][0x38c] ;  /* 0x00007180ff0677ac */ /* 0x000ee20008000800 */
[----:B------:R-:W4:Y:S04]  /*00e0*/  LDCU UR7, c[0x0][0x38c] ;  /* 0x00007180ff0777ac */ /* 0x000f280008000800 */
[----:B------:R-:W3:Y:S02]  /*00f0*/  LDC.64 R12, c[0x0][0x3a8] ;  /* 0x0000ea00ff0c7b82 */ /* 0x000ee40000000a00 */
[----:B--2---:R-:W2:Y:S02]  /*0100*/  MUFU.RCP R0, R0 ;  /* 0x0000000000007308 */ /* 0x004ea40000001000 */
[----:B--2---:R-:W-:-:S06]  /*0110*/  VIADD R6, R0, 0xffffffe ;  /* 0x0ffffffe00067836 */ /* 0x004fcc0000000000 */
[----:B------:R2:W0:Y:S02]  /*0120*/  F2I.FTZ.U32.TRUNC.NTZ R7, R6 ;  /* 0x0000000600077305 */ /* 0x000424000021f000 */
[----:B--2---:R-:W-:Y:S02]  /*0130*/  IMAD.MOV.U32 R6, RZ, RZ, RZ ;  /* 0x000000ffff067224 */ /* 0x004fe400078e00ff */
[----:B0-----:R-:W-:-:S04]  /*0140*/  IMAD.MOV R4, RZ, RZ, -R7 ;  /* 0x000000ffff047224 */ /* 0x001fc800078e0a07 */
[----:B------:R-:W-:Y:S01]  /*0150*/  IMAD R9, R4, R3, RZ ;  /* 0x0000000304097224 */ /* 0x000fe200078e02ff */
[----:B------:R-:W-:-:S03]  /*0160*/  IABS R4, R2 ;  /* 0x0000000200047213 */ /* 0x000fc60000000000 */
[----:B------:R-:W-:Y:S02]  /*0170*/  IMAD.HI.U32 R7, R7, R9, R6 ;  /* 0x0000000907077227 */ /* 0x000fe400078e0006 */
[----:B------:R-:W0:Y:S04]  /*0180*/  LDC.64 R8, c[0x0][0x380] ;  /* 0x0000e000ff087b82 */ /* 0x000e280000000a00 */
[----:B------:R-:W-:-:S05]  /*0190*/  IMAD.HI.U32 R7, R7, R4, RZ ;  /* 0x0000000407077227 */ /* 0x000fca00078e00ff */
[----:B------:R-:W-:-:S05]  /*01a0*/  IADD3 R0, PT, PT, -R7, RZ, RZ ;  /* 0x000000ff07007210 */ /* 0x000fca0007ffe1ff */
[----:B------:R-:W-:-:S05]  /*01b0*/  IMAD R0, R3, R0, R4 ;  /* 0x0000000003007224 */ /* 0x000fca00078e0204 */
[----:B------:R-:W-:-:S13]  /*01c0*/  ISETP.GT.U32.AND P2, PT, R3, R0, PT ;  /* 0x000000000300720c */ /* 0x000fda0003f44070 */
[----:B------:R-:W-:Y:S02]  /*01d0*/  @!P2 IMAD.IADD R0, R0, 0x1, -R3 ;  /* 0x000000010000a824 */ /* 0x000fe400078e0a03 */
[----:B------:R-:W-:Y:S01]  /*01e0*/  @!P2 VIADD R7, R7, 0x1 ;  /* 0x000000010707a836 */ /* 0x000fe20000000000 */
[----:B------:R-:W-:Y:S02]  /*01f0*/  ISETP.NE.AND P2, PT, R5, RZ, PT ;  /* 0x000000ff0500720c */ /* 0x000fe40003f45270 */
[----:B------:R-:W-:Y:S02]  /*0200*/  ISETP.GE.U32.AND P0, PT, R0, R3, PT ;  /* 0x000000030000720c */ /* 0x000fe40003f06070 */
[----:B------:R-:W-:-:S04]  /*0210*/  LOP3.LUT R0, R2, R5, RZ, 0x3c, !PT ;  /* 0x0000000502007212 */ /* 0x000fc800078e3cff */
[----:B------:R-:W-:-:S07]  /*0220*/  ISETP.GE.AND P1, PT, R0, RZ, PT ;  /* 0x000000ff0000720c */ /* 0x000fce0003f26270 */
[----:B------:R-:W-:-:S06]  /*0230*/  @P0 VIADD R7, R7, 0x1 ;  /* 0x0000000107070836 */ /* 0x000fcc0000000000 */
[----:B------:R-:W-:Y:S02]  /*0240*/  @!P1 IADD3 R7, PT, PT, -R7, RZ, RZ ;  /* 0x000000ff07079210 */ /* 0x000fe40007ffe1ff */
[----:B------:R-:W-:-:S05]  /*0250*/  @!P2 LOP3.LUT R7, RZ, R5, RZ, 0x33, !PT ;  /* 0x00000005ff07a212 */ /* 0x000fca00078e33ff */
[----:B0-----:R-:W-:-:S05]  /*0260*/  IMAD.WIDE R8, R7, 0x4, R8 ;  /* 0x0000000407087825 */ /* 0x001fca00078e0208 */
[----:B------:R-:W1:Y:S01]  /*0270*/  LDG.E R0, desc[UR4][R8.64] ;  /* 0x0000000408007981 */ /* 0x000e62000c1e1900 */
[----:B------:R-:W-:-:S04]  /*0280*/  IMAD.MOV R3, RZ, RZ, -R7 ;  /* 0x000000ffff037224 */ /* 0x000fc800078e0a07 */
[----:B------:R-:W-:Y:S02]  /*0290*/  IMAD R3, R5, R3, R2 ;  /* 0x0000000305037224 */ /* 0x000fe400078e0202 */
[----:B-1----:R-:W-:-:S05]  /*02a0*/  IMAD.WIDE R10, R0, 0x4, R10 ;  /* 0x00000004000a7825 */ /* 0x002fca00078e020a */
[----:B------:R-:W2:Y:S04]  /*02b0*/  LDG.E R14, desc[UR4][R10.64] ;  /* 0x000000040a0e7981 */ /* 0x000ea8000c1e1900 */
[----:B------:R-:W2:Y:S01]  /*02c0*/  LDG.E R7, desc[UR4][R10.64+0x4] ;  /* 0x000004040a077981 */ /* 0x000ea2000c1e1900 */
[----:B------:R-:W-:-:S04]  /*02d0*/  IMAD R2, R0, R5, R3 ;  /* 0x0000000500027224 */ /* 0x000fc800078e0203 */
[----:B---3--:R-:W-:-:S05]  /*02e0*/  IMAD.WIDE R12, R2, 0x4, R12 ;  /* 0x00000004020c7825 */ /* 0x008fca00078e020c */
[----:B------:R0:W5:Y:S01]  /*02f0*/  LDG.E R5, desc[UR4][R12.64] ;  /* 0x000000040c057981 */ /* 0x000162000c1e1900 */
[----:B------:R-:W-:Y:S01]  /*0300*/  BSSY.RECONVERGENT B0, `(.L_x_251) ;  /* 0x000006e000007945 */ /* 0x000fe20003800200 */
[----:B------:R-:W-:Y:S01]  /*0310*/  IMAD.MOV.U32 R4, RZ, RZ, 0x3f800000 ;  /* 0x3f800000ff047424 */ /* 0x000fe200078e00ff */
[----:B--2---:R-:W-:-:S13]  /*0320*/  ISETP.GE.AND P0, PT, R14, R7, PT ;  /* 0x000000070e00720c */ /* 0x004fda0003f06270 */
[----:B0---4-:R-:W-:Y:S05]  /*0330*/  @P0 BRA `(.L_x_252) ;  /* 0x0000000400a80947 */ /* 0x011fea0003800000 */
[--C-:B------:R-:W-:Y:S01]  /*0340*/  IMAD.IADD R4, R7, 0x1, -R14.reuse ;  /* 0x0000000107047824 */ /* 0x100fe200078e0a0e */
[----:B------:R-:W-:Y:S01]  /*0350*/  BSSY.RECONVERGENT B1, `(.L_x_253) ;  /* 0x000001f000017945 */ /* 0x000fe20003800200 */
[----:B------:R-:W-:-:S03]  /*0360*/  IMAD.MOV.U32 R6, RZ, RZ, R14 ;  /* 0x000000ffff067224 */ /* 0x000fc600078e000e */
[----:B------:R-:W-:Y:S01]  /*0370*/  LOP3.LUT P0, R15, R4, 0x3, RZ, 0xc0, !PT ;  /* 0x00000003040f7812 */ /* 0x000fe2000780c0ff */
[----:B------:R-:W-:-:S12]  /*0380*/  HFMA2 R4, -RZ, RZ, 1.875, 0 ;  /* 0x3f800000ff047431 */ /* 0x000fd800000001ff */
[----:B------:R-:W-:Y:S05]  /*0390*/  @!P0 BRA `(.L_x_254) ;  /* 0x0000000000688947 */ /* 0x000fea0003800000 */
[----:B------:R-:W0:Y:S01]  /*03a0*/  LDC.64 R12, c[0x0][0x3b0] ;  /* 0x0000ec00ff0c7b82 */ /* 0x000e220000000a00 */
[----:B------:R-:W-:Y:S01]  /*03b0*/  IMAD.MOV R15, RZ, RZ, -R15 ;  /* 0x000000ffff0f7224 */ /* 0x000fe200078e0a0f */
[----:B------:R-:W-:Y:S01]  /*03c0*/  MOV R6, R14 ;  /* 0x0000000e00067202 */ /* 0x000fe20000000f00 */
[----:B------:R-:W-:-:S05]  /*03d0*/  IMAD.MOV.U32 R4, RZ, RZ, 0x3f800000 ;  /* 0x3f800000ff047424 */ /* 0x000fca00078e00ff */
[----:B------:R-:W1:Y:S08]  /*03e0*/  LDC.64 R10, c[0x0][0x3a0] ;  /* 0x0000e800ff0a7b82 */ /* 0x000e700000000a00 */
[----:B------:R-:W2:Y:S02]  /*03f0*/  LDC.64 R8, c[0x0][0x398] ;  /* 0x0000e600ff087b82 */ /* 0x000ea40000000a00 */
.L_x_258:
        /* <DEDUP_REMOVED lines=10> */
[----:B------:R1:W5:Y:S01]  /*04a0*/  LDG.E R4, desc[UR4][R16.64] ;  /* 0x0000000410047981 */ /* 0x000362000c1e1900 */
[----:B------:R-:W-:Y:S05]  /*04b0*/  BRA `(.L_x_257) ;  /* 0x0000000000147947 */ /* 0x000fea0003800000 */
.L_x_256:
[----:B------:R-:W-:Y:S01]  /*04c0*/  IMAD R19, R19, UR6, R3 ;  /* 0x0000000613137c24 */ /* 0x000fe2000f8e0203 */
[----:B------:R-:W2:Y:S03]  /*04d0*/  LDG.E R16, desc[UR4][R16.64] ;  /* 0x0000000410107981 */ /* 0x000ea6000c1e1900 */
[----:B0-----:R-:W-:-:S06]  /*04e0*/  IMAD.WIDE R18, R19, 0x4, R12 ;  /* 0x0000000413127825 */ /* 0x001fcc00078e020c */
[----:B------:R-:W2:Y:S02]  /*04f0*/  LDG.E R18, desc[UR4][R18.64] ;  /* 0x0000000412127981 */ /* 0x000ea4000c1e1900 */
[----:B--2--5:R-:W-:-:S07]  /*0500*/  FFMA R5, -R16, R18, R5 ;  /* 0x0000001210057223 */ /* 0x024fce0000000105 */
.L_x_257:
[----:B------:R-:W-:Y:S05]  /*0510*/  BSYNC.RECONVERGENT B2 ;  /* 0x0000000000027941 */ /* 0x000fea0003800200 */
.L_x_255:
[----:B------:R-:W-:Y:S01]  /*0520*/  VIADD R6, R6, 0x1 ;  /* 0x0000000106067836 */ /* 0x000fe20000000000 */
[----:B------:R-:W-:Y:S06]  /*0530*/  @P1 BRA `(.L_x_258) ;  /* 0xfffffffc00b01947 */ /* 0x000fec000383ffff */
.L_x_254:
[----:B------:R-:W-:Y:S05]  /*0540*/  BSYNC.RECONVERGENT B1 ;  /* 0x0000000000017941 */ /* 0x000fea0003800200 */
.L_x_253:
[----:B------:R-:W-:-:S05]  /*0550*/  IMAD.IADD R8, R14, 0x1, -R7 ;  /* 0x000000010e087824 */ /* 0x000fca00078e0a07 */
[----:B------:R-:W-:-:S13]  /*0560*/  ISETP.GT.U32.AND P0, PT, R8, -0x4, PT ;  /* 0xfffffffc0800780c */ /* 0x000fda0003f04070 */
[----:B------:R-:W-:Y:S05]  /*0570*/  @P0 BRA `(.L_x_252) ;  /* 0x0000000400180947 */ /* 0x000fea0003800000 */
[----:B0-----:R-:W0:Y:S01]  /*0580*/  LDC.64 R12, c[0x0][0x3a0] ;  /* 0x0000e800ff0c7b82 */ /* 0x001e220000000a00 */
[----:B------:R-:W-:-:S07]  /*0590*/  IMAD.IADD R7, R6, 0x1, -R7 ;  /* 0x0000000106077824 */ /* 0x000fce00078e0a07 */
[----:B------:R-:W2:Y:S08]  /*05a0*/  LDC.64 R10, c[0x0][0x398] ;  /* 0x0000e600ff0a7b82 */ /* 0x000eb00000000a00 */
[----:B------:R-:W3:Y:S01]  /*05b0*/  LDC.64 R8, c[0x0][0x3b0] ;  /* 0x0000ec00ff087b82 */ /* 0x000ee20000000a00 */
[----:B0-----:R-:W-:-:S05]  /*05c0*/  IADD3 R12, P1, PT, R12, 0x8, RZ ;  /* 0x000000080c0c7810 */ /* 0x001fca0007f3e0ff */
[----:B------:R-:W-:Y:S01]  /*05d0*/  IMAD.X R13, RZ, RZ, R13, P1 ;  /* 0x000000ffff0d7224 */ /* 0x000fe200008e060d */
[----:B--2---:R-:W-:-:S04]  /*05e0*/  IADD3 R10, P0, PT, R10, 0x8, RZ ;  /* 0x000000080a0a7810 */ /* 0x004fc80007f1e0ff */
[----:B------:R-:W-:-:S09]  /*05f0*/  IADD3.X R11, PT, PT, RZ, R11, RZ, P0, !PT ;  /* 0x0000000bff0b7210 */ /* 0x000fd200007fe4ff */
.L_x_271:
[----:B-1----:R-:W-:-:S05]  /*0600*/  IMAD.WIDE R16, R6, 0x4, R10 ;  /* 0x0000000406107825 */ /* 0x002fca00078e020a */
        /* <DEDUP_REMOVED lines=8> */
[----:B------:R-:W2:Y:S03]  /*0690*/  LDG.E R20, desc[UR4][R14.64+-0x8] ;  /* 0xfffff8040e147981 */ /* 0x000ea6000c1e1900 */
[----:B---3--:R-:W-:-:S06]  /*06a0*/  IMAD.WIDE R18, R19, 0x4, R8 ;  /* 0x0000000413127825 */ /* 0x008fcc00078e0208 */
[----:B------:R-:W2:Y:S02]  /*06b0*/  LDG.E R18, desc[UR4][R18.64] ;  /* 0x0000000412127981 */ /* 0x000ea4000c1e1900 */
[----:B--2--5:R-:W-:Y:S01]  /*06c0*/  FFMA R5, -R20, R18, R5 ;  /* 0x0000001214057223 */ /* 0x024fe20000000105 */
[----:B------:R-:W-:Y:S06]  /*06d0*/  BRA `(.L_x_261) ;  /* 0x00000000000c7947 */ /* 0x000fec0003800000 */
.L_x_260:
[----:B------:R-:W-:-:S13]  /*06e0*/  ISETP.NE.AND P1, PT, R19, R0, PT ;  /* 0x000000001300720c */ /* 0x000fda0003f25270 */
[----:B------:R-:W-:Y:S05]  /*06f0*/  @P1 BRA `(.L_x_261) ;  /* 0x0000000000041947 */ /* 0x000fea0003800000 */
[----:B-----5:R0:W5:Y:S02]  /*0700*/  LDG.E R4, desc[UR4][R14.64+-0x8] ;  /* 0xfffff8040e047981 */ /* 0x020164000c1e1900 */
.L_x_261:
[----:B------:R-:W-:Y:S05]  /*0710*/  BSYNC.RECONVERGENT B1 ;  /* 0x0000000000017941 */ /* 0x000fea0003800200 */
.L_x_259:
[----:B------:R-:W2:Y:S01]  /*0720*/  LDG.E R19, desc[UR4][R16.64+-0x4] ;  /* 0xfffffc0410137981 */ /* 0x000ea2000c1e1900 */
[----:B------:R-:W-:Y:S01]  /*0730*/  BSSY.RECONVERGENT B1, `(.L_x_262) ;  /* 0x000000c000017945 */ /* 0x000fe20003800200 */
[----:B--2---:R-:W-:-:S13]  /*0740*/  ISETP.GT.AND P1, PT, R19, R0, PT ;  /* 0x000000001300720c */ /* 0x004fda0003f24270 */
[----:B------:R-:W-:Y:S05]  /*0750*/  @P1 BRA `(.L_x_263) ;  /* 0x0000000000101947 */ /* 0x000fea0003800000 */
[----:B------:R-:W-:-:S13]  /*0760*/  ISETP.NE.AND P1, PT, R19, R0, PT ;  /* 0x000000001300720c */ /* 0x000fda0003f25270 */
[----:B------:R-:W-:Y:S05]  /*0770*/  @P1 BRA `(.L_x_264) ;  /* 0x00000000001c1947 */ /* 0x000fea0003800000 */
[----:B-----5:R1:W5:Y:S01]  /*0780*/  LDG.E R4, desc[UR4][R14.64+-0x4] ;  /* 0xfffffc040e047981 */ /* 0x020362000c1e1900 */
[----:B------:R-:W-:Y:S05]  /*0790*/  BRA `(.L_x_264) ;  /* 0x0000000000147947 */ /* 0x000fea0003800000 */
.L_x_263:
[----:B------:R-:W-:Y:S01]  /*07a0*/  IMAD R19, R19, UR7, R3 ;  /* 0x0000000713137c24 */ /* 0x000fe2000f8e0203 */
[----:B------:R-:W2:Y:S03]  /*07b0*/  LDG.E R20, desc[UR4][R14.64+-0x4] ;  /* 0xfffffc040e147981 */ /* 0x000ea6000c1e1900 */
[----:B---3--:R-:W-:-:S06]  /*07c0*/  IMAD.WIDE R18, R19, 0x4, R8 ;  /* 0x0000000413127825 */ /* 0x008fcc00078e0208 */
[----:B------:R-:W2:Y:S02]  /*07d0*/  LDG.E R18, desc[UR4][R18.64] ;  /* 0x0000000412127981 */ /* 0x000ea4000c1e1900 */
[----:B--2--5:R-:W-:-:S07]  /*07e0*/  FFMA R5, -R20, R18, R5 ;  /* 0x0000001214057223 */ /* 0x024fce0000000105 */
.L_x_264:
[----:B------:R-:W-:Y:S05]  /*07f0*/  BSYNC.RECONVERGENT B1 ;  /* 0x0000000000017941 */ /* 0x000fea0003800200 */
.L_x_262:
        /* <DEDUP_REMOVED lines=8> */
.L_x_266:
[----:B------:R-:W-:Y:S01]  /*0880*/  IMAD R19, R19, UR7, R3 ;  /* 0x0000000713137c24 */ /* 0x000fe2000f8e0203 */
[----:B------:R-:W2:Y:S03]  /*0890*/  LDG.E R20, desc[UR4][R14.64] ;  /* 0x000000040e147981 */ /* 0x000ea6000c1e1900 */
[----:B---3--:R-:W-:-:S06]  /*08a0*/  IMAD.WIDE R18, R19, 0x4, R8 ;  /* 0x0000000413127825 */ /* 0x008fcc00078e0208 */
[----:B------:R-:W2:Y:S02]  /*08b0*/  LDG.E R18, desc[UR4][R18.64] ;  /* 0x0000000412127981 */ /* 0x000ea4000c1e1900 */
[----:B--2--5:R-:W-:-:S07]  /*08c0*/  FFMA R5, -R20, R18, R5 ;  /* 0x0000001214057223 */ /* 0x024fce0000000105 */
.L_x_267:
[----:B------:R-:W-:Y:S05]  /*08d0*/  BSYNC.RECONVERGENT B1 ;  /* 0x0000000000017941 */ /* 0x000fea0003800200 */
.L_x_265:
[----:B------:R-:W4:Y:S01]  /*08e0*/  LDG.E R17, desc[UR4][R16.64+0x4] ;  /* 0x0000040410117981 */ /* 0x000f22000c1e1900 */
[----:B------:R-:W-:Y:S01]  /*08f0*/  BSSY.RECONVERGENT B1, `(.L_x_268) ;  /* 0x000000c000017945 */ /* 0x000fe20003800200 */
[----:B----4-:R-:W-:-:S13]  /*0900*/  ISETP.GT.AND P1, PT, R17, R0, PT ;  /* 0x000000001100720c */ /* 0x010fda0003f24270 */
[----:B------:R-:W-:Y:S05]  /*0910*/  @P1 BRA `(.L_x_269) ;  /* 0x0000000000101947 */ /* 0x000fea0003800000 */
[----:B------:R-:W-:-:S13]  /*0920*/  ISETP.NE.AND P1, PT, R17, R0, PT ;  /* 0x000000001100720c */ /* 0x000fda0003f25270 */
[----:B------:R-:W-:Y:S05]  /*0930*/  @P1 BRA `(.L_x_270) ;  /* 0x00000000001c1947 */ /* 0x000fea0003800000 */
[----:B-----5:R4:W5:Y:S01]  /*0940*/  LDG.E R4, desc[UR4][R14.64+0x4] ;  /* 0x000004040e047981 */ /* 0x020962000c1e1900 */
[----:B------:R-:W-:Y:S05]  /*0950*/  BRA `(.L_x_270) ;  /* 0x0000000000147947 */ /* 0x000fea0003800000 */
.L_x_269:
[----:B------:R-:W-:Y:S01]  /*0960*/  IMAD R17, R17, UR7, R3 ;  /* 0x0000000711117c24 */ /* 0x000fe2000f8e0203 */
[----:B012---:R-:W2:Y:S03]  /*0970*/  LDG.E R14, desc[UR4][R14.64+0x4] ;  /* 0x000004040e0e7981 */ /* 0x007ea6000c1e1900 */
[----:B---3--:R-:W-:-:S06]  /*0980*/  IMAD.WIDE R16, R17, 0x4, R8 ;  /* 0x0000000411107825 */ /* 0x008fcc00078e0208 */
[----:B------:R-:W2:Y:S02]  /*0990*/  LDG.E R16, desc[UR4][R16.64] ;  /* 0x0000000410107981 */ /* 0x000ea4000c1e1900 */
[----:B--2--5:R-:W-:-:S07]  /*09a0*/  FFMA R5, -R14, R16, R5 ;  /* 0x000000100e057223 */ /* 0x024fce0000000105 */
.L_x_270:
[----:B------:R-:W-:Y:S05]  /*09b0*/  BSYNC.RECONVERGENT B1 ;  /* 0x0000000000017941 */ /* 0x000fea0003800200 */
.L_x_268:
[----:B------:R-:W-:Y:S01]  /*09c0*/  IADD3 R6, PT, PT, R6, 0x4, RZ ;  /* 0x0000000406067810 */ /* 0x000fe20007ffe0ff */
[----:B------:R-:W-:Y:S06]  /*09d0*/  @P0 BRA `(.L_x_271) ;  /* 0xfffffffc00080947 */ /* 0x000fec000383ffff */
.L_x_252:
[----:B------:R-:W-:Y:S05]  /*09e0*/  BSYNC.RECONVERGENT B0 ;  /* 0x0000000000007941 */ /* 0x000fea0003800200 */
.L_x_251:
[----:B-----5:R-:W0:Y:S01]  /*09f0*/  MUFU.RCP R3, R4 ;  /* 0x0000000400037308 */ /* 0x020e220000001000 */
[----:B------:R-:W-:Y:S07]  /*0a00*/  BSSY.RECONVERGENT B0, `(.L_x_272) ;  /* 0x000000d000007945 */ /* 0x000fee0003800200 */
[----:B------:R-:W1:Y:S01]  /*0a10*/  FCHK P0, R5, R4 ;  /* 0x0000000405007302 */ /* 0x000e620000000000 */
[----:B0-----:R-:W-:-:S04]  /*0a20*/  FFMA R0, R3, -R4, 1 ;  /* 0x3f80000003007423 */ /* 0x001fc80000000804 */
[----:B------:R-:W-:-:S04]  /*0a30*/  FFMA R0, R3, R0, R3 ;  /* 0x0000000003007223 */ /* 0x000fc80000000003 */
[----:B------:R-:W-:-:S04]  /*0a40*/  FFMA R6, R0, R5, RZ ;  /* 0x0000000500067223 */ /* 0x000fc800000000ff */
[----:B------:R-:W-:-:S04]  /*0a50*/  FFMA R3, R6, -R4, R5 ;  /* 0x8000000406037223 */ /* 0x000fc80000000005 */
[----:B------:R-:W-:Y:S01]  /*0a60*/  FFMA R7, R0, R3, R6 ;  /* 0x0000000300077223 */ /* 0x000fe20000000006 */
[----:B-1----:R-:W-:Y:S06]  /*0a70*/  @!P0 BRA `(.L_x_273) ;  /* 0x0000000000148947 */ /* 0x002fec0003800000 */
[----:B------:R-:W-:Y:S01]  /*0a80*/  IMAD.MOV.U32 R3, RZ, RZ, R4 ;  /* 0x000000ffff037224 */ /* 0x000fe200078e0004 */
[----:B------:R-:W-:Y:S01]  /*0a90*/  MOV R4, 0xac0 ;  /* 0x00000ac000047802 */ /* 0x000fe20000000f00 */
[----:B------:R-:W-:-:S07]  /*0aa0*/  IMAD.MOV.U32 R0, RZ, RZ, R5 ;  /* 0x000000ffff007224 */ /* 0x000fce00078e0005 */
[----:B--234-:R-:W-:Y:S05]  /*0ab0*/  CALL.REL.NOINC `($__internal_5_$__cuda_sm3x_div_rn_noftz_f32_slowpath) ;  /* 0x0000000000187944 */ /* 0x01cfea0003c00000 */
[----:B------:R-:W-:-:S07]  /*0ac0*/  IMAD.MOV.U32 R7, RZ, RZ, R0 ;  /* 0x000000ffff077224 */ /* 0x000fce00078e0000 */
.L_x_273:
[----:B------:R-:W-:Y:S05]  /*0ad0*/  BSYNC.RECONVERGENT B0 ;  /* 0x0000000000007941 */ /* 0x000fea0003800200 */
.L_x_272:
[----:B------:R-:W0:Y:S02]  /*0ae0*/  LDC.64 R4, c[0x0][0x3b0] ;  /* 0x0000ec00ff047b82 */ /* 0x000e240000000a00 */
[----:B0-----:R-:W-:-:S05]  /*0af0*/  IMAD.WIDE R2, R2, 0x4, R4 ;  /* 0x0000000402027825 */ /* 0x001fca00078e0204 */
[----:B------:R-:W-:Y:S01]  /*0b00*/  STG.E desc[UR4][R2.64], R7 ;  /* 0x0000000702007986 */ /* 0x000fe2000c101904 */
[----:B------:R-:W-:Y:S05]  /*0b10*/  EXIT ;  /* 0x000000000000794d */ /* 0x000fea0003800000 */
        .weak           $__internal_5_$__cuda_sm3x_div_rn_noftz_f32_slowpath
        .type           $__internal_5_$__cuda_sm3x_div_rn_noftz_f32_slowpath,@function
        .size           $__internal_5_$__cuda_sm3x_div_rn_noftz_f32_slowpath,(.L_x_579 - $__internal_5_$__cuda_sm3x_div_rn_noftz_f32_slowpath)
$__internal_5_$__cuda_sm3x_div_rn_noftz_f32_slowpath:
[----:B------:R-:W-:Y:S01]  /*0b20*/  SHF.R.U32.HI R6, RZ, 0x17, R3 ;  /* 0x00000017ff067819 */ /* 0x000fe20000011603 */
[----:B------:R-:W-:Y:S01]  /*0b30*/  BSSY.RECONVERGENT B1, `(.L_x_274) ;  /* 0x0000062000017945 */ /* 0x000fe20003800200 */
[----:B------:R-:W-:Y:S02]  /*0b40*/  SHF.R.U32.HI R5, RZ, 0x17, R0 ;  /* 0x00000017ff057819 */ /* 0x000fe40000011600 */
        /* <DEDUP_REMOVED lines=31> */
.L_x_275:
[----:B------:R-:W-:Y:S01]  /*0d40*/  LEA R6, R10, 0xc0800000, 0x17 ;  /* 0xc08000000a067811 */ /* 0x000fe200078eb8ff */
[----:B------:R-:W-:Y:S04]  /*0d50*/  BSSY.RECONVERGENT B2, `(.L_x_280) ;  /* 0x0000036000027945 */ /* 0x000fe80003800200 */
[----:B------:R-:W-:Y:S02]  /*0d60*/  IMAD.IADD R6, R3, 0x1, -R6 ;  /* 0x0000000103067824 */ /* 0x000fe400078e0a06 */
[----:B------:R-:W-:Y:S02]  /*0d70*/  VIADD R3, R8, 0xffffff81 ;  /* 0xffffff8108037836 */ /* 0x000fe40000000000 */
[----:B------:R0:W1:Y:S01]  /*0d80*/  MUFU.RCP R7, R6 ;  /* 0x0000000600077308 */ /* 0x0000620000001000 */
[----:B------:R-:W-:Y:S01]  /*0d90*/  FADD.FTZ R9, -R6, -RZ ;  /* 0x800000ff06097221 */ /* 0x000fe20000010100 */
[C---:B------:R-:W-:Y:S01]  /*0da0*/  IMAD R0, R3.reuse, -0x800000, R0 ;  /* 0xff80000003007824 */ /* 0x040fe200078e0200 */
[----:B0-----:R-:W-:-:S04]  /*0db0*/  IADD3 R6, PT, PT, R3, 0x7f, -R10 ;  /* 0x0000007f03067810 */ /* 0x001fc80007ffe80a */
[----:B------:R-:W-:Y:S01]  /*0dc0*/  IADD3 R6, PT, PT, R6, R5, RZ ;  /* 0x0000000506067210 */ /* 0x000fe20007ffe0ff */
[----:B-1----:R-:W-:-:S04]  /*0dd0*/  FFMA R8, R7, R9, 1 ;  /* 0x3f80000007087423 */ /* 0x002fc80000000009 */
        /* <DEDUP_REMOVED lines=20> */
[CCC-:B------:R-:W-:Y:S01]  /*0f20*/  FFMA.RM R6, R12.reuse, R8.reuse, R7.reuse ;  /* 0x000000080c067223 */ /* 0x1c0fe20000004007 */
        /* <DEDUP_REMOVED lines=20> */
.L_x_282:
[----:B------:R-:W-:-:S04]  /*1070*/  LOP3.LUT R0, R0, 0x80000000, RZ, 0xc0, !PT ;  /* 0x8000000000007812 */ /* 0x000fc800078ec0ff */
[----:B------:R-:W-:Y:S01]  /*1080*/  LOP3.LUT R0, R0, 0x7f800000, RZ, 0xfc, !PT ;  /* 0x7f80000000007812 */ /* 0x000fe200078efcff */
[----:B------:R-:W-:Y:S06]  /*1090*/  BRA `(.L_x_283) ;  /* 0x0000000000047947 */ /* 0x000fec0003800000 */
.L_x_281:
[----:B------:R-:W-:-:S07]  /*10a0*/  LEA R0, R6, R0, 0x17 ;  /* 0x0000000006007211 */ /* 0x000fce00078eb8ff */
.L_x_283:
[----:B------:R-:W-:Y:S05]  /*10b0*/  BSYNC.RECONVERGENT B2 ;  /* 0x0000000000027941 */ /* 0x000fea0003800200 */
.L_x_280:
[----:B------:R-:W-:Y:S05]  /*10c0*/  BRA `(.L_x_284) ;  /* 0x0000000000207947 */ /* 0x000fea0003800000 */
.L_x_279:
[----:B------:R-:W-:-:S04]  /*10d0*/  LOP3.LUT R0, R3, 0x80000000, R0, 0x48, !PT ;  /* 0x8000000003007812 */ /* 0x000fc800078e4800 */
[----:B------:R-:W-:Y:S01]  /*10e0*/  LOP3.LUT R0, R0, 0x7f800000, RZ, 0xfc, !PT ;  /* 0x7f80000000007812 */ /* 0x000fe200078efcff */
[----:B------:R-:W-:Y:S06]  /*10f0*/  BRA `(.L_x_284) ;  /* 0x0000000000147947 */ /* 0x000fec0003800000 */
.L_x_278:
[----:B------:R-:W-:Y:S01]  /*1100*/  LOP3.LUT R0, R3, 0x80000000, R0, 0x48, !PT ;  /* 0x8000000003007812 */ /* 0x000fe200078e4800 */
[----:B------:R-:W-:Y:S06]  /*1110*/  BRA `(.L_x_284) ;  /* 0x00000000000c7947 */ /* 0x000fec0003800000 */
.L_x_277:
[----:B------:R-:W0:Y:S01]  /*1120*/  MUFU.RSQ R0, -QNAN ;  /* 0xffc0000000007908 */ /* 0x000e220000001400 */
[----:B------:R-:W-:Y:S05]  /*1130*/  BRA `(.L_x_284) ;  /* 0x0000000000047947 */ /* 0x000fea0003800000 */
.L_x_276:
[----:B------:R-:W-:-:S07]  /*1140*/  FADD.FTZ R0, R0, R3 ;  /* 0x0000000300007221 */ /* 0x000fce0000010000 */
.L_x_284:
[----:B------:R-:W-:Y:S05]  /*1150*/  BSYNC.RECONVERGENT B1 ;  /* 0x0000000000017941 */ /* 0x000fea0003800200 */
.L_x_274:
[----:B------:R-:W-:-:S04]  /*1160*/  IMAD.MOV.U32 R5, RZ, RZ, 0x0 ;  /* 0x00000000ff057424 */ /* 0x000fc800078e00ff */
[----:B0-----:R-:W-:Y:S05]  /*1170*/  RET.REL.NODEC R4 `(sparse_trsv_upper_level_multi_rhs_f32) ;  /* 0xffffffec04a07950 */ /* 0x001fea0003c3ffff */
.L_x_285:
        /* <DEDUP_REMOVED lines=16> */
.L_x_579:


//--------------------- .text.sparse_trsv_lower_level_multi_rhs_f64 --------------------------
	.section	.text.sparse_trsv_lower_level_multi_rhs_f64,"ax",@progbits
	.align	128
        .global         sparse_trsv_lower_level_multi_rhs_f64
        .type           sparse_trsv_lower_level_multi_rhs_f64,@function
        .size           sparse_trsv_lower_level_multi_rhs_f64,(.L_x_580 - sparse_trsv_lower_level_multi_rhs_f64)
        .other          sparse_trsv_lower_level_multi_rhs_f64,@"STO_CUDA_ENTRY STV_DEFAULT"
sparse_trsv_lower_level_multi_rhs_f64:
.text.sparse_trsv_lower_level_multi_rhs_f64:
        /* <DEDUP_REMOVED lines=13> */
[----:B------:R-:W3:Y:S01]  /*00d0*/  LDCU.U8 UR5, c[0x0][0x3bc] ;  /* 0x00007780ff0577ac */ /* 0x000ee20008000000 */
[----:B------:R-:W4:Y:S04]  /*00e0*/  LDCU.U8 UR10, c[0x0][0x3bc] ;  /* 0x00007780ff0a77ac */ /* 0x000f280008000000 */
[----:B------:R-:W3:Y:S01]  /*00f0*/  LDC.64 R12, c[0x0][0x3a8] ;  /* 0x0000ea00ff0c7b82 */ /* 0x000ee20000000a00 */
[----:B------:R-:W0:Y:S01]  /*0100*/  LDCU UR8, c[0x0][0x38c] ;  /* 0x00007180ff0877ac */ /* 0x000e220008000800 */
[----:B------:R-:W0:Y:S01]  /*0110*/  LDCU UR9, c[0x0][0x38c] ;  /* 0x00007180ff0977ac */ /* 0x000e220008000800 */
[----:B--2---:R-:W2:Y:S02]  /*0120*/  MUFU.RCP R4, R4 ;  /* 0x0000000400047308 */ /* 0x004ea40000001000 */
[----:B--2---:R-:W-:-:S06]  /*0130*/  VIADD R2, R4, 0xffffffe ;  /* 0x0ffffffe04027836 */ /* 0x004fcc0000000000 */
[----:B------:R2:W4:Y:S02]  /*0140*/  F2I.FTZ.U32.TRUNC.NTZ R3, R2 ;  /* 0x0000000200037305 */ /* 0x000524000021f000 */
[----:B--2---:R-:W-:Y:S02]  /*0150*/  IMAD.MOV.U32 R2, RZ, RZ, RZ ;  /* 0x000000ffff027224 */ /* 0x004fe400078e00ff */
[----:B----4-:R-:W-:-:S04]  /*0160*/  IMAD.MOV R6, RZ, RZ, -R3 ;  /* 0x000000ffff067224 */ /* 0x010fc800078e0a03 */
        /* <DEDUP_REMOVED lines=13> */
[----:B------:R-:W2:Y:S11]  /*0240*/  LDC.64 R6, c[0x0][0x380] ;  /* 0x0000e000ff067b82 */ /* 0x000eb60000000a00 */
[----:B------:R-:W-:-:S04]  /*0250*/  @P0 VIADD R3, R3, 0x1 ;  /* 0x0000000103030836 */ /* 0x000fc80000000000 */
[----:B------:R-:W-:Y:S01]  /*0260*/  @!P2 IMAD.MOV R3, RZ, RZ, -R3 ;  /* 0x000000ffff03a224 */ /* 0x000fe200078e0a03 */
[----:B------:R-:W-:-:S05]  /*0270*/  @!P1 LOP3.LUT R3, RZ, R5, RZ, 0x33, !PT ;  /* 0x00000005ff039212 */ /* 0x000fca00078e33ff */
[----:B--2---:R-:W-:-:S05]  /*0280*/  IMAD.WIDE R6, R3, 0x4, R6 ;  /* 0x0000000403067825 */ /* 0x004fca00078e0206 */
[----:B0-----:R-:W1:Y:S01]  /*0290*/  LDG.E R2, desc[UR6][R6.64] ;  /* 0x0000000606027981 */ /* 0x001e62000c1e1900 */
[----:B------:R-:W-:-:S04]  /*02a0*/  IMAD.MOV R3, RZ, RZ, -R3 ;  /* 0x000000ffff037224 */ /* 0x000fc800078e0a03 */
[----:B------:R-:W-:Y:S02]  /*02b0*/  IMAD R3, R5, R3, R0 ;  /* 0x0000000305037224 */ /* 0x000fe400078e0200 */
[----:B-1----:R-:W-:-:S05]  /*02c0*/  IMAD.WIDE R10, R2, 0x4, R10 ;  /* 0x00000004020a7825 */ /* 0x002fca00078e020a */
[----:B------:R-:W2:Y:S04]  /*02d0*/  LDG.E R16, desc[UR6][R10.64] ;  /* 0x000000060a107981 */ /* 0x000ea8000c1e1900 */
[----:B------:R-:W2:Y:S01]  /*02e0*/  LDG.E R9, desc[UR6][R10.64+0x4] ;  /* 0x000004060a097981 */ /* 0x000ea2000c1e1900 */
[----:B------:R-:W-:-:S04]  /*02f0*/  IMAD R0, R2, R5, R3 ;  /* 0x0000000502007224 */ /* 0x000fc800078e0203 */
[----:B---3--:R-:W-:-:S06]  /*0300*/  IMAD.WIDE R4, R0, 0x8, R12 ;  /* 0x0000000800047825 */ /* 0x008fcc00078e020c */
[----:B------:R-:W5:Y:S01]  /*0310*/  LDG.E.64 R4, desc[UR6][R4.64] ;  /* 0x0000000604047981 */ /* 0x000f62000c1e1b00 */
[----:B------:R-:W-:Y:S01]  /*0320*/  BSSY.RECONVERGENT B0, `(.L_x_286) ;  /* 0x000007b000007945 */ /* 0x000fe20003800200 */
[----:B------:R-:W-:Y:S02]  /*0330*/  IMAD.MOV.U32 R6, RZ, RZ, 0x0 ;  /* 0x00000000ff067424 */ /* 0x000fe400078e00ff */
[----:B------:R-:W-:Y:S01]  /*0340*/  IMAD.MOV.U32 R7, RZ, RZ, 0x3ff00000 ;  /* 0x3ff00000ff077424 */ /* 0x000fe200078e00ff */
[----:B--2---:R-:W-:-:S13]  /*0350*/  ISETP.GE.AND P0, PT, R16, R9, PT ;  /* 0x000000091000720c */ /* 0x004fda0003f06270 */
[----:B------:R-:W-:Y:S05]  /*0360*/  @P0 BRA `(.L_x_287) ;  /* 0x0000000400d80947 */ /* 0x000fea0003800000 */
[----:B------:R-:W-:Y:S01]  /*0370*/  IADD3 R6, PT, PT, -R16, R9, RZ ;  /* 0x0000000910067210 */ /* 0x000fe20007ffe1ff */
[----:B------:R-:W-:Y:S01]  /*0380*/  BSSY.RECONVERGENT B1, `(.L_x_288) ;  /* 0x0000023000017945 */ /* 0x000fe20003800200 */
[----:B------:R-:W-:Y:S02]  /*0390*/  IMAD.MOV.U32 R8, RZ, RZ, R16 ;  /* 0x000000ffff087224 */ /* 0x000fe400078e0010 */
[----:B------:R-:W-:Y:S01]  /*03a0*/  LOP3.LUT P0, R17, R6, 0x3, RZ, 0xc0, !PT ;  /* 0x0000000306117812 */ /* 0x000fe2000780c0ff */
[----:B------:R-:W-:Y:S02]  /*03b0*/  IMAD.MOV.U32 R6, RZ, RZ, 0x0 ;  /* 0x00000000ff067424 */ /* 0x000fe400078e00ff */
[----:B------:R-:W-:-:S10]  /*03c0*/  IMAD.MOV.U32 R7, RZ, RZ, 0x3ff00000 ;  /* 0x3ff00000ff077424 */ /* 0x000fd400078e00ff */
        /* <DEDUP_REMOVED lines=8> */
.L_x_293:
[----:B--2---:R-:W-:-:S06]  /*0450*/  IMAD.WIDE R18, R8, 0x4, R14 ;  /* 0x0000000408127825 */ /* 0x004fcc00078e020e */
[----:B------:R-:W2:Y:S01]  /*0460*/  LDG.E R19, desc[UR6][R18.64] ;  /* 0x0000000612137981 */ /* 0x000ea2000c1e1900 */
[----:B------:R-:W-:Y:S01]  /*0470*/  VIADD R17, R17, 0x1 ;  /* 0x0000000111117836 */ /* 0x000fe20000000000 */
[----:B------:R-:W-:Y:S01]  /*0480*/  BSSY.RECONVERGENT B2, `(.L_x_290) ;  /* 0x0000010000027945 */ /* 0x000fe20003800200 */
[----:B-1----:R-:W-:-:S03]  /*0490*/  IMAD.WIDE R20, R8, 0x8, R12 ;  /* 0x0000000808147825 */ /* 0x002fc600078e020c */
[----:B------:R-:W-:Y:S02]  /*04a0*/  ISETP.NE.AND P1, PT, R17, RZ, PT ;  /* 0x000000ff1100720c */ /* 0x000fe40003f25270 */
[----:B--2---:R-:W-:-:S13]  /*04b0*/  ISETP.GE.AND P0, PT, R19, R2, PT ;  /* 0x000000021300720c */ /* 0x004fda0003f06270 */
[----:B-----5:R-:W-:Y:S05]  /*04c0*/  @!P0 BRA `(.L_x_291) ;  /* 0x0000000000188947 */ /* 0x020fea0003800000 */
[----:B------:R-:W-:Y:S01]  /*04d0*/  UPRMT UR4, UR5, 0x8880, URZ ;  /* 0x0000888005047896 */ /* 0x000fe200080000ff */
[----:B------:R-:W-:-:S05]  /*04e0*/  ISETP.NE.AND P0, PT, R19, R2, PT ;  /* 0x000000021300720c */ /* 0x000fca0003f05270 */
[----:B------:R-:W-:-:S13]  /*04f0*/  ISETP.NE.OR P0, PT, RZ, UR4, P0 ;  /* 0x00000004ff007c0c */ /* 0x000fda0008705670 */
[----:B------:R-:W-:Y:S05]  /*0500*/  @P0 BRA `(.L_x_292) ;  /* 0x00000000001c0947 */ /* 0x000fea0003800000 */
[----:B------:R1:W5:Y:S01]  /*0510*/  LDG.E.64 R6, desc[UR6][R20.64] ;  /* 0x0000000614067981 */ /* 0x000362000c1e1b00 */
[----:B------:R-:W-:Y:S05]  /*0520*/  BRA `(.L_x_292) ;  /* 0x0000000000147947 */ /* 0x000fea0003800000 */
.L_x_291:
[----:B------:R-:W-:Y:S01]  /*0530*/  IMAD R19, R19, UR8, R3 ;  /* 0x0000000813137c24 */ /* 0x000fe2000f8e0203 */
[----:B------:R-:W2:Y:S03]  /*0540*/  LDG.E.64 R20, desc[UR6][R20.64] ;  /* 0x0000000614147981 */ /* 0x000ea6000c1e1b00 */
[----:B0-----:R-:W-:-:S06]  /*0550*/  IMAD.WIDE R18, R19, 0x8, R10 ;  /* 0x0000000813127825 */ /* 0x001fcc00078e020a */
[----:B------:R-:W2:Y:S02]  /*0560*/  LDG.E.64 R18, desc[UR6][R18.64] ;  /* 0x0000000612127981 */ /* 0x000ea4000c1e1b00 */
[----:B--2--5:R-:W-:-:S11]  /*0570*/  DFMA R4, -R20, R18, R4 ;  /* 0x000000121404722b */ /* 0x024fd60000000104 */
.L_x_292:
[----:B------:R-:W-:Y:S05]  /*0580*/  BSYNC.RECONVERGENT B2 ;  /* 0x0000000000027941 */ /* 0x000fea0003800200 */
.L_x_290:
[----:B------:R-:W-:Y:S01]  /*0590*/  VIADD R8, R8, 0x1 ;  /* 0x0000000108087836 */ /* 0x000fe20000000000 */
[----:B------:R-:W-:Y:S06]  /*05a0*/  @P1 BRA `(.L_x_293) ;  /* 0xfffffffc00a81947 */ /* 0x000fec000383ffff */
.L_x_289:
[----:B------:R-:W-:Y:S05]  /*05b0*/  BSYNC.RECONVERGENT B1 ;  /* 0x0000000000017941 */ /* 0x000fea0003800200 */
.L_x_288:
        /* <DEDUP_REMOVED lines=11> */
.L_x_306:
[----:B------:R-:W-:-:S05]  /*0670*/  IMAD.WIDE R18, R8, 0x4, R12 ;  /* 0x0000000408127825 */ /* 0x000fca00078e020c */
[----:B--2---:R-:W2:Y:S01]  /*0680*/  LDG.E R23, desc[UR6][R18.64+-0x8] ;  /* 0xfffff80612177981 */ /* 0x004ea2000c1e1900 */
[----:B------:R-:W-:Y:S01]  /*0690*/  VIADD R9, R9, 0x4 ;  /* 0x0000000409097836 */ /* 0x000fe20000000000 */
[----:B------:R-:W-:Y:S01]  /*06a0*/  BSSY.RECONVERGENT B1, `(.L_x_294) ;  /* 0x0000010000017945 */ /* 0x000fe20003800200 */
[----:B0---4-:R-:W-:-:S03]  /*06b0*/  IMAD.WIDE R16, R8, 0x8, R14 ;  /* 0x0000000808107825 */ /* 0x011fc600078e020e */
[----:B------:R-:W-:Y:S02]  /*06c0*/  ISETP.NE.AND P1, PT, R9, RZ, PT ;  /* 0x000000ff0900720c */ /* 0x000fe40003f25270 */
[----:B--2---:R-:W-:-:S13]  /*06d0*/  ISETP.GE.AND P0, PT, R23, R2, PT ;  /* 0x000000021700720c */ /* 0x004fda0003f06270 */
[----:B------:R-:W-:Y:S05]  /*06e0*/  @P0 BRA `(.L_x_295) ;  /* 0x0000000000180947 */ /* 0x000fea0003800000 */
[----:B------:R-:W-:Y:S01]  /*06f0*/  IMAD R23, R23, UR9, R3 ;  /* 0x0000000917177c24 */ /* 0x000fe2000f8e0203 */
[----:B-1----:R-:W2:Y:S03]  /*0700*/  LDG.E.64 R20, desc[UR6][R16.64+-0x10] ;  /* 0xfffff00610147981 */ /* 0x002ea6000c1e1b00 */
[----:B---3--:R-:W-:-:S06]  /*0710*/  IMAD.WIDE R22, R23, 0x8, R10 ;  /* 0x0000000817167825 */ /* 0x008fcc00078e020a */
[----:B------:R-:W2:Y:S02]  /*0720*/  LDG.E.64 R22, desc[UR6][R22.64] ;  /* 0x0000000616167981 */ /* 0x000ea4000c1e1b00 */
[----:B--2--5:R-:W-:Y:S01]  /*0730*/  DFMA R4, -R20, R22, R4 ;  /* 0x000000161404722b */ /* 0x024fe20000000104 */
[----:B------:R-:W-:Y:S10]  /*0740*/  BRA `(.L_x_296) ;  /* 0x0000000000147947 */ /* 0x000ff40003800000 */
.L_x_295:
[----:B------:R-:W-:Y:S01]  /*0750*/  UPRMT UR4, UR10, 0x8880, URZ ;  /* 0x000088800a047896 */ /* 0x000fe200080000ff */
[----:B------:R-:W-:-:S05]  /*0760*/  ISETP.NE.AND P0, PT, R23, R2, PT ;  /* 0x000000021700720c */ /* 0x000fca0003f05270 */
[----:B------:R-:W-:-:S13]  /*0770*/  ISETP.NE.OR P0, PT, RZ, UR4, P0 ;  /* 0x00000004ff007c0c */ /* 0x000fda0008705670 */
[----:B------:R-:W-:Y:S05]  /*0780*/  @P0 BRA `(.L_x_296) ;  /* 0x0000000000040947 */ /* 0x000fea0003800000 */
[----:B-----5:R0:W5:Y:S02]  /*0790*/  LDG.E.64 R6, desc[UR6][R16.64+-0x10] ;  /* 0xfffff00610067981 */ /* 0x020164000c1e1b00 */
.L_x_296:
[----:B------:R-:W-:Y:S05]  /*07a0*/  BSYNC.RECONVERGENT B1 ;  /* 0x0000000000017941 */ /* 0x000fea0003800200 */
.L_x_294:
[----:B------:R-:W2:Y:S01]  /*07b0*/  LDG.E R23, desc[UR6][R18.64+-0x4] ;  /* 0xfffffc0612177981 */ /* 0x000ea2000c1e1900 */
[----:B------:R-:W-:Y:S01]  /*07c0*/  BSSY.RECONVERGENT B1, `(.L_x_297) ;  /* 0x000000e000017945 */ /* 0x000fe20003800200 */
[----:B--2---:R-:W-:-:S13]  /*07d0*/  ISETP.GE.AND P0, PT, R23, R2, PT ;  /* 0x000000021700720c */ /* 0x004fda0003f06270 */
[----:B------:R-:W-:Y:S05]  /*07e0*/  @!P0 BRA `(.L_x_298) ;  /* 0x0000000000188947 */ /* 0x000fea0003800000 */
[----:B------:R-:W-:Y:S01]  /*07f0*/  UPRMT UR4, UR10, 0x8880, URZ ;  /* 0x000088800a047896 */ /* 0x000fe200080000ff */
[----:B------:R-:W-:-:S05]  /*0800*/  ISETP.NE.AND P0, PT, R23, R2, PT ;  /* 0x000000021700720c */ /* 0x000fca0003f05270 */
[----:B------:R-:W-:-:S13]  /*0810*/  ISETP.NE.OR P0, PT, RZ, UR4, P0 ;  /* 0x00000004ff007c0c */ /* 0x000fda0008705670 */
[----:B------:R-:W-:Y:S05]  /*0820*/  @P0 BRA `(.L_x_299) ;  /* 0x00000000001c0947 */ /* 0x000fea0003800000 */
[----:B-----5:R2:W5:Y:S01]  /*0830*/  LDG.E.64 R6, desc[UR6][R16.64+-0x8] ;  /* 0xfffff80610067981 */ /* 0x020562000c1e1b00 */
[----:B------:R-:W-:Y:S05]  /*0840*/  BRA `(.L_x_299) ;  /* 0x0000000000147947 */ /* 0x000fea0003800000 */
.L_x_298:
[----:B------:R-:W-:Y:S01]  /*0850*/  IMAD R23, R23, UR9, R3 ;  /* 0x0000000917177c24 */ /* 0x000fe2000f8e0203 */
[----:B-1----:R-:W2:Y:S03]  /*0860*/  LDG.E.64 R20, desc[UR6][R16.64+-0x8] ;  /* 0xfffff80610147981 */ /* 0x002ea6000c1e1b00 */
[----:B---3--:R-:W-:-:S06]  /*0870*/  IMAD.WIDE R22, R23, 0x8, R10 ;  /* 0x0000000817167825 */ /* 0x008fcc00078e020a */
[----:B------:R-:W2:Y:S02]  /*0880*/  LDG.E.64 R22, desc[UR6][R22.64] ;  /* 0x0000000616167981 */ /* 0x000ea4000c1e1b00 */
[----:B--2--5:R-:W-:-:S11]  /*0890*/  DFMA R4, -R20, R22, R4 ;  /* 0x000000161404722b */ /* 0x024fd60000000104 */
.L_x_299:
[----:B------:R-:W-:Y:S05]  /*08a0*/  BSYNC.RECONVERGENT B1 ;  /* 0x0000000000017941 */ /* 0x000fea0003800200 */
.L_x_297:
[----:B------:R-:W4:Y:S01]  /*08b0*/  LDG.E R23, desc[UR6][R18.64] ;  /* 0x0000000612177981 */ /* 0x000f22000c1e1900 */
[----:B------:R-:W-:Y:S01]  /*08c0*/  BSSY.RECONVERGENT B1, `(.L_x_300) ;  /* 0x000000e000017945 */ /* 0x000fe20003800200 */
[----:B----4-:R-:W-:-:S13]  /*08d0*/  ISETP.GE.AND P0, PT, R23, R2, PT ;  /* 0x000000021700720c */ /* 0x010fda0003f06270 */
[----:B------:R-:W-:Y:S05]  /*08e0*/  @!P0 BRA `(.L_x_301) ;  /* 0x0000000000188947 */ /* 0x000fea0003800000 */
[----:B------:R-:W-:Y:S01]  /*08f0*/  UPRMT UR4, UR10, 0x8880, URZ ;  /* 0x000088800a047896 */ /* 0x000fe200080000ff */
[----:B------:R-:W-:-:S05]  /*0900*/  ISETP.NE.AND P0, PT, R23, R2, PT ;  /* 0x000000021700720c */ /* 0x000fca0003f05270 */
[----:B------:R-:W-:-:S13]  /*0910*/  ISETP.NE.OR P0, PT, RZ, UR4, P0 ;  /* 0x00000004ff007c0c */ /* 0x000fda0008705670 */
[----:B------:R-:W-:Y:S05]  /*0920*/  @P0 BRA `(.L_x_302) ;  /* 0x00000000001c0947 */ /* 0x000fea0003800000 */
[----:B-----5:R4:W5:Y:S01]  /*0930*/  LDG.E.64 R6, desc[UR6][R16.64] ;  /* 0x0000000610067981 */ /* 0x020962000c1e1b00 */
[----:B------:R-:W-:Y:S05]  /*0940*/  BRA `(.L_x_302) ;  /* 0x0000000000147947 */ /* 0x000fea0003800000 */
.L_x_301:
[----:B------:R-:W-:Y:S01]  /*0950*/  IMAD R23, R23, UR9, R3 ;  /* 0x0000000917177c24 */ /* 0x000fe2000f8e0203 */
[----:B-1----:R-:W4:Y:S03]  /*0960*/  LDG.E.64 R20, desc[UR6][R16.64] ;  /* 0x0000000610147981 */ /* 0x002f26000c1e1b00 */
[----:B---3--:R-:W-:-:S06]  /*0970*/  IMAD.WIDE R22, R23, 0x8, R10 ;  /* 0x0000000817167825 */ /* 0x008fcc00078e020a */
[----:B------:R-:W4:Y:S02]  /*0980*/  LDG.E.64 R22, desc[UR6][R22.64] ;  /* 0x0000000616167981 */ /* 0x000f24000c1e1b00 */
[----:B----45:R-:W-:-:S11]  /*0990*/  DFMA R4, -R20, R22, R4 ;  /* 0x000000161404722b */ /* 0x030fd60000000104 */
.L_x_302:
[----:B------:R-:W-:Y:S05]  /*09a0*/  BSYNC.RECONVERGENT B1 ;  /* 0x0000000000017941 */ /* 0x000fea0003800200 */
.L_x_300:
        /* <DEDUP_REMOVED lines=10> */
.L_x_304:
[----:B------:R-:W-:Y:S01]  /*0a50*/  IMAD R19, R19, UR9, R3 ;  /* 0x0000000913137c24 */ /* 0x000fe2000f8e0203 */
[----:B0---4-:R-:W2:Y:S03]  /*0a60*/  LDG.E.64 R16, desc[UR6][R16.64+0x8] ;  /* 0x0000080610107981 */ /* 0x011ea6000c1e1b00 */
[----:B---3--:R-:W-:-:S06]  /*0a70*/  IMAD.WIDE R18, R19, 0x8, R10 ;  /* 0x0000000813127825 */ /* 0x008fcc00078e020a */
[----:B------:R-:W2:Y:S02]  /*0a80*/  LDG.E.64 R18, desc[UR6][R18.64] ;  /* 0x0000000612127981 */ /* 0x000ea4000c1e1b00 */
[----:B--2--5:R-:W-:-:S11]  /*0a90*/  DFMA R4, -R16, R18, R4 ;  /* 0x000000121004722b */ /* 0x024fd60000000104 */
.L_x_305:
[----:B------:R-:W-:Y:S05]  /*0aa0*/  BSYNC.RECONVERGENT B1 ;  /* 0x0000000000017941 */ /* 0x000fea0003800200 */
.L_x_303:
[----:B------:R-:W-:Y:S01]  /*0ab0*/  VIADD R8, R8, 0x4 ;  /* 0x0000000408087836 */ /* 0x000fe20000000000 */
[----:B------:R-:W-:Y:S06]  /*0ac0*/  @P1 BRA `(.L_x_306) ;  /* 0xfffffff800e81947 */ /* 0x000fec000383ffff */
.L_x_287:
[----:B------:R-:W-:Y:S05]  /*0ad0*/  BSYNC.RECONVERGENT B0 ;  /* 0x0000000000007941 */ /* 0x000fea0003800200 */
.L_x_286:
[----:B-----5:R-:W0:Y:S01]  /*0ae0*/  MUFU.RCP64H R3, R7 ;  /* 0x0000000700037308 */ /* 0x020e220000001800 */
[----:B------:R-:W-:Y:S01]  /*0af0*/  IMAD.MOV.U32 R2, RZ, RZ, 0x1 ;  /* 0x00000001ff027424 */ /* 0x000fe200078e00ff */
[----:B------:R-:W1:Y:S01]  /*0b00*/  LDCU.U8 UR4, c[0x0][0x3bc] ;  /* 0x00007780ff0477ac */ /* 0x000e620008000000 */
[----:B------:R-:W-:Y:S01]  /*0b10*/  FSETP.GEU.AND P2, PT, |R5|, 6.5827683646048100446e-37, PT ;  /* 0x036000000500780b */ /* 0x000fe20003f4e200 */
[----:B------:R-:W-:Y:S03]  /*0b20*/  BSSY.RECONVERGENT B0, `(.L_x_307) ;  /* 0x0000014000007945 */ /* 0x000fe60003800200 */
[----:B0-----:R-:W-:Y:S01]  /*0b30*/  DFMA R8, R2, -R6, 1 ;  /* 0x3ff000000208742b */ /* 0x001fe20000000806 */
[----:B-1----:R-:W-:-:S07]  /*0b40*/  UPRMT UR4, UR4, 0x8880, URZ ;  /* 0x0000888004047896 */ /* 0x002fce00080000ff */
[----:B------:R-:W-:Y:S01]  /*0b50*/  DFMA R8, R8, R8, R8 ;  /* 0x000000080808722b */ /* 0x000fe20000000008 */
[----:B------:R-:W-:-:S07]  /*0b60*/  ISETP.NE.AND P1, PT, RZ, UR4, PT ;  /* 0x00000004ff007c0c */ /* 0x000fce000bf25270 */
        /* <DEDUP_REMOVED lines=9> */
[----:B------:R-:W-:Y:S01]  /*0c00*/  IMAD.MOV.U32 R8, RZ, RZ, R6 ;  /* 0x000000ffff087224 */ /* 0x000fe200078e0006 */
[----:B------:R-:W-:Y:S01]  /*0c10*/  MOV R11, R5 ;  /* 0x00000005000b7202 */ /* 0x000fe20000000f00 */
[----:B------:R-:W-:Y:S01]  /*0c20*/  IMAD.MOV.U32 R9, RZ, RZ, R7 ;  /* 0x000000ffff097224 */ /* 0x000fe200078e0007 */
[----:B------:R-:W-:Y:S01]  /*0c30*/  MOV R12, 0xc60 ;  /* 0x00000c60000c7802 */ /* 0x000fe20000000f00 */
[----:B------:R-:W-:-:S07]  /*0c40*/  IMAD.MOV.U32 R10, RZ, RZ, R4 ;  /* 0x000000ffff0a7224 */ /* 0x000fce00078e0004 */
[----:B--2-4-:R-:W-:Y:S05]  /*0c50*/  CALL.REL.NOINC `($__internal_6_$__cuda_sm20_div_rn_f64_full) ;  /* 0x00000000001c7944 */ /* 0x014fea0003c00000 */
.L_x_308:
[----:B------:R-:W-:Y:S05]  /*0c60*/  BSYNC.RECONVERGENT B0 ;  /* 0x0000000000007941 */ /* 0x000fea0003800200 */
.L_x_307:
[----:B------:R-:W0:Y:S01]  /*0c70*/  LDC.64 R6, c[0x0][0x3b0] ;  /* 0x0000ec00ff067b82 */ /* 0x000e220000000a00 */
[----:B------:R-:W-:Y:S02]  /*0c80*/  FSEL R4, R2, R4, !P1 ;  /* 0x0000000402047208 */ /* 0x000fe40004800000 */
[----:B------:R-:W-:Y:S01]  /*0c90*/  FSEL R5, R3, R5, !P1 ;  /* 0x0000000503057208 */ /* 0x000fe20004800000 */
[----:B0-----:R-:W-:-:S05]  /*0ca0*/  IMAD.WIDE R2, R0, 0x8, R6 ;  /* 0x0000000800027825 */ /* 0x001fca00078e0206 */
[----:B------:R-:W-:Y:S01]  /*0cb0*/  STG.E.64 desc[UR6][R2.64], R4 ;  /* 0x0000000402007986 */ /* 0x000fe2000c101b06 */
[----:B------:R-:W-:Y:S05]  /*0cc0*/  EXIT ;  /* 0x000000000000794d */ /* 0x000fea0003800000 */
        .weak           $__internal_6_$__cuda_sm20_div_rn_f64_full
        .type           $__internal_6_$__cuda_sm20_div_rn_f64_full,@function
        .size           $__internal_6_$__cuda_sm20_div_rn_f64_full,(.L_x_580 - $__internal_6_$__cuda_sm20_div_rn_f64_full)
$__internal_6_$__cuda_sm20_div_rn_f64_full:
        /* <DEDUP_REMOVED lines=15> */
[----:B------:R-:W-:-:S05]  /*0dc0*/  IMAD.MOV.U32 R14, RZ, RZ, 0x1ca00000 ;  /* 0x1ca00000ff0e7424 */ /* 0x000fca00078e00ff */
[----:B------:R-:W-:-:S04]  /*0dd0*/  @!P3 SEL R15, R14, 0x63400000, !P4 ;  /* 0x634000000e0fb807 */ /* 0x000fc80006000000 */
[----:B------:R-:W-:-:S04]  /*0de0*/  @!P3 LOP3.LUT R15, R15, 0x80000000, R11, 0xf8, !PT ;  /* 0x800000000f0fb812 */ /* 0x000fc800078ef80b */
[----:B------:R-:W-:Y:S01]  /*0df0*/  @!P3 LOP3.LUT R21, R15, 0x100000, RZ, 0xfc, !PT ;  /* 0x001000000f15b812 */ /* 0x000fe200078efcff */
[----:B0-----:R-:W-:-:S08]  /*0e00*/  DFMA R2, R18, -R6, 1 ;  /* 0x3ff000001202742b */ /* 0x001fd00000000806 */
        /* <DEDUP_REMOVED lines=13> */
[----:B------:R-:W-:Y:S02]  /*0ee0*/  IADD3 R24, PT, PT, R22, -0x1, RZ ;  /* 0xffffffff16187810 */ /* 0x000fe40007ffe0ff */
[----:B------:R-:W-:-:S05]  /*0ef0*/  VIADD R15, R23, 0xffffffff ;  /* 0xffffffff170f7836 */ /* 0x000fca0000000000 */
[----:B------:R-:W-:Y:S01]  /*0f00*/  DFMA R16, R20, -R6, R2 ;  /* 0x800000061410722b */ /* 0x000fe20000000002 */
[----:B------:R-:W-:-:S04]  /*0f10*/  ISETP.GT.U32.AND P0, PT, R15, 0x7feffffe, PT ;  /* 0x7feffffe0f00780c */ /* 0x000fc80003f04070 */
[----:B------:R-:W-:-:S03]  /*0f20*/  ISETP.GT.U32.OR P0, PT, R24, 0x7feffffe, P0 ;  /* 0x7feffffe1800780c */ /* 0x000fc60000704470 */
[----:B------:R-:W-:-:S10]  /*0f30*/  DFMA R16, R18, R16, R20 ;  /* 0x000000101210722b */ /* 0x000fd40000000014 */
        /* <DEDUP_REMOVED lines=20> */
[----:B------:R-:W-:-:S06]  /*1080*/  IMAD.MOV.U32 R2, RZ, RZ, RZ ;  /* 0x000000ffff027224 */ /* 0x000fcc00078e00ff */
[----:B------:R-:W-:-:S03]  /*1090*/  DFMA R2, R14, -R2, R16 ;  /* 0x800000020e02722b */ /* 0x000fc60000000010 */
[----:B------:R-:W-:-:S03]  /*10a0*/  LOP3.LUT R9, R11, R9, RZ, 0x3c, !PT ;  /* 0x000000090b097212 */ /* 0x000fc600078e3cff */
[----:B------:R-:W-:-:S04]  /*10b0*/  IADD3 R2, PT, PT, -R13, -0x43300000, RZ ;  /* 0xbcd000000d027810 */ /* 0x000fc80007ffe1ff */
[----:B------:R-:W-:-:S04]  /*10c0*/  FSETP.NEU.AND P0, PT, |R3|, R2, PT ;  /* 0x000000020300720b */ /* 0x000fc80003f0d200 */
[----:B------:R-:W-:Y:S02]  /*10d0*/  FSEL R14, R10, R14, !P0 ;  /* 0x0000000e0a0e7208 */ /* 0x000fe40004000000 */
[----:B------:R-:W-:Y:S01]  /*10e0*/  FSEL R15, R9, R15, !P0 ;  /* 0x0000000f090f7208 */ /* 0x000fe20004000000 */
[----:B------:R-:W-:Y:S06]  /*10f0*/  BRA `(.L_x_311) ;  /* 0x0000000000547947 */ /* 0x000fec0003800000 */
.L_x_310:
        /* <DEDUP_REMOVED lines=11> */
[----:B------:R-:W-:Y:S02]  /*11b0*/  @P0 LOP3.LUT R2, R15, 0x7ff00000, RZ, 0xfc, !PT ;  /* 0x7ff000000f020812 */ /* 0x000fe400078efcff */
[----:B------:R-:W-:Y:S01]  /*11c0*/  @!P0 MOV R14, RZ ;  /* 0x000000ff000e8202 */ /* 0x000fe20000000f00 */
[----:B------:R-:W-:Y:S02]  /*11d0*/  @P0 IMAD.MOV.U32 R14, RZ, RZ, RZ ;  /* 0x000000ffff0e0224 */ /* 0x000fe400078e00ff */
[----:B------:R-:W-:Y:S01]  /*11e0*/  @P0 IMAD.MOV.U32 R15, RZ, RZ, R2 ;  /* 0x000000ffff0f0224 */ /* 0x000fe200078e0002 */
[----:B------:R-:W-:Y:S06]  /*11f0*/  BRA `(.L_x_311) ;  /* 0x0000000000147947 */ /* 0x000fec0003800000 */
.L_x_313:
[----:B------:R-:W-:Y:S01]  /*1200*/  LOP3.LUT R15, R9, 0x80000, RZ, 0xfc, !PT ;  /* 0x00080000090f7812 */ /* 0x000fe200078efcff */
[----:B------:R-:W-:Y:S01]  /*1210*/  IMAD.MOV.U32 R14, RZ, RZ, R8 ;  /* 0x000000ffff0e7224 */ /* 0x000fe200078e0008 */
[----:B------:R-:W-:Y:S06]  /*1220*/  BRA `(.L_x_311) ;  /* 0x0000000000087947 */ /* 0x000fec0003800000 */
.L_x_312:
[----:B------:R-:W-:Y:S01]  /*1230*/  LOP3.LUT R15, R11, 0x80000, RZ, 0xfc, !PT ;  /* 0x000800000b0f7812 */ /* 0x000fe200078efcff */
[----:B------:R-:W-:-:S07]  /*1240*/  IMAD.MOV.U32 R14, RZ, RZ, R10 ;  /* 0x000000ffff0e7224 */ /* 0x000fce00078e000a */
.L_x_311:
[----:B------:R-:W-:Y:S05]  /*1250*/  BSYNC.RECONVERGENT B1 ;  /* 0x0000000000017941 */ /* 0x000fea0003800200 */
.L_x_309:
[----:B------:R-:W-:Y:S02]  /*1260*/  IMAD.MOV.U32 R13, RZ, RZ, 0x0 ;  /* 0x00000000ff0d7424 */ /* 0x000fe400078e00ff */
[----:B------:R-:W-:Y:S02]  /*1270*/  IMAD.MOV.U32 R2, RZ, RZ, R14 ;  /* 0x000000ffff027224 */ /* 0x000fe400078e000e */
[----:B------:R-:W-:Y:S01]  /*1280*/  IMAD.MOV.U32 R3, RZ, RZ, R15 ;  /* 0x000000ffff037224 */ /* 0x000fe200078e000f */
[----:B------:R-:W-:Y:S06]  /*1290*/  RET.REL.NODEC R12 `(sparse_trsv_lower_level_multi_rhs_f64) ;  /* 0xffffffec0c587950 */ /* 0x000fec0003c3ffff */
.L_x_314:
        /* <DEDUP_REMOVED lines=14> */
.L_x_580:


//--------------------- .text.sparse_trsv_lower_level_multi_rhs_f32 --------------------------
	.section	.text.sparse_trsv_lower_level_multi_rhs_f32,"ax",@progbits
	.align	128
        .global         sparse_trsv_lower_level_multi_rhs_f32
        .type           sparse_trsv_lower_level_multi_rhs_f32,@function
        .size           sparse_trsv_lower_level_multi_rhs_f32,(.L_x_581 - sparse_trsv_lower_level_multi_rhs_f32)
        .other          sparse_trsv_lower_level_multi_rhs_f32,@"STO_CUDA_ENTRY STV_DEFAULT"
sparse_trsv_lower_level_multi_rhs_f32:
.text.sparse_trsv_lower_level_multi_rhs_f32:
        /* <DEDUP_REMOVED lines=25> */
[----:B------:R-:W-:Y:S02]  /*0190*/  IMAD.HI.U32 R7, R7, R9, R6 ;  /* 0x0000000907077227 */ /* 0x000fe400078e0006 */
[----:B------:R-:W2:Y:S04]  /*01a0*/  LDC.64 R8, c[0x0][0x380] ;  /* 0x0000e000ff087b82 */ /* 0x000ea80000000a00 */
        /* <DEDUP_REMOVED lines=10> */
[----:B------:R-:W-:-:S06]  /*0250*/  @P0 IADD3 R7, PT, PT, R7, 0x1, RZ ;  /* 0x0000000107070810 */ /* 0x000fcc0007ffe0ff */
        /* <DEDUP_REMOVED lines=15> */
[----:B0-----:R-:W-:Y:S05]  /*0350*/  @P0 BRA `(.L_x_316) ;  /* 0x0000000400d00947 */ /* 0x001fea0003800000 */
[----:B------:R-:W-:Y:S01]  /*0360*/  IMAD.IADD R4, R7, 0x1, -R14 ;  /* 0x0000000107047824 */ /* 0x000fe200078e0a0e */
[----:B------:R-:W-:Y:S01]  /*0370*/  BSSY.RECONVERGENT B1, `(.L_x_317) ;  /* 0x0000021000017945 */ /* 0x000fe20003800200 */
[----:B------:R-:W-:-:S03]  /*0380*/  MOV R6, R14 ;  /* 0x0000000e00067202 */ /* 0x000fc60000000f00 */
[----:B------:R-:W-:Y:S01]  /*0390*/  LOP3.LUT P0, R15, R4, 0x3, RZ, 0xc0, !PT ;  /* 0x00000003040f7812 */ /* 0x000fe2000780c0ff */
[----:B------:R-:W-:-:S12]  /*03a0*/  IMAD.MOV.U32 R4, RZ, RZ, 0x3f800000 ;  /* 0x3f800000ff047424 */ /* 0x000fd800078e00ff */
[----:B------:R-:W-:Y:S05]  /*03b0*/  @!P0 BRA `(.L_x_318) ;  /* 0x0000000000708947 */ /* 0x000fea0003800000 */
[----:B------:R-:W0:Y:S01]  /*03c0*/  LDC.64 R12, c[0x0][0x3b0] ;  /* 0x0000ec00ff0c7b82 */ /* 0x000e220000000a00 */
[----:B------:R-:W-:Y:S02]  /*03d0*/  IMAD.MOV R15, RZ, RZ, -R15 ;  /* 0x000000ffff0f7224 */ /* 0x000fe400078e0a0f */
[----:B------:R-:W-:Y:S02]  /*03e0*/  IMAD.MOV.U32 R4, RZ, RZ, 0x3f800000 ;  /* 0x3f800000ff047424 */ /* 0x000fe400078e00ff */
[----:B------:R-:W-:-:S03]  /*03f0*/  IMAD.MOV.U32 R6, RZ, RZ, R14 ;  /* 0x000000ffff067224 */ /* 0x000fc600078e000e */
[----:B------:R-:W1:Y:S08]  /*0400*/  LDC.64 R10, c[0x0][0x3a0] ;  /* 0x0000e800ff0a7b82 */ /* 0x000e700000000a00 */
[----:B------:R-:W2:Y:S02]  /*0410*/  LDC.64 R8, c[0x0][0x398] ;  /* 0x0000e600ff087b82 */ /* 0x000ea40000000a00 */
.L_x_322:
        /* <DEDUP_REMOVED lines=12> */
[----:B------:R1:W5:Y:S01]  /*04e0*/  LDG.E R4, desc[UR6][R16.64] ;  /* 0x0000000610047981 */ /* 0x000362000c1e1900 */
[----:B------:R-:W-:Y:S05]  /*04f0*/  BRA `(.L_x_321) ;  /* 0x0000000000147947 */ /* 0x000fea0003800000 */
.L_x_320:
[----:B------:R-:W-:Y:S01]  /*0500*/  IMAD R19, R19, UR8, R3 ;  /* 0x0000000813137c24 */ /* 0x000fe2000f8e0203 */
[----:B------:R-:W2:Y:S03]  /*0510*/  LDG.E R16, desc[UR6][R16.64] ;  /* 0x0000000610107981 */ /* 0x000ea6000c1e1900 */
[----:B0-----:R-:W-:-:S06]  /*0520*/  IMAD.WIDE R18, R19, 0x4, R12 ;  /* 0x0000000413127825 */ /* 0x001fcc00078e020c */
[----:B------:R-:W2:Y:S02]  /*0530*/  LDG.E R18, desc[UR6][R18.64] ;  /* 0x0000000612127981 */ /* 0x000ea4000c1e1900 */
[----:B--2--5:R-:W-:-:S07]  /*0540*/  FFMA R5, -R16, R18, R5 ;  /* 0x0000001210057223 */ /* 0x024fce0000000105 */
.L_x_321:
[----:B------:R-:W-:Y:S05]  /*0550*/  BSYNC.RECONVERGENT B2 ;  /* 0x0000000000027941 */ /* 0x000fea0003800200 */
.L_x_319:
[----:B------:R-:W-:Y:S01]  /*0560*/  VIADD R6, R6, 0x1 ;  /* 0x0000000106067836 */ /* 0x000fe20000000000 */
[----:B------:R-:W-:Y:S06]  /*0570*/  @P1 BRA `(.L_x_322) ;  /* 0xfffffffc00a81947 */ /* 0x000fec000383ffff */
.L_x_318:
[----:B------:R-:W-:Y:S05]  /*0580*/  BSYNC.RECONVERGENT B1 ;  /* 0x0000000000017941 */ /* 0x000fea0003800200 */
.L_x_317:
[----:B------:R-:W-:-:S04]  /*0590*/  IADD3 R8, PT, PT, R14, -R7, RZ ;  /* 0x800000070e087210 */ /* 0x000fc80007ffe0ff */
[----:B------:R-:W-:-:S13]  /*05a0*/  ISETP.GT.U32.AND P0, PT, R8, -0x4, PT ;  /* 0xfffffffc0800780c */ /* 0x000fda0003f04070 */
[----:B------:R-:W-:Y:S05]  /*05b0*/  @P0 BRA `(.L_x_316) ;  /* 0x0000000400380947 */ /* 0x000fea0003800000 */
[----:B------:R-:W2:Y:S01]  /*05c0*/  LDC.64 R10, c[0x0][0x398] ;  /* 0x0000e600ff0a7b82 */ /* 0x000ea20000000a00 */
[----:B------:R-:W-:-:S07]  /*05d0*/  IMAD.IADD R7, R6, 0x1, -R7 ;  /* 0x0000000106077824 */ /* 0x000fce00078e0a07 */
[----:B0-----:R-:W0:Y:S08]  /*05e0*/  LDC.64 R12, c[0x0][0x3a0] ;  /* 0x0000e800ff0c7b82 */ /* 0x001e300000000a00 */
[----:B------:R-:W3:Y:S01]  /*05f0*/  LDC.64 R8, c[0x0][0x3b0] ;  /* 0x0000ec00ff087b82 */ /* 0x000ee20000000a00 */
[----:B--2---:R-:W-:-:S05]  /*0600*/  IADD3 R10, P0, PT, R10, 0x8, RZ ;  /* 0x000000080a0a7810 */ /* 0x004fca0007f1e0ff */
[----:B------:R-:W-:Y:S01]  /*0610*/  IMAD.X R11, RZ, RZ, R11, P0 ;  /* 0x000000ffff0b7224 */ /* 0x000fe200000e060b */
[----:B0-----:R-:W-:-:S05]  /*0620*/  IADD3 R12, P1, PT, R12, 0x8, RZ ;  /* 0x000000080c0c7810 */ /* 0x001fca0007f3e0ff */
[----:B------:R-:W-:-:S08]  /*0630*/  IMAD.X R13, RZ, RZ, R13, P1 ;  /* 0x000000ffff0d7224 */ /* 0x000fd000008e060d */
.L_x_335:
[----:B-1----:R-:W-:-:S05]  /*0640*/  IMAD.WIDE R16, R6, 0x4, R10 ;  /* 0x0000000406107825 */ /* 0x002fca00078e020a */
        /* <DEDUP_REMOVED lines=8> */
[----:B------:R-:W2:Y:S03]  /*06d0*/  LDG.E R20, desc[UR6][R14.64+-0x8] ;  /* 0xfffff8060e147981 */ /* 0x000ea6000c1e1900 */
[----:B---3--:R-:W-:-:S06]  /*06e0*/  IMAD.WIDE R18, R19, 0x4, R8 ;  /* 0x0000000413127825 */ /* 0x008fcc00078e0208 */
[----:B------:R-:W2:Y:S02]  /*06f0*/  LDG.E R18, desc[UR6][R18.64] ;  /* 0x0000000612127981 */ /* 0x000ea4000c1e1900 */
[----:B--2--5:R-:W-:Y:S01]  /*0700*/  FFMA R5, -R20, R18, R5 ;  /* 0x0000001214057223 */ /* 0x024fe20000000105 */
[----:B------:R-:W-:Y:S06]  /*0710*/  BRA `(.L_x_325) ;  /* 0x0000000000147947 */ /* 0x000fec0003800000 */
.L_x_324:
[----:B------:R-:W-:Y:S01]  /*0720*/  UPRMT UR4, UR10, 0x8880, URZ ;  /* 0x000088800a047896 */ /* 0x000fe200080000ff */
[----:B------:R-:W-:-:S05]  /*0730*/  ISETP.NE.AND P0, PT, R19, R0, PT ;  /* 0x000000001300720c */ /* 0x000fca0003f05270 */
[----:B------:R-:W-:-:S13]  /*0740*/  ISETP.NE.OR P0, PT, RZ, UR4, P0 ;  /* 0x00000004ff007c0c */ /* 0x000fda0008705670 */
[----:B------:R-:W-:Y:S05]  /*0750*/  @P0 BRA `(.L_x_325) ;  /* 0x0000000000040947 */ /* 0x000fea0003800000 */
[----:B-----5:R0:W5:Y:S02]  /*0760*/  LDG.E R4, desc[UR6][R14.64+-0x8] ;  /* 0xfffff8060e047981 */ /* 0x020164000c1e1900 */
.L_x_325:
[----:B------:R-:W-:Y:S05]  /*0770*/  BSYNC.RECONVERGENT B1 ;  /* 0x0000000000017941 */ /* 0x000fea0003800200 */
.L_x_323:
        /* <DEDUP_REMOVED lines=8> */
[----:B-----5:R1:W5:Y:S01]  /*0800*/  LDG.E R4, desc[UR6][R14.64+-0x4] ;  /* 0xfffffc060e047981 */ /* 0x020362000c1e1900 */
[----:B------:R-:W-:Y:S05]  /*0810*/  BRA `(.L_x_328) ;  /* 0x0000000000147947 */ /* 0x000fea0003800000 */
.L_x_327:
[----:B------:R-:W-:Y:S01]  /*0820*/  IMAD R19, R19, UR9, R3 ;  /* 0x0000000913137c24 */ /* 0x000fe2000f8e0203 */
[----:B------:R-:W2:Y:S03]  /*0830*/  LDG.E R20, desc[UR6][R14.64+-0x4] ;  /* 0xfffffc060e147981 */ /* 0x000ea6000c1e1900 */
[----:B---3--:R-:W-:-:S06]  /*0840*/  IMAD.WIDE R18, R19, 0x4, R8 ;  /* 0x0000000413127825 */ /* 0x008fcc00078e0208 */
[----:B------:R-:W2:Y:S02]  /*0850*/  LDG.E R18, desc[UR6][R18.64] ;  /* 0x0000000612127981 */ /* 0x000ea4000c1e1900 */
[----:B--2--5:R-:W-:-:S07]  /*0860*/  FFMA R5, -R20, R18, R5 ;  /* 0x0000001214057223 */ /* 0x024fce0000000105 */
.L_x_328:
[----:B------:R-:W-:Y:S05]  /*0870*/  BSYNC.RECONVERGENT B1 ;  /* 0x0000000000017941 */ /* 0x000fea0003800200 */
.L_x_326:
        /* <DEDUP_REMOVED lines=10> */
.L_x_330:
[----:B------:R-:W-:Y:S01]  /*0920*/  IMAD R19, R19, UR9, R3 ;  /* 0x0000000913137c24 */ /* 0x000fe2000f8e0203 */
[----:B------:R-:W2:Y:S03]  /*0930*/  LDG.E R20, desc[UR6][R14.64] ;  /* 0x000000060e147981 */ /* 0x000ea6000c1e1900 */
[----:B---3--:R-:W-:-:S06]  /*0940*/  IMAD.WIDE R18, R19, 0x4, R8 ;  /* 0x0000000413127825 */ /* 0x008fcc00078e0208 */
[----:B------:R-:W2:Y:S02]  /*0950*/  LDG.E R18, desc[UR6][R18.64] ;  /* 0x0000000612127981 */ /* 0x000ea4000c1e1900 */
[----:B--2--5:R-:W-:-:S07]  /*0960*/  FFMA R5, -R20, R18, R5 ;  /* 0x0000001214057223 */ /* 0x024fce0000000105 */
.L_x_331:
[----:B------:R-:W-:Y:S05]  /*0970*/  BSYNC.RECONVERGENT B1 ;  /* 0x0000000000017941 */ /* 0x000fea0003800200 */
.L_x_329:
        /* <DEDUP_REMOVED lines=8> */
[----:B-----5:R4:W5:Y:S01]  /*0a00*/  LDG.E R4, desc[UR6][R14.64+0x4] ;  /* 0x000004060e047981 */ /* 0x020962000c1e1900 */
[----:B------:R-:W-:Y:S05]  /*0a10*/  BRA `(.L_x_334) ;  /* 0x0000000000147947 */ /* 0x000fea0003800000 */
.L_x_333:
[----:B------:R-:W-:Y:S01]  /*0a20*/  IMAD R17, R17, UR9, R3 ;  /* 0x0000000911117c24 */ /* 0x000fe2000f8e0203 */
[----:B012---:R-:W2:Y:S03]  /*0a30*/  LDG.E R14, desc[UR6][R14.64+0x4] ;  /* 0x000004060e0e7981 */ /* 0x007ea6000c1e1900 */
[----:B---3--:R-:W-:-:S06]  /*0a40*/  IMAD.WIDE R16, R17, 0x4, R8 ;  /* 0x0000000411107825 */ /* 0x008fcc00078e0208 */
[----:B------:R-:W2:Y:S02]  /*0a50*/  LDG.E R16, desc[UR6][R16.64] ;  /* 0x0000000610107981 */ /* 0x000ea4000c1e1900 */
[----:B--2--5:R-:W-:-:S07]  /*0a60*/  FFMA R5, -R14, R16, R5 ;  /* 0x000000100e057223 */ /* 0x024fce0000000105 */
.L_x_334:
[----:B------:R-:W-:Y:S05]  /*0a70*/  BSYNC.RECONVERGENT B1 ;  /* 0x0000000000017941 */ /* 0x000fea0003800200 */
.L_x_332:
[----:B------:R-:W-:Y:S01]  /*0a80*/  VIADD R6, R6, 0x4 ;  /* 0x0000000406067836 */ /* 0x000fe20000000000 */
[----:B------:R-:W-:Y:S06]  /*0a90*/  @P1 BRA `(.L_x_335) ;  /* 0xfffffff800e81947 */ /* 0x000fec000383ffff */
.L_x_316:
[----:B------:R-:W-:Y:S05]  /*0aa0*/  BSYNC.RECONVERGENT B0 ;  /* 0x0000000000007941 */ /* 0x000fea0003800200 */
.L_x_315:
[----:B-----5:R-:W0:Y:S01]  /*0ab0*/  MUFU.RCP R3, R4 ;  /* 0x0000000400037308 */ /* 0x020e220000001000 */
[----:B------:R-:W1:Y:S01]  /*0ac0*/  LDCU.U8 UR4, c[0x0][0x3bc] ;  /* 0x00007780ff0477ac */ /* 0x000e620008000000 */
[----:B------:R-:W-:Y:S06]  /*0ad0*/  BSSY.RECONVERGENT B0, `(.L_x_336) ;  /* 0x000000e000007945 */ /* 0x000fec0003800200 */
[----:B------:R-:W2:Y:S01]  /*0ae0*/  FCHK P0, R5, R4 ;  /* 0x0000000405007302 */ /* 0x000ea20000000000 */
[----:B0-----:R-:W-:Y:S01]  /*0af0*/  FFMA R0, R3, -R4, 1 ;  /* 0x3f80000003007423 */ /* 0x001fe20000000804 */
[----:B-1----:R-:W-:-:S03]  /*0b00*/  UPRMT UR4, UR4, 0x8880, URZ ;  /* 0x0000888004047896 */ /* 0x002fc600080000ff */
[----:B------:R-:W-:-:S04]  /*0b10*/  FFMA R0, R3, R0, R3 ;  /* 0x0000000003007223 */ /* 0x000fc80000000003 */
[----:B------:R-:W-:Y:S01]  /*0b20*/  FFMA R6, R0, R5, RZ ;  /* 0x0000000500067223 */ /* 0x000fe200000000ff */
[----:B------:R-:W-:-:S03]  /*0b30*/  ISETP.NE.AND P2, PT, RZ, UR4, PT ;  /* 0x00000004ff007c0c */ /* 0x000fc6000bf45270 */
[----:B------:R-:W-:-:S04]  /*0b40*/  FFMA R3, R6, -R4, R5 ;  /* 0x8000000406037223 */ /* 0x000fc80000000005 */
[----:B------:R-:W-:Y:S01]  /*0b50*/  FFMA R0, R0, R3, R6 ;  /* 0x0000000300007223 */ /* 0x000fe20000000006 */
[----:B--2---:R-:W-:Y:S06]  /*0b60*/  @!P0 BRA `(.L_x_337) ;  /* 0x0000000000108947 */ /* 0x004fec0003800000 */
[----:B------:R-:W-:Y:S01]  /*0b70*/  MOV R3, R4 ;  /* 0x0000000400037202 */ /* 0x000fe20000000f00 */
[----:B------:R-:W-:Y:S01]  /*0b80*/  IMAD.MOV.U32 R0, RZ, RZ, R5 ;  /* 0x000000ffff007224 */ /* 0x000fe200078e0005 */
[----:B------:R-:W-:-:S07]  /*0b90*/  MOV R4, 0xbb0 ;  /* 0x00000bb000047802 */ /* 0x000fce0000000f00 */
[----:B---34-:R-:W-:Y:S05]  /*0ba0*/  CALL.REL.NOINC `($__internal_7_$__cuda_sm3x_div_rn_noftz_f32_slowpath) ;  /* 0x0000000000187944 */ /* 0x018fea0003c00000 */
.L_x_337:
[----:B------:R-:W-:Y:S05]  /*0bb0*/  BSYNC.RECONVERGENT B0 ;  /* 0x0000000000007941 */ /* 0x000fea0003800200 */
.L_x_336:
[----:B------:R-:W0:Y:S01]  /*0bc0*/  LDC.64 R6, c[0x0][0x3b0] ;  /* 0x0000ec00ff067b82 */ /* 0x000e220000000a00 */
[----:B------:R-:W-:Y:S01]  /*0bd0*/  FSEL R5, R0, R5, !P2 ;  /* 0x0000000500057208 */ /* 0x000fe20005000000 */
[----:B0-----:R-:W-:-:S05]  /*0be0*/  IMAD.WIDE R2, R2, 0x4, R6 ;  /* 0x0000000402027825 */ /* 0x001fca00078e0206 */
[----:B------:R-:W-:Y:S01]  /*0bf0*/  STG.E desc[UR6][R2.64], R5 ;  /* 0x0000000502007986 */ /* 0x000fe2000c101906 */
[----:B------:R-:W-:Y:S05]  /*0c00*/  EXIT ;  /* 0x000000000000794d */ /* 0x000fea0003800000 */
        .weak           $__internal_7_$__cuda_sm3x_div_rn_noftz_f32_slowpath
        .type           $__internal_7_$__cuda_sm3x_div_rn_noftz_f32_slowpath,@function
        .size           $__internal_7_$__cuda_sm3x_div_rn_noftz_f32_slowpath,(.L_x_581 - $__internal_7_$__cuda_sm3x_div_rn_noftz_f32_slowpath)
$__internal_7_$__cuda_sm3x_div_rn_noftz_f32_slowpath:
[----:B------:R-:W-:Y:S01]  /*0c10*/  SHF.R.U32.HI R7, RZ, 0x17, R3 ;  /* 0x00000017ff077819 */ /* 0x000fe20000011603 */
[----:B------:R-:W-:Y:S01]  /*0c20*/  BSSY.RECONVERGENT B1, `(.L_x_338) ;  /* 0x0000062000017945 */ /* 0x000fe20003800200 */
[----:B------:R-:W-:Y:S02]  /*0c30*/  SHF.R.U32.HI R6, RZ, 0x17, R0 ;  /* 0x00000017ff067819 */ /* 0x000fe40000011600 */
[----:B------:R-:W-:Y:S02]  /*0c40*/  LOP3.LUT R12, R7, 0xff, RZ, 0xc0, !PT ;  /* 0x000000ff070c7812 */ /* 0x000fe400078ec0ff */
[----:B------:R-:W-:-:S03]  /*0c50*/  LOP3.LUT R10, R6, 0xff, RZ, 0xc0, !PT ;  /* 0x000000ff060a7812 */ /* 0x000fc600078ec0ff */
[----:B------:R-:W-:Y:S02]  /*0c60*/  VIADD R8, R12, 0xffffffff ;  /* 0xffffffff0c087836 */ /* 0x000fe40000000000 */
[----:B------:R-:W-:-:S03]  /*0c70*/  VIADD R7, R10, 0xffffffff ;  /* 0xffffffff0a077836 */ /* 0x000fc60000000000 */
        /* <DEDUP_REMOVED lines=27> */
.L_x_339:
[----:B------:R-:W-:Y:S01]  /*0e30*/  LEA R8, R12, 0xc0800000, 0x17 ;  /* 0xc08000000c087811 */ /* 0x000fe200078eb8ff */
[----:B------:R-:W-:Y:S04]  /*0e40*/  BSSY.RECONVERGENT B2, `(.L_x_344) ;  /* 0x0000036000027945 */ /* 0x000fe80003800200 */
[----:B------:R-:W-:Y:S02]  /*0e50*/  IMAD.IADD R8, R3, 0x1, -R8 ;  /* 0x0000000103087824 */ /* 0x000fe400078e0a08 */
[----:B------:R-:W-:Y:S02]  /*0e60*/  VIADD R3, R10, 0xffffff81 ;  /* 0xffffff810a037836 */ /* 0x000fe40000000000 */
[----:B------:R-:W0:Y:S01]  /*0e70*/  MUFU.RCP R7, R8 ;  /* 0x0000000800077308 */ /* 0x000e220000001000 */
[----:B------:R-:W-:Y:S01]  /*0e80*/  FADD.FTZ R9, -R8, -RZ ;  /* 0x800000ff08097221 */ /* 0x000fe20000010100 */
[----:B------:R-:W-:-:S03]  /*0e90*/  IMAD R0, R3, -0x800000, R0 ;  /* 0xff80000003007824 */ /* 0x000fc600078e0200 */
[----:B0-----:R-:W-:-:S04]  /*0ea0*/  FFMA R10, R7, R9, 1 ;  /* 0x3f800000070a7423 */ /* 0x001fc80000000009 */
[----:B------:R-:W-:-:S04]  /*0eb0*/  FFMA R14, R7, R10, R7 ;  /* 0x0000000a070e7223 */ /* 0x000fc80000000007 */
[----:B------:R-:W-:-:S04]  /*0ec0*/  FFMA R7, R0, R14, RZ ;  /* 0x0000000e00077223 */ /* 0x000fc800000000ff */
[----:B------:R-:W-:-:S04]  /*0ed0*/  FFMA R10, R9, R7, R0 ;  /* 0x00000007090a7223 */ /* 0x000fc80000000000 */
[----:B------:R-:W-:Y:S01]  /*0ee0*/  FFMA R11, R14, R10, R7 ;  /* 0x0000000a0e0b7223 */ /* 0x000fe20000000007 */
[----:B------:R-:W-:-:S03]  /*0ef0*/  IADD3 R7, PT, PT, R3, 0x7f, -R12 ;  /* 0x0000007f03077810 */ /* 0x000fc60007ffe80c */
[----:B------:R-:W-:Y:S01]  /*0f00*/  FFMA R10, R9, R11, R0 ;  /* 0x0000000b090a7223 */ /* 0x000fe20000000000 */
[----:B------:R-:W-:-:S03]  /*0f10*/  IADD3 R7, PT, PT, R7, R6, RZ ;  /* 0x0000000607077210 */ /* 0x000fc60007ffe0ff */
        /* <DEDUP_REMOVED lines=15> */
[C---:B------:R-:W-:Y:S02]  /*1010*/  VIADD R8, R9.reuse, 0x20 ;  /* 0x0000002009087836 */ /* 0x040fe40000000000 */
[CCC-:B------:R-:W-:Y:S01]  /*1020*/  FFMA.RM R6, R14.reuse, R10.reuse, R11.reuse ;  /* 0x0000000a0e067223 */ /* 0x1c0fe2000000400b */
[----:B------:R-:W-:Y:S02]  /*1030*/  ISETP.NE.AND P3, PT, R9, RZ, PT ;  /* 0x000000ff0900720c */ /* 0x000fe40003f65270 */
[----:B------:R-:W-:Y:S01]  /*1040*/  LOP3.LUT R7, R3, 0x7fffff, RZ, 0xc0, !PT ;  /* 0x007fffff03077812 */ /* 0x000fe200078ec0ff */
[----:B------:R-:W-:Y:S01]  /*1050*/  FFMA.RP R3, R14, R10, R11 ;  /* 0x0000000a0e037223 */ /* 0x000fe2000000800b */
[----:B------:R-:W-:Y:S01]  /*1060*/  ISETP.NE.AND P1, PT, R9, RZ, PT ;  /* 0x000000ff0900720c */ /* 0x000fe20003f25270 */
        /* <DEDUP_REMOVED lines=11> */
[----:B------:R-:W-:-:S04]  /*1120*/  LOP3.LUT R3, R3, R6, RZ, 0xc0, !PT ;  /* 0x0000000603037212 */ /* 0x000fc800078ec0ff */
[----:B------:R-:W-:-:S04]  /*1130*/  IADD3 R3, PT, PT, R8, R3, RZ ;  /* 0x0000000308037210 */ /* 0x000fc80007ffe0ff */
[----:B------:R-:W-:Y:S01]  /*1140*/  LOP3.LUT R0, R3, R0, RZ, 0xfc, !PT ;  /* 0x0000000003007212 */ /* 0x000fe200078efcff */
[----:B------:R-:W-:Y:S06]  /*1150*/  BRA `(.L_x_347) ;  /* 0x0000000000107947 */ /* 0x000fec0003800000 */
.L_x_346:
[----:B------:R-:W-:-:S04]  /*1160*/  LOP3.LUT R0, R0, 0x80000000, RZ, 0xc0, !PT ;  /* 0x8000000000007812 */ /* 0x000fc800078ec0ff */
[----:B------:R-:W-:Y:S01]  /*1170*/  LOP3.LUT R0, R0, 0x7f800000, RZ, 0xfc, !PT ;  /* 0x7f80000000007812 */ /* 0x000fe200078efcff */
[----:B------:R-:W-:Y:S06]  /*1180*/  BRA `(.L_x_347) ;  /* 0x0000000000047947 */ /* 0x000fec0003800000 */
.L_x_345:
[----:B------:R-:W-:-:S07]  /*1190*/  IMAD R0, R7, 0x800000, R0 ;  /* 0x0080000007007824 */ /* 0x000fce00078e0200 */
.L_x_347:
[----:B------:R-:W-:Y:S05]  /*11a0*/  BSYNC.RECONVERGENT B2 ;  /* 0x0000000000027941 */ /* 0x000fea0003800200 */
.L_x_344:
[----:B------:R-:W-:Y:S05]  /*11b0*/  BRA `(.L_x_348) ;  /* 0x0000000000207947 */ /* 0x000fea0003800000 */
.L_x_343:
[----:B------:R-:W-:-:S04]  /*11c0*/  LOP3.LUT R0, R3, 0x80000000, R0, 0x48, !PT ;  /* 0x8000000003007812 */ /* 0x000fc800078e4800 */
[----:B------:R-:W-:Y:S01]  /*11d0*/  LOP3.LUT R0, R0, 0x7f800000, RZ, 0xfc, !PT ;  /* 0x7f80000000007812 */ /* 0x000fe200078efcff */
[----:B------:R-:W-:Y:S06]  /*11e0*/  BRA `(.L_x_348) ;  /* 0x0000000000147947 */ /* 0x000fec0003800000 */
.L_x_342:
[----:B------:R-:W-:Y:S01]  /*11f0*/  LOP3.LUT R0, R3, 0x80000000, R0, 0x48, !PT ;  /* 0x8000000003007812 */ /* 0x000fe200078e4800 */
[----:B------:R-:W-:Y:S06]  /*1200*/  BRA `(.L_x_348) ;  /* 0x00000000000c7947 */ /* 0x000fec0003800000 */
.L_x_341:
[----:B------:R-:W0:Y:S01]  /*1210*/  MUFU.RSQ R0, -QNAN ;  /* 0xffc0000000007908 */ /* 0x000e220000001400 */
[----:B------:R-:W-:Y:S05]  /*1220*/  BRA `(.L_x_348) ;  /* 0x0000000000047947 */ /* 0x000fea0003800000 */
.L_x_340:
[----:B------:R-:W-:-:S07]  /*1230*/  FADD.FTZ R0, R0, R3 ;  /* 0x0000000300007221 */ /* 0x000fce0000010000 */
.L_x_348:
[----:B------:R-:W-:Y:S05]  /*1240*/  BSYNC.RECONVERGENT B1 ;  /* 0x0000000000017941 */ /* 0x000fea0003800200 */
.L_x_338:
[----:B------:R-:W-:Y:S02]  /*1250*/  IMAD.MOV.U32 R6, RZ, RZ, R4 ;  /* 0x000000ffff067224 */ /* 0x000fe400078e0004 */
[----:B------:R-:W-:-:S04]  /*1260*/  IMAD.MOV.U32 R7, RZ, RZ, 0x0 ;  /* 0x00000000ff077424 */ /* 0x000fc800078e00ff */
[----:B0-----:R-:W-:Y:S05]  /*1270*/  RET.REL.NODEC R6 `(sparse_trsv_lower_level_multi_rhs_f32) ;  /* 0xffffffec06607950 */ /* 0x001fea0003c3ffff */
.L_x_349:
        /* <DEDUP_REMOVED lines=16> */
.L_x_581:


//--------------------- .text.ic0_level_f64       --------------------------
	.section	.text.ic0_level_f64,"ax",@progbits
	.align	128
        .global         ic0_level_f64
        .type           ic0_level_f64,@function
        .size           ic0_level_f64,(.L_x_583 - ic0_level_f64)
        .other          ic0_level_f64,@"STO_CUDA_ENTRY STV_DEFAULT"
ic0_level_f64:
.text.ic0_level_f64:
        /* <DEDUP_REMOVED lines=14> */
[----:B------:R-:W2:Y:S04]  /*00e0*/  LDG.E R12, desc[UR4][R4.64] ;  /* 0x00000004040c7981 */ /* 0x000ea8000c1e1900 */
[----:B------:R-:W2:Y:S01]  /*00f0*/  LDG.E R13, desc[UR4][R4.64+0x4] ;  /* 0x00000404040d7981 */ /* 0x000ea2000c1e1900 */
[----:B------:R-:W-:Y:S01]  /*0100*/  BSSY.RECONVERGENT B0, `(.L_x_350) ;  /* 0x000004e000007945 */ /* 0x000fe20003800200 */
[----:B--2---:R-:W-:-:S13]  /*0110*/  ISETP.GE.AND P0, PT, R12, R13, PT ;  /* 0x0000000d0c00720c */ /* 0x004fda0003f06270 */
[----:B------:R-:W-:Y:S05]  /*0120*/  @P0 BRA `(.L_x_351) ;  /* 0x00000004002c0947 */ /* 0x000fea0003800000 */
[----:B------:R-:W-:-:S07]  /*0130*/  IMAD.MOV.U32 R14, RZ, RZ, R12 ;  /* 0x000000ffff0e7224 */ /* 0x000fce00078e000c */
.L_x_361:
[----:B------:R-:W0:Y:S02]  /*0140*/  LDC.64 R2, c[0x0][0x398] ;  /* 0x0000e600ff027b82 */ /* 0x000e240000000a00 */
[----:B0-----:R-:W-:-:S06]  /*0150*/  IMAD.WIDE R2, R14, 0x4, R2 ;  /* 0x000000040e027825 */ /* 0x001fcc00078e0202 */
[----:B------:R-:W2:Y:S02]  /*0160*/  LDG.E R3, desc[UR4][R2.64] ;  /* 0x0000000402037981 */ /* 0x000ea4000c1e1900 */
[----:B--2---:R-:W-:-:S13]  /*0170*/  ISETP.GE.AND P0, PT, R3, R0, PT ;  /* 0x000000000300720c */ /* 0x004fda0003f06270 */
[----:B------:R-:W-:Y:S05]  /*0180*/  @P0 BRA `(.L_x_351) ;  /* 0x0000000400140947 */ /* 0x000fea0003800000 */
[----:B------:R-:W0:Y:S08]  /*0190*/  LDC.64 R8, c[0x0][0x390] ;  /* 0x0000e400ff087b82 */ /* 0x000e300000000a00 */
[----:B------:R-:W1:Y:S01]  /*01a0*/  LDC.64 R4, c[0x0][0x3a0] ;  /* 0x0000e800ff047b82 */ /* 0x000e620000000a00 */
[----:B0-----:R-:W-:-:S05]  /*01b0*/  IMAD.WIDE R8, R3, 0x4, R8 ;  /* 0x0000000403087825 */ /* 0x001fca00078e0208 */
[----:B------:R-:W2:Y:S04]  /*01c0*/  LDG.E R11, desc[UR4][R8.64] ;  /* 0x00000004080b7981 */ /* 0x000ea8000c1e1900 */
[----:B------:R-:W2:Y:S01]  /*01d0*/  LDG.E R2, desc[UR4][R8.64+0x4] ;  /* 0x0000040408027981 */ /* 0x000ea2000c1e1900 */
[----:B-1----:R-:W-:-:S05]  /*01e0*/  IMAD.WIDE R4, R14, 0x8, R4 ;  /* 0x000000080e047825 */ /* 0x002fca00078e0204 */
[----:B------:R0:W5:Y:S01]  /*01f0*/  LDG.E.64 R6, desc[UR4][R4.64] ;  /* 0x0000000404067981 */ /* 0x000162000c1e1b00 */
[----:B------:R-:W-:Y:S01]  /*0200*/  BSSY.RECONVERGENT B1, `(.L_x_352) ;  /* 0x000001f000017945 */ /* 0x000fe20003800200 */
[----:B--2---:R-:W-:-:S13]  /*0210*/  ISETP.GE.AND P0, PT, R11, R2, PT ;  /* 0x000000020b00720c */ /* 0x004fda0003f06270 */
[----:B0-----:R-:W-:Y:S05]  /*0220*/  @P0 BRA `(.L_x_353) ;  /* 0x0000000000700947 */ /* 0x001fea0003800000 */
[----:B------:R-:W-:-:S07]  /*0230*/  IMAD.MOV.U32 R9, RZ, RZ, R11 ;  /* 0x000000ffff097224 */ /* 0x000fce00078e000b */
.L_x_358:
[----:B------:R-:W0:Y:S02]  /*0240*/  LDC.64 R10, c[0x0][0x398] ;  /* 0x0000e600ff0a7b82 */ /* 0x000e240000000a00 */
[----:B0-----:R-:W-:-:S05]  /*0250*/  IMAD.WIDE R10, R9, 0x4, R10 ;  /* 0x00000004090a7825 */ /* 0x001fca00078e020a */
[----:B------:R-:W2:Y:S02]  /*0260*/  LDG.E R8, desc[UR4][R10.64] ;  /* 0x000000040a087981 */ /* 0x000ea4000c1e1900 */
[----:B--2---:R-:W-:-:S13]  /*0270*/  ISETP.GE.AND P0, PT, R8, R3, PT ;  /* 0x000000030800720c */ /* 0x004fda0003f06270 */
[----:B------:R-:W-:Y:S05]  /*0280*/  @P0 BRA `(.L_x_353) ;  /* 0x0000000000580947 */ /* 0x000fea0003800000 */
[----:B------:R-:W0:Y:S01]  /*0290*/  LDC.64 R16, c[0x0][0x398] ;  /* 0x0000e600ff107b82 */ /* 0x000e220000000a00 */
[----:B------:R-:W-:Y:S01]  /*02a0*/  BSSY.RECONVERGENT B2, `(.L_x_354) ;  /* 0x0000011000027945 */ /* 0x000fe20003800200 */
[----:B------:R-:W-:-:S07]  /*02b0*/  IMAD.MOV.U32 R15, RZ, RZ, R12 ;  /* 0x000000ffff0f7224 */ /* 0x000fce00078e000c */
.L_x_356:
[----:B0-----:R-:W-:-:S06]  /*02c0*/  IMAD.WIDE R10, R15, 0x4, R16 ;  /* 0x000000040f0a7825 */ /* 0x001fcc00078e0210 */
[----:B------:R-:W2:Y:S02]  /*02d0*/  LDG.E R11, desc[UR4][R10.64] ;  /* 0x000000040a0b7981 */ /* 0x000ea4000c1e1900 */
[----:B--2---:R-:W-:-:S13]  /*02e0*/  ISETP.NE.AND P0, PT, R11, R8, PT ;  /* 0x000000080b00720c */ /* 0x004fda0003f05270 */
[----:B------:R-:W-:Y:S05]  /*02f0*/  @!P0 BRA `(.L_x_355) ;  /* 0x0000000000148947 */ /* 0x000fea0003800000 */
[----:B------:R-:W-:Y:S01]  /*0300*/  VIADD R15, R15, 0x1 ;  /* 0x000000010f0f7836 */ /* 0x000fe20000000000 */
[----:B------:R-:W-:-:S04]  /*0310*/  ISETP.LE.AND P1, PT, R11, R8, PT ;  /* 0x000000080b00720c */ /* 0x000fc80003f23270 */
[----:B------:R-:W-:-:S13]  /*0320*/  ISETP.GE.AND P0, PT, R15, R13, PT ;  /* 0x0000000d0f00720c */ /* 0x000fda0003f06270 */
[----:B------:R-:W-:Y:S05]  /*0330*/  @!P0 BRA P1, `(.L_x_356) ;  /* 0xfffffffc00e08947 */ /* 0x000fea000083ffff */
[----:B------:R-:W-:Y:S05]  /*0340*/  BRA `(.L_x_357) ;  /* 0x0000000000187947 */ /* 0x000fea0003800000 */
.L_x_355:
[----:B------:R-:W0:Y:S02]  /*0350*/  LDC.64 R16, c[0x0][0x3a0] ;  /* 0x0000e800ff107b82 */ /* 0x000e240000000a00 */
[----:B0-----:R-:W-:-:S04]  /*0360*/  IMAD.WIDE R10, R15, 0x8, R16 ;  /* 0x000000080f0a7825 */ /* 0x001fc800078e0210 */
[----:B------:R-:W-:Y:S02]  /*0370*/  IMAD.WIDE R16, R9, 0x8, R16 ;  /* 0x0000000809107825 */ /* 0x000fe400078e0210 */
[----:B------:R-:W2:Y:S04]  /*0380*/  LDG.E.64 R10, desc[UR4][R10.64] ;  /* 0x000000040a0a7981 */ /* 0x000ea8000c1e1b00 */
[----:B------:R-:W2:Y:S02]  /*0390*/  LDG.E.64 R16, desc[UR4][R16.64] ;  /* 0x0000000410107981 */ /* 0x000ea4000c1e1b00 */
[----:B--2--5:R-:W-:-:S11]  /*03a0*/  DFMA R6, -R10, R16, R6 ;  /* 0x000000100a06722b */ /* 0x024fd60000000106 */
.L_x_357:
[----:B------:R-:W-:Y:S05]  /*03b0*/  BSYNC.RECONVERGENT B2 ;  /* 0x0000000000027941 */ /* 0x000fea0003800200 */
.L_x_354:
[----:B------:R-:W-:-:S05]  /*03c0*/  VIADD R9, R9, 0x1 ;  /* 0x0000000109097836 */ /* 0x000fca0000000000 */
[----:B------:R-:W-:-:S13]  /*03d0*/  ISETP.NE.AND P0, PT, R9, R2, PT ;  /* 0x000000020900720c */ /* 0x000fda0003f05270 */
[----:B------:R-:W-:Y:S05]  /*03e0*/  @P0 BRA `(.L_x_358) ;  /* 0xfffffffc00940947 */ /* 0x000fea000383ffff */
.L_x_353:
[----:B------:R-:W-:Y:S05]  /*03f0*/  BSYNC.RECONVERGENT B1 ;  /* 0x0000000000017941 */ /* 0x000fea0003800200 */
.L_x_352:
[----:B------:R-:W0:Y:S08]  /*0400*/  LDC.64 R8, c[0x0][0x3a8] ;  /* 0x0000ea00ff087b82 */ /* 0x000e300000000a00 */
[----:B------:R-:W1:Y:S01]  /*0410*/  LDC.64 R24, c[0x0][0x3a0] ;  /* 0x0000e800ff187b82 */ /* 0x000e620000000a00 */
[----:B0-----:R-:W-:-:S06]  /*0420*/  IMAD.WIDE R2, R3, 0x4, R8 ;  /* 0x0000000403027825 */ /* 0x001fcc00078e0208 */
[----:B------:R-:W1:Y:S02]  /*0430*/  LDG.E R3, desc[UR4][R2.64] ;  /* 0x0000000402037981 */ /* 0x000e64000c1e1900 */
[----:B-1----:R-:W-:-:S06]  /*0440*/  IMAD.WIDE R24, R3, 0x8, R24 ;  /* 0x0000000803187825 */ /* 0x002fcc00078e0218 */
[----:B------:R-:W2:Y:S01]  /*0450*/  LDG.E.64 R24, desc[UR4][R24.64] ;  /* 0x0000000418187981 */ /* 0x000ea2000c1e1b00 */
[----:B------:R-:W-:Y:S01]  /*0460*/  IMAD.MOV.U32 R8, RZ, RZ, 0x1 ;  /* 0x00000001ff087424 */ /* 0x000fe200078e00ff */
[----:B-----5:R-:W-:Y:S01]  /*0470*/  FSETP.GEU.AND P1, PT, |R7|, 6.5827683646048100446e-37, PT ;  /* 0x036000000700780b */ /* 0x020fe20003f2e200 */
[----:B------:R-:W-:Y:S01]  /*0480*/  BSSY.RECONVERGENT B1, `(.L_x_359) ;  /* 0x0000011000017945 */ /* 0x000fe20003800200 */
[----:B--2---:R-:W0:Y:S03]  /*0490*/  MUFU.RCP64H R9, R25 ;  /* 0x0000001900097308 */ /* 0x004e260000001800 */
[----:B0-----:R-:W-:-:S08]  /*04a0*/  DFMA R10, -R24, R8, 1 ;  /* 0x3ff00000180a742b */ /* 0x001fd00000000108 */
[----:B------:R-:W-:-:S08]  /*04b0*/  DFMA R10, R10, R10, R10 ;  /* 0x0000000a0a0a722b */ /* 0x000fd0000000000a */
[----:B------:R-:W-:-:S08]  /*04c0*/  DFMA R10, R8, R10, R8 ;  /* 0x0000000a080a722b */ /* 0x000fd00000000008 */
[----:B------:R-:W-:-:S08]  /*04d0*/  DFMA R8, -R24, R10, 1 ;  /* 0x3ff000001808742b */ /* 0x000fd0000000010a */
[----:B------:R-:W-:-:S08]  /*04e0*/  DFMA R8, R10, R8, R10 ;  /* 0x000000080a08722b */ /* 0x000fd0000000000a */
[----:B------:R-:W-:-:S08]  /*04f0*/  DMUL R2, R8, R6 ;  /* 0x0000000608027228 */ /* 0x000fd00000000000 */
[----:B------:R-:W-:-:S08]  /*0500*/  DFMA R10, -R24, R2, R6 ;  /* 0x00000002180a722b */ /* 0x000fd00000000106 */
[----:B------:R-:W-:-:S10]  /*0510*/  DFMA R2, R8, R10, R2 ;  /* 0x0000000a0802722b */ /* 0x000fd40000000002 */
[----:B------:R-:W-:-:S05]  /*0520*/  FFMA R8, RZ, R25, R3 ;  /* 0x00000019ff087223 */ /* 0x000fca0000000003 */
[----:B------:R-:W-:-:S13]  /*0530*/  FSETP.GT.AND P0, PT, |R8|, 1.469367938527859385e-39, PT ;  /* 0x001000000800780b */ /* 0x000fda0003f04200 */
[----:B------:R-:W-:Y:S05]  /*0540*/  @P0 BRA P1, `(.L_x_360) ;  /* 0x0000000000100947 */ /* 0x000fea0000800000 */
[----:B------:R-:W-:Y:S01]  /*0550*/  IMAD.MOV.U32 R8, RZ, RZ, R6 ;  /* 0x000000ffff087224 */ /* 0x000fe200078e0006 */
[----:B------:R-:W-:Y:S01]  /*0560*/  MOV R22, 0x590 ;  /* 0x0000059000167802 */ /* 0x000fe20000000f00 */
[----:B------:R-:W-:-:S07]  /*0570*/  IMAD.MOV.U32 R9, RZ, RZ, R7 ;  /* 0x000000ffff097224 */ /* 0x000fce00078e0007 */
[----:B------:R-:W-:Y:S05]  /*0580*/  CALL.REL.NOINC `($__internal_8_$__cuda_sm20_div_rn_f64_full) ;  /* 0x0000000000f07944 */ /* 0x000fea0003c00000 */
.L_x_360:
[----:B------:R-:W-:Y:S05]  /*0590*/  BSYNC.RECONVERGENT B1 ;  /* 0x0000000000017941 */ /* 0x000fea0003800200 */
.L_x_359:
[----:B------:R0:W-:Y:S01]  /*05a0*/  STG.E.64 desc[UR4][R4.64], R2 ;  /* 0x0000000204007986 */ /* 0x0001e2000c101b04 */
[----:B------:R-:W-:-:S05]  /*05b0*/  VIADD R14, R14, 0x1 ;  /* 0x000000010e0e7836 */ /* 0x000fca0000000000 */
[----:B------:R-:W-:-:S13]  /*05c0*/  ISETP.NE.AND P0, PT, R14, R13, PT ;  /* 0x0000000d0e00720c */ /* 0x000fda0003f05270 */
[----:B0-----:R-:W-:Y:S05]  /*05d0*/  @P0 BRA `(.L_x_361) ;  /* 0xfffffff800d80947 */ /* 0x001fea000383ffff */
.L_x_351:
[----:B------:R-:W-:Y:S05]  /*05e0*/  BSYNC.RECONVERGENT B0 ;  /* 0x0000000000007941 */ /* 0x000fea0003800200 */
.L_x_350:
[----:B------:R-:W0:Y:S01]  /*05f0*/  LDC.64 R4, c[0x0][0x3a8] ;  /* 0x0000ea00ff047b82 */ /* 0x000e220000000a00 */
[----:B------:R-:W1:Y:S07]  /*0600*/  LDCU.64 UR6, c[0x0][0x3b8] ;  /* 0x00007700ff0677ac */ /* 0x000e6e0008000a00 */
[----:B------:R-:W2:Y:S01]  /*0610*/  LDC.64 R2, c[0x0][0x3a0] ;  /* 0x0000e800ff027b82 */ /* 0x000ea20000000a00 */
[----:B------:R-:W-:-:S07]  /*0620*/  ISETP.GE.AND P0, PT, R12, R13, PT ;  /* 0x0000000d0c00720c */ /* 0x000fce0003f06270 */
[----:B------:R-:W3:Y:S01]  /*0630*/  LDC.64 R6, c[0x0][0x3b8] ;  /* 0x0000ee00ff067b82 */ /* 0x000ee20000000a00 */
[----:B0-----:R-:W-:-:S07]  /*0640*/  IMAD.WIDE R4, R0, 0x4, R4 ;  /* 0x0000000400047825 */ /* 0x001fce00078e0204 */
[----:B------:R-:W0:Y:S01]  /*0650*/  LDC.64 R10, c[0x0][0x398] ;  /* 0x0000e600ff0a7b82 */ /* 0x000e220000000a00 */
[----:B------:R-:W2:Y:S07]  /*0660*/  LDG.E R5, desc[UR4][R4.64] ;  /* 0x0000000404057981 */ /* 0x000eae000c1e1900 */
[----:B------:R-:W4:Y:S01]  /*0670*/  LDC.64 R14, c[0x0][0x3a0] ;  /* 0x0000e800ff0e7b82 */ /* 0x000f220000000a00 */
[----:B--2---:R-:W-:-:S05]  /*0680*/  IMAD.WIDE R2, R5, 0x8, R2 ;  /* 0x0000000805027825 */ /* 0x004fca00078e0202 */
[----:B------:R-:W1:Y:S01]  /*0690*/  LDG.E.64 R8, desc[UR4][R2.64] ;  /* 0x0000000402087981 */ /* 0x000e62000c1e1b00 */
[----:B------:R-:W-:Y:S01]  /*06a0*/  BSSY.RECONVERGENT B0, `(.L_x_362) ;  /* 0x000000d000007945 */ /* 0x000fe20003800200 */
[----:B-1----:R-:W-:-:S03]  /*06b0*/  DADD R8, R8, UR6 ;  /* 0x0000000608087e29 */ /* 0x002fc60008000000 */
[----:B0--34-:R-:W-:Y:S08]  /*06c0*/  @P0 BRA `(.L_x_363) ;  /* 0x0000000000280947 */ /* 0x019ff00003800000 */
.L_x_364:
[----:B------:R-:W-:-:S06]  /*06d0*/  IMAD.WIDE R4, R12, 0x4, R10 ;  /* 0x000000040c047825 */ /* 0x000fcc00078e020a */
[----:B------:R-:W2:Y:S02]  /*06e0*/  LDG.E R5, desc[UR4][R4.64] ;  /* 0x0000000404057981 */ /* 0x000ea4000c1e1900 */
[----:B--2---:R-:W-:-:S13]  /*06f0*/  ISETP.GE.AND P0, PT, R5, R0, PT ;  /* 0x000000000500720c */ /* 0x004fda0003f06270 */
[----:B------:R-:W-:Y:S05]  /*0700*/  @P0 BRA `(.L_x_363) ;  /* 0x0000000000180947 */ /* 0x000fea0003800000 */
[----:B------:R-:W-:-:S06]  /*0710*/  IMAD.WIDE R4, R12, 0x8, R14 ;  /* 0x000000080c047825 */ /* 0x000fcc00078e020e */
[----:B------:R-:W2:Y:S01]  /*0720*/  LDG.E.64 R4, desc[UR4][R4.64] ;  /* 0x0000000404047981 */ /* 0x000ea2000c1e1b00 */
[----:B------:R-:W-:-:S05]  /*0730*/  VIADD R12, R12, 0x1 ;  /* 0x000000010c0c7836 */ /* 0x000fca0000000000 */
[----:B------:R-:W-:Y:S01]  /*0740*/  ISETP.NE.AND P0, PT, R12, R13, PT ;  /* 0x0000000d0c00720c */ /* 0x000fe20003f05270 */
[----:B--2---:R-:W-:-:S12]  /*0750*/  DFMA R8, -R4, R4, R8 ;  /* 0x000000040408722b */ /* 0x004fd80000000108 */
[----:B------:R-:W-:Y:S05]  /*0760*/  @P0 BRA `(.L_x_364) ;  /* 0xfffffffc00d80947 */ /* 0x000fea000383ffff */
.L_x_363:
[----:B------:R-:W-:Y:S05]  /*0770*/  BSYNC.RECONVERGENT B0 ;  /* 0x0000000000007941 */ /* 0x000fea0003800200 */
.L_x_362:
[----:B------:R-:W0:Y:S01]  /*0780*/  LDCU.64 UR6, c[0x0][0x3b8] ;  /* 0x00007700ff0677ac */ /* 0x000e220008000a00 */
[----:B------:R-:W-:Y:S01]  /*0790*/  DSETP.GTU.AND P1, PT, R8, RZ, PT ;  /* 0x000000ff0800722a */ /* 0x000fe20003f2c000 */
[----:B------:R-:W-:Y:S01]  /*07a0*/  BSSY.RECONVERGENT B0, `(.L_x_365) ;  /* 0x0000018000007945 */ /* 0x000fe20003800200 */
[----:B0-----:R-:W-:-:S06]  /*07b0*/  DSETP.LT.AND P0, PT, RZ, UR6, PT ;  /* 0x00000006ff007e2a */ /* 0x001fcc000bf01000 */
[----:B------:R-:W-:-:S04]  /*07c0*/  FSEL R7, R7, 0.10717176645994186401, P0 ;  /* 0x3ddb7cdf07077808 */ /* 0x000fc80000000000 */
[----:B------:R-:W-:Y:S02]  /*07d0*/  FSEL R7, R7, R9, !P1 ;  /* 0x0000000907077208 */ /* 0x000fe40004800000 */
[----:B------:R-:W-:Y:S02]  /*07e0*/  FSEL R9, R6, -7.59071635616563200000e+15, P0 ;  /* 0xd9d7bdbb06097808 */ /* 0x000fe40000000000 */
[----:B------:R-:W0:Y:S01]  /*07f0*/  MUFU.RSQ64H R5, R7 ;  /* 0x0000000700057308 */ /* 0x000e220000001c00 */
[----:B------:R-:W-:Y:S01]  /*0800*/  VIADD R4, R7, 0xfcb00000 ;  /* 0xfcb0000007047836 */ /* 0x000fe20000000000 */
[----:B------:R-:W-:Y:S01]  /*0810*/  FSEL R6, R9, R8, !P1 ;  /* 0x0000000809067208 */ /* 0x000fe20004800000 */
[----:B------:R-:W-:Y:S02]  /*0820*/  IMAD.MOV.U32 R8, RZ, RZ, 0x0 ;  /* 0x00000000ff087424 */ /* 0x000fe400078e00ff */
[----:B------:R-:W-:Y:S01]  /*0830*/  IMAD.MOV.U32 R9, RZ, RZ, 0x3fd80000 ;  /* 0x3fd80000ff097424 */ /* 0x000fe200078e00ff */
[----:B------:R-:W-:Y:S01]  /*0840*/  ISETP.GE.U32.AND P0, PT, R4, 0x7ca00000, PT ;  /* 0x7ca000000400780c */ /* 0x000fe20003f06070 */
[----:B0-----:R-:W-:-:S08]  /*0850*/  DMUL R10, R4, R4 ;  /* 0x00000004040a7228 */ /* 0x001fd00000000000 */
[----:B------:R-:W-:-:S08]  /*0860*/  DFMA R10, -R10, R6, 1 ;  /* 0x3ff000000a0a742b */ /* 0x000fd00000000106 */
[----:B------:R-:W-:Y:S02]  /*0870*/  DFMA R8, R10, R8, 0.5 ;  /* 0x3fe000000a08742b */ /* 0x000fe40000000008 */
[----:B------:R-:W-:-:S08]  /*0880*/  DMUL R10, R4, R10 ;  /* 0x0000000a040a7228 */ /* 0x000fd00000000000 */
[----:B------:R-:W-:-:S08]  /*0890*/  DFMA R12, R8, R10, R4 ;  /* 0x0000000a080c722b */ /* 0x000fd00000000004 */
[----:B------:R-:W-:Y:S02]  /*08a0*/  DMUL R14, R12, R6 ;  /* 0x000000060c0e7228 */ /* 0x000fe40000000000 */
[----:B------:R-:W-:Y:S01]  /*08b0*/  VIADD R11, R13, 0xfff00000 ;  /* 0xfff000000d0b7836 */ /* 0x000fe20000000000 */
[----:B------:R-:W-:-:S05]  /*08c0*/  MOV R10, R12 ;  /* 0x0000000c000a7202 */ /* 0x000fca0000000f00 */
[----:B------:R-:W-:-:S08]  /*08d0*/  DFMA R16, R14, -R14, R6 ;  /* 0x8000000e0e10722b */ /* 0x000fd00000000006 */
[----:B------:R-:W-:Y:S01]  /*08e0*/  DFMA R8, R16, R10, R14 ;  /* 0x0000000a1008722b */ /* 0x000fe2000000000e */
[----:B------:R-:W-:Y:S10]  /*08f0*/  @!P0 BRA `(.L_x_366) ;  /* 0x0000000000088947 */ /* 0x000ff40003800000 */
[----:B------:R-:W-:-:S07]  /*0900*/  MOV R0, 0x920 ;  /* 0x0000092000007802 */ /* 0x000fce0000000f00 */
[----:B------:R-:W-:Y:S05]  /*0910*/  CALL.REL.NOINC `($__internal_9_$__cuda_sm20_dsqrt_rn_f64_mediumpath_v1) ;  /* 0x0000000400847944 */ /* 0x000fea0003c00000 */
.L_x_366:
[----:B------:R-:W-:Y:S05]  /*0920*/  BSYNC.RECONVERGENT B0 ;  /* 0x0000000000007941 */ /* 0x000fea0003800200 */
.L_x_365:
[----:B------:R-:W-:Y:S01]  /*0930*/  STG.E.64 desc[UR4][R2.64], R8 ;  /* 0x0000000802007986 */ /* 0x000fe2000c101b04 */
[----:B------:R-:W-:Y:S05]  /*0940*/  EXIT ;  /* 0x000000000000794d */ /* 0x000fea0003800000 */
        .weak           $__internal_8_$__cuda_sm20_div_rn_f64_full
        .type           $__internal_8_$__cuda_sm20_div_rn_f64_full,@function
        .size           $__internal_8_$__cuda_sm20_div_rn_f64_full,($__internal_9_$__cuda_sm20_dsqrt_rn_f64_mediumpath_v1 - $__internal_8_$__cuda_sm20_div_rn_f64_full)
$__internal_8_$__cuda_sm20_div_rn_f64_full:
[C---:B------:R-:W-:Y:S01]  /*0950*/  FSETP.GEU.AND P0, PT, |R25|.reuse, 1.469367938527859385e-39, PT ;  /* 0x001000001900780b */ /* 0x040fe20003f0e200 */
[--C-:B------:R-:W-:Y:S01]  /*0960*/  IMAD.MOV.U32 R6, RZ, RZ, R24.reuse ;  /* 0x000000ffff067224 */ /* 0x100fe200078e0018 */
[----:B------:R-:W-:Y:S01]  /*0970*/  LOP3.LUT R2, R25, 0x800fffff, RZ, 0xc0, !PT ;  /* 0x800fffff19027812 */ /* 0x000fe200078ec0ff */
[----:B------:R-:W-:Y:S01]  /*0980*/  IMAD.MOV.U32 R7, RZ, RZ, R25 ;  /* 0x000000ffff077224 */ /* 0x000fe200078e0019 */
[C---:B------:R-:W-:Y:S01]  /*0990*/  FSETP.GEU.AND P2, PT, |R9|.reuse, 1.469367938527859385e-39, PT ;  /* 0x001000000900780b */ /* 0x040fe20003f4e200 */
[----:B------:R-:W-:Y:S01]  /*09a0*/  IMAD.MOV.U32 R16, RZ, RZ, 0x1 ;  /* 0x00000001ff107424 */ /* 0x000fe200078e00ff */
[----:B------:R-:W-:Y:S01]  /*09b0*/  LOP3.LUT R3, R2, 0x3ff00000, RZ, 0xfc, !PT ;  /* 0x3ff0000002037812 */ /* 0x000fe200078efcff */
[----:B------:R-:W-:Y:S01]  /*09c0*/  IMAD.MOV.U32 R2, RZ, RZ, R24 ;  /* 0x000000ffff027224 */ /* 0x000fe200078e0018 */
[----:B------:R-:W-:Y:S01]  /*09d0*/  LOP3.LUT R23, R9, 0x7ff00000, RZ, 0xc0, !PT ;  /* 0x7ff0000009177812 */ /* 0x000fe200078ec0ff */
[----:B------:R-:W-:Y:S01]  /*09e0*/  IMAD.MOV.U32 R15, RZ, RZ, 0x1ca00000 ;  /* 0x1ca00000ff0f7424 */ /* 0x000fe200078e00ff */
[----:B------:R-:W-:Y:S01]  /*09f0*/  LOP3.LUT R24, R25, 0x7ff00000, RZ, 0xc0, !PT ;  /* 0x7ff0000019187812 */ /* 0x000fe200078ec0ff */
[----:B------:R-:W-:Y:S02]  /*0a00*/  BSSY.RECONVERGENT B2, `(.L_x_367) ;  /* 0x000004e000027945 */ /* 0x000fe40003800200 */
[----:B------:R-:W-:Y:S01]  /*0a10*/  @!P0 DMUL R2, R6, 8.98846567431157953865e+307 ;  /* 0x7fe0000006028828 */ /* 0x000fe20000000000 */
[----:B------:R-:W-:Y:S01]  /*0a20*/  ISETP.GE.U32.AND P1, PT, R23, R24, PT ;  /* 0x000000181700720c */ /* 0x000fe20003f26070 */
[----:B------:R-:W-:-:S02]  /*0a30*/  IMAD.MOV.U32 R25, RZ, RZ, R23 ;  /* 0x000000ffff197224 */ /* 0x000fc400078e0017 */
[----:B------:R-:W-:Y:S02]  /*0a40*/  @!P2 LOP3.LUT R18, R7, 0x7ff00000, RZ, 0xc0, !PT ;  /* 0x7ff000000712a812 */ /* 0x000fe400078ec0ff */
[----:B------:R-:W0:Y:S02]  /*0a50*/  MUFU.RCP64H R17, R3 ;  /* 0x0000000300117308 */ /* 0x000e240000001800 */
[----:B------:R-:W-:Y:S02]  /*0a60*/  @!P2 ISETP.GE.U32.AND P3, PT, R23, R18, PT ;  /* 0x000000121700a20c */ /* 0x000fe40003f66070 */
[----:B------:R-:W-:Y:S02]  /*0a70*/  @!P0 LOP3.LUT R24, R3, 0x7ff00000, RZ, 0xc0, !PT ;  /* 0x7ff0000003188812 */ /* 0x000fe400078ec0ff */
[----:B------:R-:W-:-:S04]  /*0a80*/  @!P2 SEL R19, R15, 0x63400000, !P3 ;  /* 0x634000000f13a807 */ /* 0x000fc80005800000 */
[----:B------:R-:W-:-:S04]  /*0a90*/  @!P2 LOP3.LUT R20, R19, 0x80000000, R9, 0xf8, !PT ;  /* 0x800000001314a812 */ /* 0x000fc800078ef809 */
[----:B------:R-:W-:Y:S01]  /*0aa0*/  @!P2 LOP3.LUT R21, R20, 0x100000, RZ, 0xfc, !PT ;  /* 0x001000001415a812 */ /* 0x000fe200078efcff */
[----:B------:R-:W-:Y:S01]  /*0ab0*/  @!P2 IMAD.MOV.U32 R20, RZ, RZ, RZ ;  /* 0x000000ffff14a224 */ /* 0x000fe200078e00ff */
        /* <DEDUP_REMOVED lines=13> */
[----:B------:R-:W-:Y:S01]  /*0b90*/  VIADD R26, R24, 0xffffffff ;  /* 0xffffffff181a7836 */ /* 0x000fe20000000000 */
[----:B------:R-:W-:-:S04]  /*0ba0*/  DFMA R20, R16, -R2, R10 ;  /* 0x800000021014722b */ /* 0x000fc8000000000a */
[----:B------:R-:W-:-:S04]  /*0bb0*/  ISETP.GT.U32.OR P0, PT, R26, 0x7feffffe, P0 ;  /* 0x7feffffe1a00780c */ /* 0x000fc80000704470 */
[----:B------:R-:W-:-:S09]  /*0bc0*/  DFMA R20, R18, R20, R16 ;  /* 0x000000141214722b */ /* 0x000fd20000000010 */
[----:B------:R-:W-:Y:S05]  /*0bd0*/  @P0 BRA `(.L_x_368) ;  /* 0x00000000006c0947 */ /* 0x000fea0003800000 */
[----:B------:R-:W-:Y:S01]  /*0be0*/  LOP3.LUT R16, R7, 0x7ff00000, RZ, 0xc0, !PT ;  /* 0x7ff0000007107812 */ /* 0x000fe200078ec0ff */
[----:B------:R-:W-:-:S03]  /*0bf0*/  IMAD.MOV.U32 R18, RZ, RZ, RZ ;  /* 0x000000ffff127224 */ /* 0x000fc600078e00ff */
[CC--:B------:R-:W-:Y:S02]  /*0c00*/  VIADDMNMX R8, R23.reuse, -R16.reuse, 0xb9600000, !PT ;  /* 0xb960000017087446 */ /* 0x0c0fe40007800910 */
[----:B------:R-:W-:Y:S02]  /*0c10*/  ISETP.GE.U32.AND P0, PT, R23, R16, PT ;  /* 0x000000101700720c */ /* 0x000fe40003f06070 */
[----:B------:R-:W-:Y:S02]  /*0c20*/  VIMNMX R8, PT, PT, R8, 0x46a00000, PT ;  /* 0x46a0000008087848 */ /* 0x000fe40003fe0100 */
[----:B------:R-:W-:-:S04]  /*0c30*/  SEL R15, R15, 0x63400000, !P0 ;  /* 0x634000000f0f7807 */ /* 0x000fc80004000000 */
[----:B------:R-:W-:-:S05]  /*0c40*/  IADD3 R8, PT, PT, -R15, R8, RZ ;  /* 0x000000080f087210 */ /* 0x000fca0007ffe1ff */
        /* <DEDUP_REMOVED lines=20> */
.L_x_368:
        /* <DEDUP_REMOVED lines=16> */
.L_x_371:
[----:B------:R-:W-:Y:S02]  /*0e90*/  LOP3.LUT R17, R7, 0x80000, RZ, 0xfc, !PT ;  /* 0x0008000007117812 */ /* 0x000fe400078efcff */
[----:B------:R-:W-:Y:S01]  /*0ea0*/  MOV R16, R6 ;  /* 0x0000000600107202 */ /* 0x000fe20000000f00 */
[----:B------:R-:W-:Y:S06]  /*0eb0*/  BRA `(.L_x_369) ;  /* 0x0000000000087947 */ /* 0x000fec0003800000 */
.L_x_370:
[----:B------:R-:W-:Y:S01]  /*0ec0*/  LOP3.LUT R17, R9, 0x80000, RZ, 0xfc, !PT ;  /* 0x0008000009117812 */ /* 0x000fe200078efcff */
[----:B------:R-:W-:-:S07]  /*0ed0*/  IMAD.MOV.U32 R16, RZ, RZ, R8 ;  /* 0x000000ffff107224 */ /* 0x000fce00078e0008 */
.L_x_369:
[----:B------:R-:W-:Y:S05]  /*0ee0*/  BSYNC.RECONVERGENT B2 ;  /* 0x0000000000027941 */ /* 0x000fea0003800200 */
.L_x_367:
[----:B------:R-:W-:Y:S02]  /*0ef0*/  IMAD.MOV.U32 R23, RZ, RZ, 0x0 ;  /* 0x00000000ff177424 */ /* 0x000fe400078e00ff */
[----:B------:R-:W-:Y:S02]  /*0f00*/  IMAD.MOV.U32 R2, RZ, RZ, R16 ;  /* 0x000000ffff027224 */ /* 0x000fe400078e0010 */
[----:B------:R-:W-:Y:S01]  /*0f10*/  IMAD.MOV.U32 R3, RZ, RZ, R17 ;  /* 0x000000ffff037224 */ /* 0x000fe200078e0011 */
[----:B------:R-:W-:Y:S06]  /*0f20*/  RET.REL.NODEC R22 `(ic0_level_f64) ;  /* 0xfffffff016347950 */ /* 0x000fec0003c3ffff */
        .weak           $__internal_9_$__cuda_sm20_dsqrt_rn_f64_mediumpath_v1
        .type           $__internal_9_$__cuda_sm20_dsqrt_rn_f64_mediumpath_v1,@function
        .size           $__internal_9_$__cuda_sm20_dsqrt_rn_f64_mediumpath_v1,(.L_x_583 - $__internal_9_$__cuda_sm20_dsqrt_rn_f64_mediumpath_v1)
$__internal_9_$__cuda_sm20_dsqrt_rn_f64_mediumpath_v1:
[----:B------:R-:W-:Y:S01]  /*0f30*/  ISETP.GE.U32.AND P0, PT, R4, -0x3400000, PT ;  /* 0xfcc000000400780c */ /* 0x000fe20003f06070 */
[----:B------:R-:W-:Y:S01]  /*0f40*/  BSSY.RECONVERGENT B1, `(.L_x_372) ;  /* 0x0000026000017945 */ /* 0x000fe20003800200 */
[----:B------:R-:W-:Y:S02]  /*0f50*/  IMAD.MOV.U32 R10, RZ, RZ, R12 ;  /* 0x000000ffff0a7224 */ /* 0x000fe400078e000c */
[----:B------:R-:W-:Y:S02]  /*0f60*/  IMAD.MOV.U32 R4, RZ, RZ, R16 ;  /* 0x000000ffff047224 */ /* 0x000fe400078e0010 */
[----:B------:R-:W-:-:S07]  /*0f70*/  IMAD.MOV.U32 R5, RZ, RZ, R17 ;  /* 0x000000ffff057224 */ /* 0x000fce00078e0011 */
[----:B------:R-:W-:Y:S05]  /*0f80*/  @!P0 BRA `(.L_x_373) ;  /* 0x0000000000208947 */ /* 0x000fea0003800000 */
[----:B------:R-:W-:-:S10]  /*0f90*/  DFMA.RM R4, R4, R10, R14 ;  /* 0x0000000a0404722b */ /* 0x000fd4000000400e */
[----:B------:R-:W-:-:S05]  /*0fa0*/  IADD3 R8, P0, PT, R4, 0x1, RZ ;  /* 0x0000000104087810 */ /* 0x000fca0007f1e0ff */
[----:B------:R-:W-:-:S06]  /*0fb0*/  IMAD.X R9, RZ, RZ, R5, P0 ;  /* 0x000000ffff097224 */ /* 0x000fcc00000e0605 */
[----:B------:R-:W-:-:S08]  /*0fc0*/  DFMA.RP R6, -R4, R8, R6 ;  /* 0x000000080406722b */ /* 0x000fd00000008106 */
[----:B------:R-:W-:-:S06]  /*0fd0*/  DSETP.GT.AND P0, PT, R6, RZ, PT ;  /* 0x000000ff0600722a */ /* 0x000fcc0003f04000 */
[----:B------:R-:W-:Y:S02]  /*0fe0*/  FSEL R4, R8, R4, P0 ;  /* 0x0000000408047208 */ /* 0x000fe40000000000 */
[----:B------:R-:W-:Y:S01]  /*0ff0*/  FSEL R5, R9, R5, P0 ;  /* 0x0000000509057208 */ /* 0x000fe20000000000 */
[----:B------:R-:W-:Y:S06]  /*1000*/  BRA `(.L_x_374) ;  /* 0x0000000000647947 */ /* 0x000fec0003800000 */
.L_x_373:
[----:B------:R-:W-:-:S14]  /*1010*/  DSETP.NE.AND P0, PT, R6, RZ, PT ;  /* 0x000000ff0600722a */ /* 0x000fdc0003f05000 */
[----:B------:R-:W-:Y:S05]  /*1020*/  @!P0 BRA `(.L_x_375) ;  /* 0x0000000000588947 */ /* 0x000fea0003800000 */
[----:B------:R-:W-:-:S13]  /*1030*/  ISETP.GE.AND P0, PT, R7, RZ, PT ;  /* 0x000000ff0700720c */ /* 0x000fda0003f06270 */
[----:B------:R-:W-:Y:S02]  /*1040*/  @!P0 IMAD.MOV.U32 R4, RZ, RZ, 0x0 ;  /* 0x00000000ff048424 */ /* 0x000fe400078e00ff */
[----:B------:R-:W-:Y:S01]  /*1050*/  @!P0 IMAD.MOV.U32 R5, RZ, RZ, -0x80000 ;  /* 0xfff80000ff058424 */ /* 0x000fe200078e00ff */
[----:B------:R-:W-:Y:S06]  /*1060*/  @!P0 BRA `(.L_x_374) ;  /* 0x00000000004c8947 */ /* 0x000fec0003800000 */
[----:B------:R-:W-:-:S13]  /*1070*/  ISETP.GT.AND P0, PT, R7, 0x7fefffff, PT ;  /* 0x7fefffff0700780c */ /* 0x000fda0003f04270 */
[----:B------:R-:W-:Y:S05]  /*1080*/  @P0 BRA `(.L_x_375) ;  /* 0x0000000000400947 */ /* 0x000fea0003800000 */
[----:B------:R-:W-:Y:S01]  /*1090*/  DMUL R4, R6, 8.11296384146066816958e+31 ;  /* 0x4690000006047828 */ /* 0x000fe20000000000 */
[----:B------:R-:W-:Y:S01]  /*10a0*/  IMAD.MOV.U32 R10, RZ, RZ, 0x0 ;  /* 0x00000000ff0a7424 */ /* 0x000fe200078e00ff */
[----:B------:R-:W-:Y:S01]  /*10b0*/  MOV R6, RZ ;  /* 0x000000ff00067202 */ /* 0x000fe20000000f00 */
[----:B------:R-:W-:-:S03]  /*10c0*/  IMAD.MOV.U32 R11, RZ, RZ, 0x3fd80000 ;  /* 0x3fd80000ff0b7424 */ /* 0x000fc600078e00ff */
[----:B------:R-:W0:Y:S02]  /*10d0*/  MUFU.RSQ64H R7, R5 ;  /* 0x0000000500077308 */ /* 0x000e240000001c00 */
[----:B0-----:R-:W-:-:S08]  /*10e0*/  DMUL R8, R6, R6 ;  /* 0x0000000606087228 */ /* 0x001fd00000000000 */
[----:B------:R-:W-:-:S08]  /*10f0*/  DFMA R8, R4, -R8, 1 ;  /* 0x3ff000000408742b */ /* 0x000fd00000000808 */
[----:B------:R-:W-:Y:S02]  /*1100*/  DFMA R10, R8, R10, 0.5 ;  /* 0x3fe00000080a742b */ /* 0x000fe4000000000a */
[----:B------:R-:W-:-:S08]  /*1110*/  DMUL R8, R6, R8 ;  /* 0x0000000806087228 */ /* 0x000fd00000000000 */
[----:B------:R-:W-:-:S08]  /*1120*/  DFMA R8, R10, R8, R6 ;  /* 0x000000080a08722b */ /* 0x000fd00000000006 */
[----:B------:R-:W-:Y:S02]  /*1130*/  DMUL R6, R4, R8 ;  /* 0x0000000804067228 */ /* 0x000fe40000000000 */
[----:B------:R-:W-:-:S06]  /*1140*/  VIADD R9, R9, 0xfff00000 ;  /* 0xfff0000009097836 */ /* 0x000fcc0000000000 */
[----:B------:R-:W-:-:S08]  /*1150*/  DFMA R10, R6, -R6, R4 ;  /* 0x80000006060a722b */ /* 0x000fd00000000004 */
[----:B------:R-:W-:-:S10]  /*1160*/  DFMA R4, R8, R10, R6 ;  /* 0x0000000a0804722b */ /* 0x000fd40000000006 */
[----:B------:R-:W-:Y:S01]  /*1170*/  VIADD R5, R5, 0xfcb00000 ;  /* 0xfcb0000005057836 */ /* 0x000fe20000000000 */
[----:B------:R-:W-:Y:S06]  /*1180*/  BRA `(.L_x_374) ;  /* 0x0000000000047947 */ /* 0x000fec0003800000 */
.L_x_375:
[----:B------:R-:W-:-:S11]  /*1190*/  DADD R4, R6, R6 ;  /* 0x0000000006047229 */ /* 0x000fd60000000006 */
.L_x_374:
[----:B------:R-:W-:Y:S05]  /*11a0*/  BSYNC.RECONVERGENT B1 ;  /* 0x0000000000017941 */ /* 0x000fea0003800200 */
.L_x_372:
[----:B------:R-:W-:Y:S02]  /*11b0*/  IMAD.MOV.U32 R8, RZ, RZ, R4 ;  /* 0x000000ffff087224 */ /* 0x000fe400078e0004 */
[----:B------:R-:W-:Y:S02]  /*11c0*/  IMAD.MOV.U32 R9, RZ, RZ, R5 ;  /* 0x000000ffff097224 */ /* 0x000fe400078e0005 */
[----:B------:R-:W-:Y:S02]  /*11d0*/  IMAD.MOV.U32 R4, RZ, RZ, R0 ;  /* 0x000000ffff047224 */ /* 0x000fe400078e0000 */
[----:B------:R-:W-:-:S04]  /*11e0*/  IMAD.MOV.U32 R5, RZ, RZ, 0x0 ;  /* 0x00000000ff057424 */ /* 0x000fc800078e00ff */
[----:B------:R-:W-:Y:S05]  /*11f0*/  RET.REL.NODEC R4 `(ic0_level_f64) ;  /* 0xffffffec04807950 */ /* 0x000fea0003c3ffff */
.L_x_376:
        /* <DEDUP_REMOVED lines=16> */
.L_x_583:


//--------------------- .text.ic0_level_f32       --------------------------
	.section	.text.ic0_level_f32,"ax",@progbits
	.align	128
        .global         ic0_level_f32
        .type           ic0_level_f32,@function
        .size           ic0_level_f32,(.L_x_585 - ic0_level_f32)
        .other          ic0_level_f32,@"STO_CUDA_ENTRY STV_DEFAULT"
ic0_level_f32:
.text.ic0_level_f32:
        /* <DEDUP_REMOVED lines=20> */
.L_x_388:
[----:B------:R-:W0:Y:S02]  /*0140*/  LDC.64 R4, c[0x0][0x398] ;  /* 0x0000e600ff047b82 */ /* 0x000e240000000a00 */
[----:B0-----:R-:W-:-:S05]  /*0150*/  IMAD.WIDE R4, R8, 0x4, R4 ;  /* 0x0000000408047825 */ /* 0x001fca00078e0204 */
        /* <DEDUP_REMOVED lines=9> */
[----:B------:R0:W5:Y:S01]  /*01f0*/  LDG.E R9, desc[UR4][R4.64] ;  /* 0x0000000404097981 */ /* 0x000162000c1e1900 */
[----:B------:R-:W-:Y:S01]  /*0200*/  BSSY.RECONVERGENT B1, `(.L_x_379) ;  /* 0x000001f000017945 */ /* 0x000fe20003800200 */
[----:B--2---:R-:W-:-:S13]  /*0210*/  ISETP.GE.AND P0, PT, R13, R0, PT ;  /* 0x000000000d00720c */ /* 0x004fda0003f06270 */
[----:B0-----:R-:W-:Y:S05]  /*0220*/  @P0 BRA `(.L_x_380) ;  /* 0x0000000000700947 */ /* 0x001fea0003800000 */
[----:B------:R-:W-:-:S07]  /*0230*/  IMAD.MOV.U32 R15, RZ, RZ, R13 ;  /* 0x000000ffff0f7224 */ /* 0x000fce00078e000d */
.L_x_385:
        /* <DEDUP_REMOVED lines=8> */
.L_x_383:
        /* <DEDUP_REMOVED lines=9> */
.L_x_382:
[----:B------:R-:W0:Y:S02]  /*0350*/  LDC.64 R12, c[0x0][0x3a0] ;  /* 0x0000e800ff0c7b82 */ /* 0x000e240000000a00 */
[----:B0-----:R-:W-:-:S04]  /*0360*/  IMAD.WIDE R10, R17, 0x4, R12 ;  /* 0x00000004110a7825 */ /* 0x001fc800078e020c */
[----:B------:R-:W-:Y:S02]  /*0370*/  IMAD.WIDE R12, R15, 0x4, R12 ;  /* 0x000000040f0c7825 */ /* 0x000fe400078e020c */
[----:B------:R-:W2:Y:S04]  /*0380*/  LDG.E R10, desc[UR4][R10.64] ;  /* 0x000000040a0a7981 */ /* 0x000ea8000c1e1900 */
[----:B------:R-:W2:Y:S02]  /*0390*/  LDG.E R12, desc[UR4][R12.64] ;  /* 0x000000040c0c7981 */ /* 0x000ea4000c1e1900 */
[----:B--2--5:R-:W-:-:S07]  /*03a0*/  FFMA R9, -R10, R12, R9 ;  /* 0x0000000c0a097223 */ /* 0x024fce0000000109 */
.L_x_384:
[----:B------:R-:W-:Y:S05]  /*03b0*/  BSYNC.RECONVERGENT B2 ;  /* 0x0000000000027941 */ /* 0x000fea0003800200 */
.L_x_381:
[----:B------:R-:W-:-:S04]  /*03c0*/  IADD3 R15, PT, PT, R15, 0x1, RZ ;  /* 0x000000010f0f7810 */ /* 0x000fc80007ffe0ff */
[----:B------:R-:W-:-:S13]  /*03d0*/  ISETP.NE.AND P0, PT, R15, R0, PT ;  /* 0x000000000f00720c */ /* 0x000fda0003f05270 */
[----:B------:R-:W-:Y:S05]  /*03e0*/  @P0 BRA `(.L_x_385) ;  /* 0xfffffffc00940947 */ /* 0x000fea000383ffff */
.L_x_380:
[----:B------:R-:W-:Y:S05]  /*03f0*/  BSYNC.RECONVERGENT B1 ;  /* 0x0000000000017941 */ /* 0x000fea0003800200 */
.L_x_379:
[----:B------:R-:W0:Y:S08]  /*0400*/  LDC.64 R10, c[0x0][0x3a8] ;  /* 0x0000ea00ff0a7b82 */ /* 0x000e300000000a00 */
[----:B------:R-:W1:Y:S01]  /*0410*/  LDC.64 R12, c[0x0][0x3a0] ;  /* 0x0000e800ff0c7b82 */ /* 0x000e620000000a00 */
[----:B0-----:R-:W-:-:S06]  /*0420*/  IMAD.WIDE R10, R3, 0x4, R10 ;  /* 0x00000004030a7825 */ /* 0x001fcc00078e020a */
[----:B------:R-:W1:Y:S02]  /*0430*/  LDG.E R11, desc[UR4][R10.64] ;  /* 0x000000040a0b7981 */ /* 0x000e64000c1e1900 */
[----:B-1----:R-:W-:-:S06]  /*0440*/  IMAD.WIDE R12, R11, 0x4, R12 ;  /* 0x000000040b0c7825 */ /* 0x002fcc00078e020c */
[----:B------:R-:W2:Y:S01]  /*0450*/  LDG.E R12, desc[UR4][R12.64] ;  /* 0x000000040c0c7981 */ /* 0x000ea2000c1e1900 */
[----:B------:R-:W-:Y:S01]  /*0460*/  BSSY.RECONVERGENT B1, `(.L_x_386) ;  /* 0x000000d000017945 */ /* 0x000fe20003800200 */
[----:B--2---:R-:W0:Y:S08]  /*0470*/  MUFU.RCP R0, R12 ;  /* 0x0000000c00007308 */ /* 0x004e300000001000 */
[----:B-----5:R-:W1:Y:S01]  /*0480*/  FCHK P0, R9, R12 ;  /* 0x0000000c09007302 */ /* 0x020e620000000000 */
[----:B0-----:R-:W-:-:S04]  /*0490*/  FFMA R3, -R12, R0, 1 ;  /* 0x3f8000000c037423 */ /* 0x001fc80000000100 */
[----:B------:R-:W-:-:S04]  /*04a0*/  FFMA R0, R0, R3, R0 ;  /* 0x0000000300007223 */ /* 0x000fc80000000000 */
[----:B------:R-:W-:-:S04]  /*04b0*/  FFMA R3, R0, R9, RZ ;  /* 0x0000000900037223 */ /* 0x000fc800000000ff */
[----:B------:R-:W-:-:S04]  /*04c0*/  FFMA R14, -R12, R3, R9 ;  /* 0x000000030c0e7223 */ /* 0x000fc80000000109 */
[----:B------:R-:W-:Y:S01]  /*04d0*/  FFMA R3, R0, R14, R3 ;  /* 0x0000000e00037223 */ /* 0x000fe20000000003 */
[----:B-1----:R-:W-:Y:S06]  /*04e0*/  @!P0 BRA `(.L_x_387) ;  /* 0x0000000000108947 */ /* 0x002fec0003800000 */
[----:B------:R-:W-:Y:S01]  /*04f0*/  IMAD.MOV.U32 R3, RZ, RZ, R9 ;  /* 0x000000ffff037224 */ /* 0x000fe200078e0009 */
[----:B------:R-:W-:-:S07]  /*0500*/  MOV R10, 0x520 ;  /* 0x00000520000a7802 */ /* 0x000fce0000000f00 */
[----:B------:R-:W-:Y:S05]  /*0510*/  CALL.REL.NOINC `($__internal_11_$__cuda_sm3x_div_rn_noftz_f32_slowpath) ;  /* 0x0000000400287944 */ /* 0x000fea0003c00000 */
[----:B------:R-:W-:-:S07]  /*0520*/  IMAD.MOV.U32 R3, RZ, RZ, R0 ;  /* 0x000000ffff037224 */ /* 0x000fce00078e0000 */
.L_x_387:
[----:B------:R-:W-:Y:S05]  /*0530*/  BSYNC.RECONVERGENT B1 ;  /* 0x0000000000017941 */ /* 0x000fea0003800200 */
.L_x_386:
[----:B------:R0:W-:Y:S01]  /*0540*/  STG.E desc[UR4][R4.64], R3 ;  /* 0x0000000304007986 */ /* 0x0001e2000c101904 */
[----:B------:R-:W-:-:S05]  /*0550*/  VIADD R8, R8, 0x1 ;  /* 0x0000000108087836 */ /* 0x000fca0000000000 */
[----:B------:R-:W-:-:S13]  /*0560*/  ISETP.NE.AND P0, PT, R8, R7, PT ;  /* 0x000000070800720c */ /* 0x000fda0003f05270 */
[----:B0-----:R-:W-:Y:S05]  /*0570*/  @P0 BRA `(.L_x_388) ;  /* 0xfffffff800f00947 */ /* 0x001fea000383ffff */
.L_x_378:
[----:B------:R-:W-:Y:S05]  /*0580*/  BSYNC.RECONVERGENT B0 ;  /* 0x0000000000007941 */ /* 0x000fea0003800200 */
.L_x_377:
[----:B------:R-:W0:Y:S01]  /*0590*/  LDC.64 R8, c[0x0][0x3a8] ;  /* 0x0000ea00ff087b82 */ /* 0x000e220000000a00 */
[----:B------:R-:W1:Y:S07]  /*05a0*/  LDCU UR6, c[0x0][0x3b4] ;  /* 0x00007680ff0677ac */ /* 0x000e6e0008000800 */
[----:B------:R-:W2:Y:S01]  /*05b0*/  LDC.64 R4, c[0x0][0x3a0] ;  /* 0x0000e800ff047b82 */ /* 0x000ea20000000a00 */
[----:B------:R-:W-:-:S07]  /*05c0*/  ISETP.GE.AND P0, PT, R6, R7, PT ;  /* 0x000000070600720c */ /* 0x000fce0003f06270 */
[----:B------:R-:W3:Y:S01]  /*05d0*/  LDC R3, c[0x0][0x3b4] ;  /* 0x0000ed00ff037b82 */ /* 0x000ee20000000800 */
[----:B0-----:R-:W-:-:S07]  /*05e0*/  IMAD.WIDE R8, R2, 0x4, R8 ;  /* 0x0000000402087825 */ /* 0x001fce00078e0208 */
[----:B------:R-:W0:Y:S01]  /*05f0*/  LDC.64 R10, c[0x0][0x398] ;  /* 0x0000e600ff0a7b82 */ /* 0x000e220000000a00 */
[----:B------:R-:W2:Y:S07]  /*0600*/  LDG.E R9, desc[UR4][R8.64] ;  /* 0x0000000408097981 */ /* 0x000eae000c1e1900 */
[----:B------:R-:W4:Y:S01]  /*0610*/  LDC.64 R12, c[0x0][0x3a0] ;  /* 0x0000e800ff0c7b82 */ /* 0x000f220000000a00 */
[----:B--2---:R-:W-:-:S05]  /*0620*/  IMAD.WIDE R4, R9, 0x4, R4 ;  /* 0x0000000409047825 */ /* 0x004fca00078e0204 */
[----:B------:R-:W1:Y:S01]  /*0630*/  LDG.E R0, desc[UR4][R4.64] ;  /* 0x0000000404007981 */ /* 0x000e62000c1e1900 */
[----:B------:R-:W-:Y:S01]  /*0640*/  BSSY.RECONVERGENT B0, `(.L_x_389) ;  /* 0x000000d000007945 */ /* 0x000fe20003800200 */
[----:B-1----:R-:W-:-:S03]  /*0650*/  FADD R0, R0, UR6 ;  /* 0x0000000600007e21 */ /* 0x002fc60008000000 */
[----:B0--34-:R-:W-:Y:S05]  /*0660*/  @P0 BRA `(.L_x_390) ;  /* 0x0000000000280947 */ /* 0x019fea0003800000 */
.L_x_391:
[----:B------:R-:W-:-:S06]  /*0670*/  IMAD.WIDE R8, R6, 0x4, R10 ;  /* 0x0000000406087825 */ /* 0x000fcc00078e020a */
[----:B------:R-:W2:Y:S02]  /*0680*/  LDG.E R9, desc[UR4][R8.64] ;  /* 0x0000000408097981 */ /* 0x000ea4000c1e1900 */
[----:B--2---:R-:W-:-:S13]  /*0690*/  ISETP.GE.AND P0, PT, R9, R2, PT ;  /* 0x000000020900720c */ /* 0x004fda0003f06270 */
[----:B------:R-:W-:Y:S05]  /*06a0*/  @P0 BRA `(.L_x_390) ;  /* 0x0000000000180947 */ /* 0x000fea0003800000 */
[----:B------:R-:W-:-:S06]  /*06b0*/  IMAD.WIDE R8, R6, 0x4, R12 ;  /* 0x0000000406087825 */ /* 0x000fcc00078e020c */
[----:B------:R-:W2:Y:S01]  /*06c0*/  LDG.E R9, desc[UR4][R8.64] ;  /* 0x0000000408097981 */ /* 0x000ea2000c1e1900 */
[----:B------:R-:W-:-:S04]  /*06d0*/  IADD3 R6, PT, PT, R6, 0x1, RZ ;  /* 0x0000000106067810 */ /* 0x000fc80007ffe0ff */
[----:B------:R-:W-:Y:S01]  /*06e0*/  ISETP.NE.AND P0, PT, R6, R7, PT ;  /* 0x000000070600720c */ /* 0x000fe20003f05270 */
[----:B--2---:R-:W-:-:S12]  /*06f0*/  FFMA R0, -R9, R9, R0 ;  /* 0x0000000909007223 */ /* 0x004fd80000000100 */
[----:B------:R-:W-:Y:S05]  /*0700*/  @P0 BRA `(.L_x_391) ;  /* 0xfffffffc00d80947 */ /* 0x000fea000383ffff */
.L_x_390:
[----:B------:R-:W-:Y:S05]  /*0710*/  BSYNC.RECONVERGENT B0 ;  /* 0x0000000000007941 */ /* 0x000fea0003800200 */
.L_x_389:
[----:B------:R-:W-:Y:S01]  /*0720*/  FSETP.GTU.AND P1, PT, R0, RZ, PT ;  /* 0x000000ff0000720b */ /* 0x000fe20003f2c000 */
[----:B------:R-:W-:Y:S01]  /*0730*/  BSSY.RECONVERGENT B0, `(.L_x_392) ;  /* 0x000000f000007945 */ /* 0x000fe20003800200 */
[----:B------:R-:W-:-:S11]  /*0740*/  FSETP.GT.AND P0, PT, R3, RZ, PT ;  /* 0x000000ff0300720b */ /* 0x000fd60003f04000 */
[----:B------:R-:W-:-:S04]  /*0750*/  @!P1 FSEL R0, R3, 1.00000001335143196e-10, P0 ;  /* 0x2edbe6ff03009808 */ /* 0x000fc80000000000 */
[----:B------:R0:W1:Y:S01]  /*0760*/  MUFU.RSQ R7, R0 ;  /* 0x0000000000077308 */ /* 0x0000620000001400 */
[----:B------:R-:W-:-:S05]  /*0770*/  VIADD R2, R0, 0xf3000000 ;  /* 0xf300000000027836 */ /* 0x000fca0000000000 */
[----:B------:R-:W-:-:S13]  /*0780*/  ISETP.GT.U32.AND P0, PT, R2, 0x727fffff, PT ;  /* 0x727fffff0200780c */ /* 0x000fda0003f04070 */
[----:B01----:R-:W-:Y:S05]  /*0790*/  @!P0 BRA `(.L_x_393) ;  /* 0x0000000000108947 */ /* 0x003fea0003800000 */
[----:B------:R-:W-:-:S07]  /*07a0*/  MOV R9, 0x7c0 ;  /* 0x000007c000097802 */ /* 0x000fce0000000f00 */
[----:B------:R-:W-:Y:S05]  /*07b0*/  CALL.REL.NOINC `($__internal_10_$__cuda_sm20_sqrt_rn_f32_slowpath) ;  /* 0x0000000000247944 */ /* 0x000fea0003c00000 */
[----:B------:R-:W-:Y:S01]  /*07c0*/  IMAD.MOV.U32 R3, RZ, RZ, R0 ;  /* 0x000000ffff037224 */ /* 0x000fe200078e0000 */
[----:B------:R-:W-:Y:S06]  /*07d0*/  BRA `(.L_x_394) ;  /* 0x0000000000107947 */ /* 0x000fec0003800000 */
.L_x_393:
[----:B------:R-:W-:Y:S01]  /*07e0*/  FMUL.FTZ R3, R0, R7 ;  /* 0x0000000700037220 */ /* 0x000fe20000410000 */
[----:B------:R-:W-:-:S03]  /*07f0*/  FMUL.FTZ R2, R7, 0.5 ;  /* 0x3f00000007027820 */ /* 0x000fc60000410000 */
[----:B------:R-:W-:-:S04]  /*0800*/  FFMA R0, -R3, R3, R0 ;  /* 0x0000000303007223 */ /* 0x000fc80000000100 */
[----:B------:R-:W-:-:S07]  /*0810*/  FFMA R3, R0, R2, R3 ;  /* 0x0000000200037223 */ /* 0x000fce0000000003 */
.L_x_394:
[----:B------:R-:W-:Y:S05]  /*0820*/  BSYNC.RECONVERGENT B0 ;  /* 0x0000000000007941 */ /* 0x000fea0003800200 */
.L_x_392:
[----:B------:R-:W-:Y:S01]  /*0830*/  STG.E desc[UR4][R4.64], R3 ;  /* 0x0000000304007986 */ /* 0x000fe2000c101904 */
[----:B------:R-:W-:Y:S05]  /*0840*/  EXIT ;  /* 0x000000000000794d */ /* 0x000fea0003800000 */
        .weak           $__internal_10_$__cuda_sm20_sqrt_rn_f32_slowpath
        .type           $__internal_10_$__cuda_sm20_sqrt_rn_f32_slowpath,@function
        .size           $__internal_10_$__cuda_sm20_sqrt_rn_f32_slowpath,($__internal_11_$__cuda_sm3x_div_rn_noftz_f32_slowpath - $__internal_10_$__cuda_sm20_sqrt_rn_f32_slowpath)
$__internal_10_$__cuda_sm20_sqrt_rn_f32_slowpath:
[----:B------:R-:W-:-:S13]  /*0850*/  LOP3.LUT P0, RZ, R0, 0x7fffffff, RZ, 0xc0, !PT ;  /* 0x7fffffff00ff7812 */ /* 0x000fda000780c0ff */
[----:B------:R-:W-:Y:S01]  /*0860*/  @!P0 IMAD.MOV.U32 R2, RZ, RZ, R0 ;  /* 0x000000ffff028224 */ /* 0x000fe200078e0000 */
[----:B------:R-:W-:Y:S06]  /*0870*/  @!P0 BRA `(.L_x_395) ;  /* 0x0000000000408947 */ /* 0x000fec0003800000 */
[----:B------:R-:W-:-:S13]  /*0880*/  FSETP.GEU.FTZ.AND P0, PT, R0, RZ, PT ;  /* 0x000000ff0000720b */ /* 0x000fda0003f1e000 */
[----:B------:R-:W-:Y:S01]  /*0890*/  @!P0 MOV R2, 0x7fffffff ;  /* 0x7fffffff00028802 */ /* 0x000fe20000000f00 */
[----:B------:R-:W-:Y:S06]  /*08a0*/  @!P0 BRA `(.L_x_395) ;  /* 0x0000000000348947 */ /* 0x000fec0003800000 */
[----:B------:R-:W-:-:S13]  /*08b0*/  FSETP.GTU.FTZ.AND P0, PT, |R0|, +INF , PT ;  /* 0x7f8000000000780b */ /* 0x000fda0003f1c200 */
[----:B------:R-:W-:Y:S01]  /*08c0*/  @P0 FADD.FTZ R2, R0, 1 ;  /* 0x3f80000000020421 */ /* 0x000fe20000010000 */
[----:B------:R-:W-:Y:S06]  /*08d0*/  @P0 BRA `(.L_x_395) ;  /* 0x0000000000280947 */ /* 0x000fec0003800000 */
[----:B------:R-:W-:-:S13]  /*08e0*/  FSETP.NEU.FTZ.AND P0, PT, |R0|, +INF , PT ;  /* 0x7f8000000000780b */ /* 0x000fda0003f1d200 */
[----:B------:R-:W-:-:S04]  /*08f0*/  @P0 FFMA R3, R0, 1.84467440737095516160e+19, RZ ;  /* 0x5f80000000030823 */ /* 0x000fc800000000ff */
[----:B------:R-:W0:Y:S02]  /*0900*/  @P0 MUFU.RSQ R2, R3 ;  /* 0x0000000300020308 */ /* 0x000e240000001400 */
[----:B0-----:R-:W-:Y:S01]  /*0910*/  @P0 FMUL.FTZ R6, R3, R2 ;  /* 0x0000000203060220 */ /* 0x001fe20000410000 */
[----:B------:R-:W-:Y:S01]  /*0920*/  @P0 FMUL.FTZ R8, R2, 0.5 ;  /* 0x3f00000002080820 */ /* 0x000fe20000410000 */
[----:B------:R-:W-:Y:S02]  /*0930*/  @!P0 IMAD.MOV.U32 R2, RZ, RZ, R0 ;  /* 0x000000ffff028224 */ /* 0x000fe400078e0000 */
[----:B------:R-:W-:-:S04]  /*0940*/  @P0 FADD.FTZ R7, -R6, -RZ ;  /* 0x800000ff06070221 */ /* 0x000fc80000010100 */
[----:B------:R-:W-:-:S04]  /*0950*/  @P0 FFMA R7, R6, R7, R3 ;  /* 0x0000000706070223 */ /* 0x000fc80000000003 */
[----:B------:R-:W-:-:S04]  /*0960*/  @P0 FFMA R7, R7, R8, R6 ;  /* 0x0000000807070223 */ /* 0x000fc80000000006 */
[----:B------:R-:W-:-:S07]  /*0970*/  @P0 FMUL.FTZ R2, R7, 2.3283064365386962891e-10 ;  /* 0x2f80000007020820 */ /* 0x000fce0000410000 */
.L_x_395:
[----:B------:R-:W-:Y:S02]  /*0980*/  HFMA2 R3, -RZ, RZ, 0, 0 ;  /* 0x00000000ff037431 */ /* 0x000fe400000001ff */
[----:B------:R-:W-:Y:S02]  /*0990*/  IMAD.MOV.U32 R0, RZ, RZ, R2 ;  /* 0x000000ffff007224 */ /* 0x000fe400078e0002 */
[----:B------:R-:W-:-:S04]  /*09a0*/  IMAD.MOV.U32 R2, RZ, RZ, R9 ;  /* 0x000000ffff027224 */ /* 0x000fc800078e0009 */
[----:B------:R-:W-:Y:S05]  /*09b0*/  RET.REL.NODEC R2 `(ic0_level_f32) ;  /* 0xfffffff402907950 */ /* 0x000fea0003c3ffff */
        .weak           $__internal_11_$__cuda_sm3x_div_rn_noftz_f32_slowpath
        .type           $__internal_11_$__cuda_sm3x_div_rn_noftz_f32_slowpath,@function
        .size           $__internal_11_$__cuda_sm3x_div_rn_noftz_f32_slowpath,(.L_x_585 - $__internal_11_$__cuda_sm3x_div_rn_noftz_f32_slowpath)
$__internal_11_$__cuda_sm3x_div_rn_noftz_f32_slowpath:
        /* <DEDUP_REMOVED lines=12> */
[----:B------:R-:W-:Y:S02]  /*0a80*/  FSETP.GTU.FTZ.AND P1, PT, |R12|, +INF , PT ;  /* 0x7f8000000c00780b */ /* 0x000fe40003f3c200 */
[----:B------:R-:W-:Y:S02]  /*0a90*/  MOV R0, R12 ;  /* 0x0000000c00007202 */ /* 0x000fe40000000f00 */
        /* <DEDUP_REMOVED lines=16> */
[----:B------:R-:W-:Y:S02]  /*0ba0*/  @P0 IMAD.MOV.U32 R9, RZ, RZ, RZ ;  /* 0x000000ffff090224 */ /* 0x000fe400078e00ff */
[----:B------:R-:W-:Y:S01]  /*0bb0*/  @!P0 FFMA R3, R3, 1.84467440737095516160e+19, RZ ;  /* 0x5f80000003038823 */ /* 0x000fe200000000ff */
[----:B------:R-:W-:Y:S02]  /*0bc0*/  @!P0 IMAD.MOV.U32 R9, RZ, RZ, -0x40 ;  /* 0xffffffc0ff098424 */ /* 0x000fe400078e00ff */
[----:B------:R-:W-:Y:S02]  /*0bd0*/  @!P1 FFMA R12, R0, 1.84467440737095516160e+19, RZ ;  /* 0x5f800000000c9823 */ /* 0x000fe400000000ff */
[----:B------:R-:W-:-:S07]  /*0be0*/  @!P1 VIADD R9, R9, 0x40 ;  /* 0x0000004009099836 */ /* 0x000fce0000000000 */
.L_x_397:
[----:B------:R-:W-:Y:S01]  /*0bf0*/  LEA R13, R11, 0xc0800000, 0x17 ;  /* 0xc08000000b0d7811 */ /* 0x000fe200078eb8ff */
[----:B------:R-:W-:Y:S03]  /*0c00*/  BSSY.RECONVERGENT B3, `(.L_x_402) ;  /* 0x0000036000037945 */ /* 0x000fe60003800200 */
[----:B------:R-:W-:Y:S01]  /*0c10*/  IADD3 R13, PT, PT, -R13, R12, RZ ;  /* 0x0000000c0d0d7210 */ /* 0x000fe20007ffe1ff */
[----:B------:R-:W-:-:S03]  /*0c20*/  VIADD R12, R16, 0xffffff81 ;  /* 0xffffff81100c7836 */ /* 0x000fc60000000000 */
        /* <DEDUP_REMOVED lines=14> */
[----:B------:R-:W-:-:S05]  /*0d10*/  IMAD.IADD R11, R3, 0x1, R12 ;  /* 0x00000001030b7824 */ /* 0x000fca00078e020c */
[----:B------:R-:W-:-:S04]  /*0d20*/  IADD3 R3, PT, PT, R11, -0x1, RZ ;  /* 0xffffffff0b037810 */ /* 0x000fc80007ffe0ff */
        /* <DEDUP_REMOVED lines=15> */
[----:B------:R-:W-:Y:S02]  /*0e20*/  VIADD R14, R11, 0x20 ;  /* 0x000000200b0e7836 */ /* 0x000fe40000000000 */
[----:B------:R-:W-:Y:S01]  /*0e30*/  LOP3.LUT R9, R9, 0x800000, RZ, 0xfc, !PT ;  /* 0x0080000009097812 */ /* 0x000fe200078efcff */
[----:B------:R-:W-:Y:S01]  /*0e40*/  IMAD.MOV R11, RZ, RZ, -R11 ;  /* 0x000000ffff0b7224 */ /* 0x000fe200078e0a0b */
[----:B------:R-:W-:-:S02]  /*0e50*/  FSETP.NEU.FTZ.AND P0, PT, R3, R12, PT ;  /* 0x0000000c0300720b */ /* 0x000fc40003f1d000 */
[----:B------:R-:W-:Y:S02]  /*0e60*/  SHF.L.U32 R14, R9, R14, RZ ;  /* 0x0000000e090e7219 */ /* 0x000fe400000006ff */
[----:B------:R-:W-:Y:S02]  /*0e70*/  SEL R12, R11, RZ, P2 ;  /* 0x000000ff0b0c7207 */ /* 0x000fe40001000000 */
[----:B------:R-:W-:Y:S02]  /*0e80*/  ISETP.NE.AND P1, PT, R14, RZ, P1 ;  /* 0x000000ff0e00720c */ /* 0x000fe40000f25270 */
[----:B------:R-:W-:Y:S02]  /*0e90*/  SHF.R.U32.HI R12, RZ, R12, R9 ;  /* 0x0000000cff0c7219 */ /* 0x000fe40000011609 */
[----:B------:R-:W-:Y:S02]  /*0ea0*/  PLOP3.LUT P0, PT, P0, P1, PT, 0xf8, 0x8f ;  /* 0x00000000008f781c */ /* 0x000fe40000703f70 */
[----:B------:R-:W-:-:S02]  /*0eb0*/  SHF.R.U32.HI R14, RZ, 0x1, R12 ;  /* 0x00000001ff0e7819 */ /* 0x000fc4000001160c */
[----:B------:R-:W-:-:S04]  /*0ec0*/  SEL R3, RZ, 0x1, !P0 ;  /* 0x00000001ff037807 */ /* 0x000fc80004000000 */
[----:B------:R-:W-:-:S04]  /*0ed0*/  LOP3.LUT R3, R3, 0x1, R14, 0xf8, !PT ;  /* 0x0000000103037812 */ /* 0x000fc800078ef80e */
[----:B------:R-:W-:-:S05]  /*0ee0*/  LOP3.LUT R3, R3, R12, RZ, 0xc0, !PT ;  /* 0x0000000c03037212 */ /* 0x000fca00078ec0ff */
[----:B------:R-:W-:-:S05]  /*0ef0*/  IMAD.IADD R3, R14, 0x1, R3 ;  /* 0x000000010e037824 */ /* 0x000fca00078e0203 */
[----:B------:R-:W-:Y:S01]  /*0f00*/  LOP3.LUT R0, R3, R0, RZ, 0xfc, !PT ;  /* 0x0000000003007212 */ /* 0x000fe200078efcff */
[----:B------:R-:W-:Y:S06]  /*0f10*/  BRA `(.L_x_405) ;  /* 0x0000000000107947 */ /* 0x000fec0003800000 */
.L_x_404:
[----:B------:R-:W-:-:S04]  /*0f20*/  LOP3.LUT R0, R0, 0x80000000, RZ, 0xc0, !PT ;  /* 0x8000000000007812 */ /* 0x000fc800078ec0ff */
[----:B------:R-:W-:Y:S01]  /*0f30*/  LOP3.LUT R0, R0, 0x7f800000, RZ, 0xfc, !PT ;  /* 0x7f80000000007812 */ /* 0x000fe200078efcff */
[----:B------:R-:W-:Y:S06]  /*0f40*/  BRA `(.L_x_405) ;  /* 0x0000000000047947 */ /* 0x000fec0003800000 */
.L_x_403:
[----:B------:R-:W-:-:S07]  /*0f50*/  LEA R0, R12, R0, 0x17 ;  /* 0x000000000c007211 */ /* 0x000fce00078eb8ff */
.L_x_405:
[----:B------:R-:W-:Y:S05]  /*0f60*/  BSYNC.RECONVERGENT B3 ;  /* 0x0000000000037941 */ /* 0x000fea0003800200 */
.L_x_402:
[----:B------:R-:W-:Y:S05]  /*0f70*/  BRA `(.L_x_406) ;  /* 0x0000000000207947 */ /* 0x000fea0003800000 */
.L_x_401:
[----:B------:R-:W-:-:S04]  /*0f80*/  LOP3.LUT R0, R12, 0x80000000, R3, 0x48, !PT ;  /* 0x800000000c007812 */ /* 0x000fc800078e4803 */
[----:B------:R-:W-:Y:S01]  /*0f90*/  LOP3.LUT R0, R0, 0x7f800000, RZ, 0xfc, !PT ;  /* 0x7f80000000007812 */ /* 0x000fe200078efcff */
[----:B------:R-:W-:Y:S06]  /*0fa0*/  BRA `(.L_x_406) ;  /* 0x0000000000147947 */ /* 0x000fec0003800000 */
.L_x_400:
[----:B------:R-:W-:Y:S01]  /*0fb0*/  LOP3.LUT R0, R12, 0x80000000, R3, 0x48, !PT ;  /* 0x800000000c007812 */ /* 0x000fe200078e4803 */
[----:B------:R-:W-:Y:S06]  /*0fc0*/  BRA `(.L_x_406) ;  /* 0x00000000000c7947 */ /* 0x000fec0003800000 */
.L_x_399:
[----:B------:R-:W0:Y:S01]  /*0fd0*/  MUFU.RSQ R0, -QNAN ;  /* 0xffc0000000007908 */ /* 0x000e220000001400 */
[----:B------:R-:W-:Y:S05]  /*0fe0*/  BRA `(.L_x_406) ;  /* 0x0000000000047947 */ /* 0x000fea0003800000 */
.L_x_398:
[----:B------:R-:W-:-:S07]  /*0ff0*/  FADD.FTZ R0, R3, R0 ;  /* 0x0000000003007221 */ /* 0x000fce0000010000 */
.L_x_406:
[----:B------:R-:W-:Y:S05]  /*1000*/  BSYNC.RECONVERGENT B2 ;  /* 0x0000000000027941 */ /* 0x000fea0003800200 */
.L_x_396:
[----:B------:R-:W-:-:S04]  /*1010*/  IMAD.MOV.U32 R11, RZ, RZ, 0x0 ;  /* 0x00000000ff0b7424 */ /* 0x000fc800078e00ff */
[----:B0-----:R-:W-:Y:S05]  /*1020*/  RET.REL.NODEC R10 `(ic0_level_f32) ;  /* 0xffffffec0af47950 */ /* 0x001fea0003c3ffff */
.L_x_407:
        /* <DEDUP_REMOVED lines=13> */
.L_x_585:


//--------------------- .text.ilu0_level_f64      --------------------------
	.section	.text.ilu0_level_f64,"ax",@progbits
	.align	128
        .global         ilu0_level_f64
        .type           ilu0_level_f64,@function
        .size           ilu0_level_f64,(.L_x_586 - ilu0_level_f64)
        .other          ilu0_level_f64,@"STO_CUDA_ENTRY STV_DEFAULT"
ilu0_level_f64:
.text.ilu0_level_f64:
        /* <DEDUP_REMOVED lines=12> */
[----:B-1----:R-:W2:Y:S02]  /*00c0*/  LDG.E R2, desc[UR4][R6.64] ;  /* 0x0000000406027981 */ /* 0x002ea4000c1e1900 */
[----:B--2---:R-:W-:-:S05]  /*00d0*/  IMAD.WIDE R8, R2, 0x4, R8 ;  /* 0x0000000402087825 */ /* 0x004fca00078e0208 */
[----:B------:R-:W2:Y:S04]  /*00e0*/  LDG.E R3, desc[UR4][R8.64] ;  /* 0x0000000408037981 */ /* 0x000ea8000c1e1900 */
[----:B------:R-:W2:Y:S02]  /*00f0*/  LDG.E R4, desc[UR4][R8.64+0x4] ;  /* 0x0000040408047981 */ /* 0x000ea4000c1e1900 */
[----:B--2---:R-:W-:-:S13]  /*0100*/  ISETP.GE.AND P0, PT, R3, R4, PT ;  /* 0x000000040300720c */ /* 0x004fda0003f06270 */
[----:B------:R-:W-:Y:S05]  /*0110*/  @P0 EXIT ;  /* 0x000000000000094d */ /* 0x000fea0003800000 */
[----:B------:R-:W-:-:S07]  /*0120*/  IMAD.MOV.U32 R5, RZ, RZ, R3 ;  /* 0x000000ffff057224 */ /* 0x000fce00078e0003 */
.L_x_417:
[----:B0-----:R-:W0:Y:S02]  /*0130*/  LDC.64 R6, c[0x0][0x398] ;  /* 0x0000e600ff067b82 */ /* 0x001e240000000a00 */
[----:B0-----:R-:W-:-:S06]  /*0140*/  IMAD.WIDE R6, R5, 0x4, R6 ;  /* 0x0000000405067825 */ /* 0x001fcc00078e0206 */
[----:B------:R-:W2:Y:S02]  /*0150*/  LDG.E R7, desc[UR4][R6.64] ;  /* 0x0000000406077981 */ /* 0x000ea4000c1e1900 */
[----:B--2---:R-:W-:-:S13]  /*0160*/  ISETP.GE.AND P0, PT, R7, R2, PT ;  /* 0x000000020700720c */ /* 0x004fda0003f06270 */
[----:B------:R-:W-:Y:S05]  /*0170*/  @P0 EXIT ;  /* 0x000000000000094d */ /* 0x000fea0003800000 */
[----:B------:R-:W0:Y:S08]  /*0180*/  LDC.64 R8, c[0x0][0x3a8] ;  /* 0x0000ea00ff087b82 */ /* 0x000e300000000a00 */
[----:B------:R-:W1:Y:S08]  /*0190*/  LDC.64 R14, c[0x0][0x3a0] ;  /* 0x0000e800ff0e7b82 */ /* 0x000e700000000a00 */
[----:B------:R-:W2:Y:S01]  /*01a0*/  LDC.64 R16, c[0x0][0x3b8] ;  /* 0x0000ee00ff107b82 */ /* 0x000ea20000000a00 */
[----:B0-----:R-:W-:-:S06]  /*01b0*/  IMAD.WIDE R8, R7, 0x4, R8 ;  /* 0x0000000407087825 */ /* 0x001fcc00078e0208 */
[----:B------:R-:W1:Y:S02]  /*01c0*/  LDG.E R9, desc[UR4][R8.64] ;  /* 0x0000000408097981 */ /* 0x000e64000c1e1900 */
[----:B-1----:R-:W-:-:S05]  /*01d0*/  IMAD.WIDE R20, R9, 0x8, R14 ;  /* 0x0000000809147825 */ /* 0x002fca00078e020e */
[----:B------:R-:W3:Y:S01]  /*01e0*/  LDG.E.64 R10, desc[UR4][R20.64] ;  /* 0x00000004140a7981 */ /* 0x000ee2000c1e1b00 */
[----:B------:R-:W-:Y:S01]  /*01f0*/  UMOV UR6, 0x9ee75616 ;  /* 0x9ee7561600067882 */ /* 0x000fe20000000000 */
[----:B------:R-:W-:Y:S01]  /*0200*/  UMOV UR7, 0x3cd203af ;  /* 0x3cd203af00077882 */ /* 0x000fe20000000000 */
[----:B------:R-:W-:-:S04]  /*0210*/  IMAD.WIDE R14, R5, 0x8, R14 ;  /* 0x00000008050e7825 */ /* 0x000fc800078e020e */
[----:B------:R-:W-:Y:S01]  /*0220*/  IMAD.MOV.U32 R8, RZ, RZ, 0x1 ;  /* 0x00000001ff087424 */ /* 0x000fe200078e00ff */
[----:B---3--:R-:W-:-:S06]  /*0230*/  DSETP.GEU.AND P0, PT, |R10|, UR6, PT ;  /* 0x000000060a007e2a */ /* 0x008fcc000bf0e200 */
[----:B--2---:R-:W-:-:S14]  /*0240*/  DSETP.LEU.OR P0, PT, R16, RZ, P0 ;  /* 0x000000ff1000722a */ /* 0x004fdc000070b400 */
[----:B------:R0:W-:Y:S04]  /*0250*/  @!P0 STG.E.64 desc[UR4][R20.64], R16 ;  /* 0x0000001014008986 */ /* 0x0001e8000c101b04 */
[----:B------:R-:W2:Y:S01]  /*0260*/  LDG.E.64 R18, desc[UR4][R14.64] ;  /* 0x000000040e127981 */ /* 0x000ea2000c1e1b00 */
[----:B------:R-:W1:Y:S01]  /*0270*/  @!P0 LDC.64 R10, c[0x0][0x3b8] ;  /* 0x0000ee00ff0a8b82 */ /* 0x000e620000000a00 */
[----:B------:R-:W-:Y:S01]  /*0280*/  BSSY.RECONVERGENT B0, `(.L_x_408) ;  /* 0x0000012000007945 */ /* 0x000fe20003800200 */
[----:B-1----:R-:W1:Y:S02]  /*0290*/  MUFU.RCP64H R9, R11 ;  /* 0x0000000b00097308 */ /* 0x002e640000001800 */
[----:B-1----:R-:W-:-:S08]  /*02a0*/  DFMA R12, R8, -R10, 1 ;  /* 0x3ff00000080c742b */ /* 0x002fd0000000080a */
[----:B------:R-:W-:-:S08]  /*02b0*/  DFMA R12, R12, R12, R12 ;  /* 0x0000000c0c0c722b */ /* 0x000fd0000000000c */
[----:B------:R-:W-:-:S08]  /*02c0*/  DFMA R12, R8, R12, R8 ;  /* 0x0000000c080c722b */ /* 0x000fd00000000008 */
[----:B------:R-:W-:-:S08]  /*02d0*/  DFMA R8, R12, -R10, 1 ;  /* 0x3ff000000c08742b */ /* 0x000fd0000000080a */
[----:B------:R-:W-:-:S08]  /*02e0*/  DFMA R8, R12, R8, R12 ;  /* 0x000000080c08722b */ /* 0x000fd0000000000c */
[----:B--2---:R-:W-:Y:S01]  /*02f0*/  DMUL R12, R18, R8 ;  /* 0x00000008120c7228 */ /* 0x004fe20000000000 */
[----:B------:R-:W-:-:S07]  /*0300*/  FSETP.GEU.AND P1, PT, |R19|, 6.5827683646048100446e-37, PT ;  /* 0x036000001300780b */ /* 0x000fce0003f2e200 */
[----:B0-----:R-:W-:-:S08]  /*0310*/  DFMA R16, R12, -R10, R18 ;  /* 0x8000000a0c10722b */ /* 0x001fd00000000012 */
[----:B------:R-:W-:-:S10]  /*0320*/  DFMA R8, R8, R16, R12 ;  /* 0x000000100808722b */ /* 0x000fd4000000000c */
[----:B------:R-:W-:-:S05]  /*0330*/  FFMA R0, RZ, R11, R9 ;  /* 0x0000000bff007223 */ /* 0x000fca0000000009 */
[----:B------:R-:W-:-:S13]  /*0340*/  FSETP.GT.AND P0, PT, |R0|, 1.469367938527859385e-39, PT ;  /* 0x001000000000780b */ /* 0x000fda0003f04200 */
[----:B------:R-:W-:Y:S05]  /*0350*/  @P0 BRA P1, `(.L_x_409) ;  /* 0x0000000000100947 */ /* 0x000fea0000800000 */
[----:B------:R-:W-:-:S07]  /*0360*/  MOV R0, 0x380 ;  /* 0x0000038000007802 */ /* 0x000fce0000000f00 */
[----:B------:R-:W-:Y:S05]  /*0370*/  CALL.REL.NOINC `($__internal_12_$__cuda_sm20_div_rn_f64_full) ;  /* 0x0000000000b47944 */ /* 0x000fea0003c00000 */
[----:B------:R-:W-:Y:S02]  /*0380*/  IMAD.MOV.U32 R8, RZ, RZ, R18 ;  /* 0x000000ffff087224 */ /* 0x000fe400078e0012 */
[----:B------:R-:W-:-:S07]  /*0390*/  IMAD.MOV.U32 R9, RZ, RZ, R19 ;  /* 0x000000ffff097224 */ /* 0x000fce00078e0013 */
.L_x_409:
[----:B------:R-:W-:Y:S05]  /*03a0*/  BSYNC.RECONVERGENT B0 ;  /* 0x0000000000007941 */ /* 0x000fea0003800200 */
.L_x_408:
[----:B------:R-:W0:Y:S01]  /*03b0*/  LDC.64 R10, c[0x0][0x390] ;  /* 0x0000e400ff0a7b82 */ /* 0x000e220000000a00 */
[----:B------:R1:W-:Y:S01]  /*03c0*/  STG.E.64 desc[UR4][R14.64], R8 ;  /* 0x000000080e007986 */ /* 0x0003e2000c101b04 */
[----:B0-----:R-:W-:-:S05]  /*03d0*/  IMAD.WIDE R10, R7, 0x4, R10 ;  /* 0x00000004070a7825 */ /* 0x001fca00078e020a */
[----:B------:R-:W2:Y:S04]  /*03e0*/  LDG.E R13, desc[UR4][R10.64] ;  /* 0x000000040a0d7981 */ /* 0x000ea8000c1e1900 */
[----:B------:R-:W2:Y:S01]  /*03f0*/  LDG.E R0, desc[UR4][R10.64+0x4] ;  /* 0x000004040a007981 */ /* 0x000ea2000c1e1900 */
[----:B------:R-:W-:Y:S01]  /*0400*/  BSSY.RECONVERGENT B0, `(.L_x_410) ;  /* 0x0000020000007945 */ /* 0x000fe20003800200 */
[----:B--2---:R-:W-:-:S13]  /*0410*/  ISETP.GE.AND P0, PT, R13, R0, PT ;  /* 0x000000000d00720c */ /* 0x004fda0003f06270 */
[----:B-1----:R-:W-:Y:S05]  /*0420*/  @P0 BRA `(.L_x_411) ;  /* 0x0000000000740947 */ /* 0x002fea0003800000 */
[----:B------:R-:W-:-:S07]  /*0430*/  IMAD.MOV.U32 R11, RZ, RZ, R13 ;  /* 0x000000ffff0b7224 */ /* 0x000fce00078e000d */
.L_x_416:
[----:B0-----:R-:W0:Y:S02]  /*0440*/  LDC.64 R12, c[0x0][0x398] ;  /* 0x0000e600ff0c7b82 */ /* 0x001e240000000a00 */
[----:B0-----:R-:W-:-:S05]  /*0450*/  IMAD.WIDE R12, R11, 0x4, R12 ;  /* 0x000000040b0c7825 */ /* 0x001fca00078e020c */
[----:B------:R-:W2:Y:S01]  /*0460*/  LDG.E R6, desc[UR4][R12.64] ;  /* 0x000000040c067981 */ /* 0x000ea2000c1e1900 */
[----:B------:R-:W-:Y:S01]  /*0470*/  BSSY.RECONVERGENT B1, `(.L_x_412) ;  /* 0x0000015000017945 */ /* 0x000fe20003800200 */
[----:B--2---:R-:W-:-:S13]  /*0480*/  ISETP.GT.AND P0, PT, R6, R7, PT ;  /* 0x000000070600720c */ /* 0x004fda0003f04270 */
[----:B------:R-:W-:Y:S05]  /*0490*/  @!P0 BRA `(.L_x_413) ;  /* 0x0000000000488947 */ /* 0x000fea0003800000 */
[----:B------:R-:W0:Y:S01]  /*04a0*/  LDC.64 R14, c[0x0][0x398] ;  /* 0x0000e600ff0e7b82 */ /* 0x000e220000000a00 */
[----:B------:R-:W-:-:S07]  /*04b0*/  IMAD.MOV.U32 R17, RZ, RZ, R3 ;  /* 0x000000ffff117224 */ /* 0x000fce00078e0003 */
.L_x_415:
        /* <DEDUP_REMOVED lines=9> */
.L_x_414:
[----:B------:R-:W0:Y:S02]  /*0550*/  LDC.64 R14, c[0x0][0x3a0] ;  /* 0x0000e800ff0e7b82 */ /* 0x000e240000000a00 */
[----:B0-----:R-:W-:-:S04]  /*0560*/  IMAD.WIDE R12, R11, 0x8, R14 ;  /* 0x000000080b0c7825 */ /* 0x001fc800078e020e */
[----:B------:R-:W-:Y:S02]  /*0570*/  IMAD.WIDE R14, R17, 0x8, R14 ;  /* 0x00000008110e7825 */ /* 0x000fe400078e020e */
[----:B------:R-:W2:Y:S04]  /*0580*/  LDG.E.64 R12, desc[UR4][R12.64] ;  /* 0x000000040c0c7981 */ /* 0x000ea8000c1e1b00 */
[----:B------:R-:W2:Y:S02]  /*0590*/  LDG.E.64 R16, desc[UR4][R14.64] ;  /* 0x000000040e107981 */ /* 0x000ea4000c1e1b00 */
[----:B--2---:R-:W-:-:S07]  /*05a0*/  DFMA R16, R12, -R8, R16 ;  /* 0x800000080c10722b */ /* 0x004fce0000000010 */
[----:B------:R0:W-:Y:S04]  /*05b0*/  STG.E.64 desc[UR4][R14.64], R16 ;  /* 0x000000100e007986 */ /* 0x0001e8000c101b04 */
.L_x_413:
[----:B------:R-:W-:Y:S05]  /*05c0*/  BSYNC.RECONVERGENT B1 ;  /* 0x0000000000017941 */ /* 0x000fea0003800200 */
.L_x_412:
[----:B------:R-:W-:-:S05]  /*05d0*/  VIADD R11, R11, 0x1 ;  /* 0x000000010b0b7836 */ /* 0x000fca0000000000 */
[----:B------:R-:W-:-:S13]  /*05e0*/  ISETP.NE.AND P0, PT, R11, R0, PT ;  /* 0x000000000b00720c */ /* 0x000fda0003f05270 */
[----:B------:R-:W-:Y:S05]  /*05f0*/  @P0 BRA `(.L_x_416) ;  /* 0xfffffffc00900947 */ /* 0x000fea000383ffff */
.L_x_411:
[----:B------:R-:W-:Y:S05]  /*0600*/  BSYNC.RECONVERGENT B0 ;  /* 0x0000000000007941 */ /* 0x000fea0003800200 */
.L_x_410:
[----:B------:R-:W-:-:S05]  /*0610*/  VIADD R5, R5, 0x1 ;  /* 0x0000000105057836 */ /* 0x000fca0000000000 */
[----:B------:R-:W-:-:S13]  /*0620*/  ISETP.NE.AND P0, PT, R5, R4, PT ;  /* 0x000000040500720c */ /* 0x000fda0003f05270 */
[----:B------:R-:W-:Y:S05]  /*0630*/  @P0 BRA `(.L_x_417) ;  /* 0xfffffff800bc0947 */ /* 0x000fea000383ffff */
[----:B------:R-:W-:Y:S05]  /*0640*/  EXIT ;  /* 0x000000000000794d */ /* 0x000fea0003800000 */
        .weak           $__internal_12_$__cuda_sm20_div_rn_f64_full
        .type           $__internal_12_$__cuda_sm20_div_rn_f64_full,@function
        .size           $__internal_12_$__cuda_sm20_div_rn_f64_full,(.L_x_586 - $__internal_12_$__cuda_sm20_div_rn_f64_full)
$__internal_12_$__cuda_sm20_div_rn_f64_full:
[C---:B------:R-:W-:Y:S01]  /*0650*/  FSETP.GEU.AND P0, PT, |R11|.reuse, 1.469367938527859385e-39, PT ;  /* 0x001000000b00780b */ /* 0x040fe20003f0e200 */
[----:B------:R-:W-:Y:S01]  /*0660*/  IMAD.MOV.U32 R9, RZ, RZ, R19 ;  /* 0x000000ffff097224 */ /* 0x000fe200078e0013 */
[C---:B------:R-:W-:Y:S01]  /*0670*/  LOP3.LUT R12, R11.reuse, 0x800fffff, RZ, 0xc0, !PT ;  /* 0x800fffff0b0c7812 */ /* 0x040fe200078ec0ff */
[----:B------:R-:W-:Y:S01]  /*0680*/  IMAD.MOV.U32 R16, RZ, RZ, 0x1 ;  /* 0x00000001ff107424 */ /* 0x000fe200078e00ff */
[----:B------:R-:W-:Y:S01]  /*0690*/  LOP3.LUT R25, R11, 0x7ff00000, RZ, 0xc0, !PT ;  /* 0x7ff000000b197812 */ /* 0x000fe200078ec0ff */
[----:B------:R-:W-:Y:S01]  /*06a0*/  IMAD.MOV.U32 R8, RZ, RZ, R18 ;  /* 0x000000ffff087224 */ /* 0x000fe200078e0012 */
[----:B------:R-:W-:Y:S01]  /*06b0*/  LOP3.LUT R13, R12, 0x3ff00000, RZ, 0xfc, !PT ;  /* 0x3ff000000c0d7812 */ /* 0x000fe200078efcff */
[----:B------:R-:W-:Y:S01]  /*06c0*/  IMAD.MOV.U32 R12, RZ, RZ, R10 ;  /* 0x000000ffff0c7224 */ /* 0x000fe200078e000a */
[C---:B------:R-:W-:Y:S01]  /*06d0*/  FSETP.GEU.AND P2, PT, |R9|.reuse, 1.469367938527859385e-39, PT ;  /* 0x001000000900780b */ /* 0x040fe20003f4e200 */
[----:B------:R-:W-:Y:S01]  /*06e0*/  IMAD.MOV.U32 R24, RZ, RZ, 0x1ca00000 ;  /* 0x1ca00000ff187424 */ /* 0x000fe200078e00ff */
[----:B------:R-:W-:Y:S01]  /*06f0*/  LOP3.LUT R6, R9, 0x7ff00000, RZ, 0xc0, !PT ;  /* 0x7ff0000009067812 */ /* 0x000fe200078ec0ff */
[----:B------:R-:W-:Y:S02]  /*0700*/  BSSY.RECONVERGENT B1, `(.L_x_418) ;  /* 0x000004e000017945 */ /* 0x000fe40003800200 */
[----:B------:R-:W-:Y:S01]  /*0710*/  @!P0 DMUL R12, R10, 8.98846567431157953865e+307 ;  /* 0x7fe000000a0c8828 */ /* 0x000fe20000000000 */
[----:B------:R-:W-:Y:S01]  /*0720*/  ISETP.GE.U32.AND P1, PT, R6, R25, PT ;  /* 0x000000190600720c */ /* 0x000fe20003f26070 */
[----:B------:R-:W-:-:S04]  /*0730*/  IMAD.MOV.U32 R26, RZ, RZ, R6 ;  /* 0x000000ffff1a7224 */ /* 0x000fc800078e0006 */
[----:B------:R-:W0:Y:S02]  /*0740*/  MUFU.RCP64H R17, R13 ;  /* 0x0000000d00117308 */ /* 0x000e240000001800 */
[----:B------:R-:W-:Y:S01]  /*0750*/  @!P2 LOP3.LUT R21, R11, 0x7ff00000, RZ, 0xc0, !PT ;  /* 0x7ff000000b15a812 */ /* 0x000fe200078ec0ff */
[----:B------:R-:W-:Y:S01]  /*0760*/  @!P2 IMAD.MOV.U32 R22, RZ, RZ, RZ ;  /* 0x000000ffff16a224 */ /* 0x000fe200078e00ff */
[----:B------:R-:W-:Y:S02]  /*0770*/  @!P0 LOP3.LUT R25, R13, 0x7ff00000, RZ, 0xc0, !PT ;  /* 0x7ff000000d198812 */ /* 0x000fe400078ec0ff */
[----:B------:R-:W-:-:S03]  /*0780*/  @!P2 ISETP.GE.U32.AND P3, PT, R6, R21, PT ;  /* 0x000000150600a20c */ /* 0x000fc60003f66070 */
[----:B------:R-:W-:Y:S01]  /*0790*/  VIADD R27, R25, 0xffffffff ;  /* 0xffffffff191b7836 */ /* 0x000fe20000000000 */
        /* <DEDUP_REMOVED lines=23> */
[----:B------:R-:W-:Y:S01]  /*0910*/  VIMNMX R6, PT, PT, R8, 0x46a00000, PT ;  /* 0x46a0000008067848 */ /* 0x000fe20003fe0100 */
[----:B------:R-:W-:Y:S01]  /*0920*/  IMAD.MOV.U32 R8, RZ, RZ, RZ ;  /* 0x000000ffff087224 */ /* 0x000fe200078e00ff */
[----:B------:R-:W-:-:S05]  /*0930*/  SEL R9, R24, 0x63400000, !P0 ;  /* 0x6340000018097807 */ /* 0x000fca0004000000 */
[----:B------:R-:W-:-:S04]  /*0940*/  IMAD.IADD R6, R6, 0x1, -R9 ;  /* 0x0000000106067824 */ /* 0x000fc800078e0a09 */
        /* <DEDUP_REMOVED lines=20> */
.L_x_419:
        /* <DEDUP_REMOVED lines=16> */
.L_x_422:
[----:B------:R-:W-:Y:S01]  /*0b90*/  LOP3.LUT R19, R11, 0x80000, RZ, 0xfc, !PT ;  /* 0x000800000b137812 */ /* 0x000fe200078efcff */
[----:B------:R-:W-:Y:S01]  /*0ba0*/  IMAD.MOV.U32 R18, RZ, RZ, R10 ;  /* 0x000000ffff127224 */ /* 0x000fe200078e000a */
[----:B------:R-:W-:Y:S06]  /*0bb0*/  BRA `(.L_x_420) ;  /* 0x0000000000087947 */ /* 0x000fec0003800000 */
.L_x_421:
[----:B------:R-:W-:Y:S01]  /*0bc0*/  LOP3.LUT R19, R9, 0x80000, RZ, 0xfc, !PT ;  /* 0x0008000009137812 */ /* 0x000fe200078efcff */
[----:B------:R-:W-:-:S07]  /*0bd0*/  IMAD.MOV.U32 R18, RZ, RZ, R8 ;  /* 0x000000ffff127224 */ /* 0x000fce00078e0008 */
.L_x_420:
[----:B------:R-:W-:Y:S05]  /*0be0*/  BSYNC.RECONVERGENT B1 ;  /* 0x0000000000017941 */ /* 0x000fea0003800200 */
.L_x_418:
[----:B------:R-:W-:Y:S02]  /*0bf0*/  IMAD.MOV.U32 R8, RZ, RZ, R0 ;  /* 0x000000ffff087224 */ /* 0x000fe400078e0000 */
[----:B------:R-:W-:-:S04]  /*0c00*/  IMAD.MOV.U32 R9, RZ, RZ, 0x0 ;  /* 0x00000000ff097424 */ /* 0x000fc800078e00ff */
[----:B------:R-:W-:Y:S05]  /*0c10*/  RET.REL.NODEC R8 `(ilu0_level_f64) ;  /* 0xfffffff008f87950 */ /* 0x000fea0003c3ffff */
.L_x_423:
        /* <DEDUP_REMOVED lines=14> */
.L_x_586:


//--------------------- .text.ilu0_level_f32      --------------------------
	.section	.text.ilu0_level_f32,"ax",@progbits
	.align	128
        .global         ilu0_level_f32
        .type           ilu0_level_f32,@function
        .size           ilu0_level_f32,(.L_x_587 - ilu0_level_f32)
        .other          ilu0_level_f32,@"STO_CUDA_ENTRY STV_DEFAULT"
ilu0_level_f32:
.text.ilu0_level_f32:
        /* <DEDUP_REMOVED lines=15> */
[----:B------:R-:W2:Y:S02]  /*00f0*/  LDG.E R7, desc[UR4][R4.64+0x4] ;  /* 0x0000040404077981 */ /* 0x000ea4000c1e1900 */
[----:B--2---:R-:W-:-:S13]  /*0100*/  ISETP.GE.AND P0, PT, R6, R7, PT ;  /* 0x000000070600720c */ /* 0x004fda0003f06270 */
[----:B------:R-:W-:Y:S05]  /*0110*/  @P0 EXIT ;  /* 0x000000000000094d */ /* 0x000fea0003800000 */
[----:B------:R-:W-:-:S07]  /*0120*/  IMAD.MOV.U32 R8, RZ, RZ, R6 ;  /* 0x000000ffff087224 */ /* 0x000fce00078e0006 */
.L_x_433:
[----:B0-----:R-:W0:Y:S02]  /*0130*/  LDC.64 R4, c[0x0][0x398] ;  /* 0x0000e600ff047b82 */ /* 0x001e240000000a00 */
[----:B0-----:R-:W-:-:S05]  /*0140*/  IMAD.WIDE R4, R8, 0x4, R4 ;  /* 0x0000000408047825 */ /* 0x001fca00078e0204 */
[----:B------:R-:W2:Y:S02]  /*0150*/  LDG.E R9, desc[UR4][R4.64] ;  /* 0x0000000404097981 */ /* 0x000ea4000c1e1900 */
[----:B--2---:R-:W-:-:S13]  /*0160*/  ISETP.GE.AND P0, PT, R9, R2, PT ;  /* 0x000000020900720c */ /* 0x004fda0003f06270 */
[----:B------:R-:W-:Y:S05]  /*0170*/  @P0 EXIT ;  /* 0x000000000000094d */ /* 0x000fea0003800000 */
[----:B------:R-:W0:Y:S08]  /*0180*/  LDC.64 R10, c[0x0][0x3a8] ;  /* 0x0000ea00ff0a7b82 */ /* 0x000e300000000a00 */
[----:B------:R-:W1:Y:S08]  /*0190*/  LDC.64 R4, c[0x0][0x3a0] ;  /* 0x0000e800ff047b82 */ /* 0x000e700000000a00 */
[----:B------:R-:W2:Y:S01]  /*01a0*/  LDC R17, c[0x0][0x3b4] ;  /* 0x0000ed00ff117b82 */ /* 0x000ea20000000800 */
[----:B0-----:R-:W-:-:S06]  /*01b0*/  IMAD.WIDE R10, R9, 0x4, R10 ;  /* 0x00000004090a7825 */ /* 0x001fcc00078e020a */
[----:B------:R-:W1:Y:S02]  /*01c0*/  LDG.E R11, desc[UR4][R10.64] ;  /* 0x000000040a0b7981 */ /* 0x000e64000c1e1900 */
[----:B-1----:R-:W-:-:S05]  /*01d0*/  IMAD.WIDE R12, R11, 0x4, R4 ;  /* 0x000000040b0c7825 */ /* 0x002fca00078e0204 */
[----:B------:R-:W3:Y:S01]  /*01e0*/  LDG.E R15, desc[UR4][R12.64] ;  /* 0x000000040c0f7981 */ /* 0x000ee2000c1e1900 */
[----:B------:R-:W-:Y:S01]  /*01f0*/  IMAD.WIDE R4, R8, 0x4, R4 ;  /* 0x0000000408047825 */ /* 0x000fe200078e0204 */
[----:B---3--:R-:W-:-:S04]  /*0200*/  FSETP.GEU.AND P0, PT, |R15|, 1.0000000036274937255e-15, PT ;  /* 0x26901d7d0f00780b */ /* 0x008fc80003f0e200 */
[----:B--2---:R-:W-:-:S13]  /*0210*/  FSETP.LEU.OR P0, PT, R17, RZ, P0 ;  /* 0x000000ff1100720b */ /* 0x004fda000070b400 */
[----:B------:R0:W-:Y:S04]  /*0220*/  @!P0 STG.E desc[UR4][R12.64], R17 ;  /* 0x000000110c008986 */ /* 0x0001e8000c101904 */
[----:B------:R-:W2:Y:S01]  /*0230*/  LDG.E R0, desc[UR4][R4.64] ;  /* 0x0000000404007981 */ /* 0x000ea2000c1e1900 */
[----:B------:R-:W1:Y:S01]  /*0240*/  @!P0 LDC R15, c[0x0][0x3b4] ;  /* 0x0000ed00ff0f8b82 */ /* 0x000e620000000800 */
[----:B------:R-:W-:Y:S01]  /*0250*/  VIADD R8, R8, 0x1 ;  /* 0x0000000108087836 */ /* 0x000fe20000000000 */
[----:B------:R-:W-:Y:S04]  /*0260*/  BSSY.RECONVERGENT B0, `(.L_x_424) ;  /* 0x000000e000007945 */ /* 0x000fe80003800200 */
[----:B------:R-:W-:Y:S01]  /*0270*/  ISETP.NE.AND P2, PT, R8, R7, PT ;  /* 0x000000070800720c */ /* 0x000fe20003f45270 */
[----:B-1----:R-:W1:Y:S02]  /*0280*/  MUFU.RCP R10, R15 ;  /* 0x0000000f000a7308 */ /* 0x002e640000001000 */
[----:B-1----:R-:W-:-:S04]  /*0290*/  FFMA R3, R10, -R15, 1 ;  /* 0x3f8000000a037423 */ /* 0x002fc8000000080f */
[----:B------:R-:W-:Y:S02]  /*02a0*/  FFMA R3, R10, R3, R10 ;  /* 0x000000030a037223 */ /* 0x000fe4000000000a */
[----:B--2---:R-:W1:Y:S02]  /*02b0*/  FCHK P0, R0, R15 ;  /* 0x0000000f00007302 */ /* 0x004e640000000000 */
[----:B------:R-:W-:-:S04]  /*02c0*/  FFMA R10, R0, R3, RZ ;  /* 0x00000003000a7223 */ /* 0x000fc800000000ff */
[----:B------:R-:W-:-:S04]  /*02d0*/  FFMA R11, R10, -R15, R0 ;  /* 0x8000000f0a0b7223 */ /* 0x000fc80000000000 */
[----:B------:R-:W-:Y:S01]  /*02e0*/  FFMA R3, R3, R11, R10 ;  /* 0x0000000b03037223 */ /* 0x000fe2000000000a */
[----:B01----:R-:W-:Y:S06]  /*02f0*/  @!P0 BRA `(.L_x_425) ;  /* 0x0000000000108947 */ /* 0x003fec0003800000 */
[----:B------:R-:W-:Y:S01]  /*0300*/  IMAD.MOV.U32 R3, RZ, RZ, R15 ;  /* 0x000000ffff037224 */ /* 0x000fe200078e000f */
[----:B------:R-:W-:-:S07]  /*0310*/  MOV R10, 0x330 ;  /* 0x00000330000a7802 */ /* 0x000fce0000000f00 */
[----:B------:R-:W-:Y:S05]  /*0320*/  CALL.REL.NOINC `($__internal_13_$__cuda_sm3x_div_rn_noftz_f32_slowpath) ;  /* 0x0000000000a87944 */ /* 0x000fea0003c00000 */
[----:B------:R-:W-:-:S07]  /*0330*/  IMAD.MOV.U32 R3, RZ, RZ, R0 ;  /* 0x000000ffff037224 */ /* 0x000fce00078e0000 */
.L_x_425:
[----:B------:R-:W-:Y:S05]  /*0340*/  BSYNC.RECONVERGENT B0 ;  /* 0x0000000000007941 */ /* 0x000fea0003800200 */
.L_x_424:
[----:B------:R-:W0:Y:S01]  /*0350*/  LDC.64 R10, c[0x0][0x390] ;  /* 0x0000e400ff0a7b82 */ /* 0x000e220000000a00 */
[----:B------:R1:W-:Y:S01]  /*0360*/  STG.E desc[UR4][R4.64], R3 ;  /* 0x0000000304007986 */ /* 0x0003e2000c101904 */
[----:B0-----:R-:W-:-:S05]  /*0370*/  IMAD.WIDE R10, R9, 0x4, R10 ;  /* 0x00000004090a7825 */ /* 0x001fca00078e020a */
[----:B------:R-:W2:Y:S04]  /*0380*/  LDG.E R13, desc[UR4][R10.64] ;  /* 0x000000040a0d7981 */ /* 0x000ea8000c1e1900 */
[----:B------:R-:W2:Y:S01]  /*0390*/  LDG.E R0, desc[UR4][R10.64+0x4] ;  /* 0x000004040a007981 */ /* 0x000ea2000c1e1900 */
[----:B------:R-:W-:Y:S01]  /*03a0*/  BSSY.RECONVERGENT B0, `(.L_x_426) ;  /* 0x0000020000007945 */ /* 0x000fe20003800200 */
[----:B--2---:R-:W-:-:S13]  /*03b0*/  ISETP.GE.AND P0, PT, R13, R0, PT ;  /* 0x000000000d00720c */ /* 0x004fda0003f06270 */
[----:B-1----:R-:W-:Y:S05]  /*03c0*/  @P0 BRA `(.L_x_427) ;  /* 0x0000000000740947 */ /* 0x002fea0003800000 */
.L_x_432:
[----:B0-----:R-:W0:Y:S02]  /*03d0*/  LDC.64 R4, c[0x0][0x398] ;  /* 0x0000e600ff047b82 */ /* 0x001e240000000a00 */
[----:B0-----:R-:W-:-:S05]  /*03e0*/  IMAD.WIDE R4, R13, 0x4, R4 ;  /* 0x000000040d047825 */ /* 0x001fca00078e0204 */
[----:B------:R-:W2:Y:S01]  /*03f0*/  LDG.E R12, desc[UR4][R4.64] ;  /* 0x00000004040c7981 */ /* 0x000ea2000c1e1900 */
[----:B------:R-:W-:Y:S01]  /*0400*/  IMAD.MOV.U32 R17, RZ, RZ, R13 ;  /* 0x000000ffff117224 */ /* 0x000fe200078e000d */
[----:B------:R-:W-:Y:S01]  /*0410*/  BSSY.RECONVERGENT B1, `(.L_x_428) ;  /* 0x0000017000017945 */ /* 0x000fe20003800200 */
[----:B------:R-:W-:-:S05]  /*0420*/  VIADD R13, R13, 0x1 ;  /* 0x000000010d0d7836 */ /* 0x000fca0000000000 */
[----:B------:R-:W-:Y:S02]  /*0430*/  ISETP.NE.AND P0, PT, R13, R0, PT ;  /* 0x000000000d00720c */ /* 0x000fe40003f05270 */
[----:B--2---:R-:W-:-:S13]  /*0440*/  ISETP.GT.AND P1, PT, R12, R9, PT ;  /* 0x000000090c00720c */ /* 0x004fda0003f24270 */
[----:B------:R-:W-:Y:S05]  /*0450*/  @!P1 BRA `(.L_x_429) ;  /* 0x0000000000489947 */ /* 0x000fea0003800000 */
[----:B------:R-:W0:Y:S01]  /*0460*/  LDC.64 R10, c[0x0][0x398] ;  /* 0x0000e600ff0a7b82 */ /* 0x000e220000000a00 */
[----:B------:R-:W-:-:S07]  /*0470*/  IMAD.MOV.U32 R15, RZ, RZ, R6 ;  /* 0x000000ffff0f7224 */ /* 0x000fce00078e0006 */
.L_x_431:
        /* <DEDUP_REMOVED lines=9> */
.L_x_430:
[----:B------:R-:W0:Y:S02]  /*0510*/  LDC.64 R10, c[0x0][0x3a0] ;  /* 0x0000e800ff0a7b82 */ /* 0x000e240000000a00 */
[----:B0-----:R-:W-:-:S04]  /*0520*/  IMAD.WIDE R4, R17, 0x4, R10 ;  /* 0x0000000411047825 */ /* 0x001fc800078e020a */
[----:B------:R-:W-:Y:S02]  /*0530*/  IMAD.WIDE R10, R15, 0x4, R10 ;  /* 0x000000040f0a7825 */ /* 0x000fe400078e020a */
[----:B------:R-:W2:Y:S04]  /*0540*/  LDG.E R4, desc[UR4][R4.64] ;  /* 0x0000000404047981 */ /* 0x000ea8000c1e1900 */
[----:B------:R-:W2:Y:S02]  /*0550*/  LDG.E R15, desc[UR4][R10.64] ;  /* 0x000000040a0f7981 */ /* 0x000ea4000c1e1900 */
[----:B--2---:R-:W-:-:S05]  /*0560*/  FFMA R15, R4, -R3, R15 ;  /* 0x80000003040f7223 */ /* 0x004fca000000000f */
[----:B------:R0:W-:Y:S02]  /*0570*/  STG.E desc[UR4][R10.64], R15 ;  /* 0x0000000f0a007986 */ /* 0x0001e4000c101904 */
.L_x_429:
[----:B------:R-:W-:Y:S05]  /*0580*/  BSYNC.RECONVERGENT B1 ;  /* 0x0000000000017941 */ /* 0x000fea0003800200 */
.L_x_428:
[----:B------:R-:W-:Y:S05]  /*0590*/  @P0 BRA `(.L_x_432) ;  /* 0xfffffffc008c0947 */ /* 0x000fea000383ffff */
.L_x_427:
[----:B------:R-:W-:Y:S05]  /*05a0*/  BSYNC.RECONVERGENT B0 ;  /* 0x0000000000007941 */ /* 0x000fea0003800200 */
.L_x_426:
[----:B------:R-:W-:Y:S05]  /*05b0*/  @P2 BRA `(.L_x_433) ;  /* 0xfffffff800dc2947 */ /* 0x000fea000383ffff */
[----:B------:R-:W-:Y:S05]  /*05c0*/  EXIT ;  /* 0x000000000000794d */ /* 0x000fea0003800000 */
        .weak           $__internal_13_$__cuda_sm3x_div_rn_noftz_f32_slowpath
        .type           $__internal_13_$__cuda_sm3x_div_rn_noftz_f32_slowpath,@function
        .size           $__internal_13_$__cuda_sm3x_div_rn_noftz_f32_slowpath,(.L_x_587 - $__internal_13_$__cuda_sm3x_div_rn_noftz_f32_slowpath)
$__internal_13_$__cuda_sm3x_div_rn_noftz_f32_slowpath:
[----:B------:R-:W-:Y:S01]  /*05d0*/  SHF.R.U32.HI R12, RZ, 0x17, R3 ;  /* 0x00000017ff0c7819 */ /* 0x000fe20000011603 */
[----:B------:R-:W-:Y:S01]  /*05e0*/  BSSY.RECONVERGENT B1, `(.L_x_434) ;  /* 0x0000063000017945 */ /* 0x000fe20003800200 */
[--C-:B------:R-:W-:Y:S01]  /*05f0*/  SHF.R.U32.HI R11, RZ, 0x17, R0.reuse ;  /* 0x00000017ff0b7819 */ /* 0x100fe20000011600 */
[----:B------:R-:W-:Y:S01]  /*0600*/  IMAD.MOV.U32 R13, RZ, RZ, R0 ;  /* 0x000000ffff0d7224 */ /* 0x000fe200078e0000 */
        /* <DEDUP_REMOVED lines=31> */
.L_x_435:
[----:B------:R-:W-:Y:S01]  /*0800*/  LEA R0, R12, 0xc0800000, 0x17 ;  /* 0xc08000000c007811 */ /* 0x000fe200078eb8ff */
[----:B------:R-:W-:Y:S04]  /*0810*/  BSSY.RECONVERGENT B2, `(.L_x_440) ;  /* 0x0000036000027945 */ /* 0x000fe80003800200 */
[----:B------:R-:W-:Y:S02]  /*0820*/  IMAD.IADD R14, R3, 0x1, -R0 ;  /* 0x00000001030e7824 */ /* 0x000fe400078e0a00 */
[----:B------:R-:W-:Y:S02]  /*0830*/  VIADD R3, R16, 0xffffff81 ;  /* 0xffffff8110037836 */ /* 0x000fe40000000000 */
        /* <DEDUP_REMOVED lines=31> */
[----:B------:R-:W-:Y:S01]  /*0a30*/  IMAD.MOV R13, RZ, RZ, -R15 ;  /* 0x000000ffff0d7224 */ /* 0x000fe200078e0a0f */
[----:B------:R-:W-:Y:S02]  /*0a40*/  ISETP.NE.AND P1, PT, R15, RZ, PT ;  /* 0x000000ff0f00720c */ /* 0x000fe40003f25270 */
        /* <DEDUP_REMOVED lines=14> */
.L_x_442:
[----:B------:R-:W-:-:S04]  /*0b30*/  LOP3.LUT R0, R0, 0x80000000, RZ, 0xc0, !PT ;  /* 0x8000000000007812 */ /* 0x000fc800078ec0ff */
[----:B------:R-:W-:Y:S01]  /*0b40*/  LOP3.LUT R0, R0, 0x7f800000, RZ, 0xfc, !PT ;  /* 0x7f80000000007812 */ /* 0x000fe200078efcff */
[----:B------:R-:W-:Y:S06]  /*0b50*/  BRA `(.L_x_443) ;  /* 0x0000000000047947 */ /* 0x000fec0003800000 */
.L_x_441:
[----:B------:R-:W-:-:S07]  /*0b60*/  IMAD R0, R12, 0x800000, R0 ;  /* 0x008000000c007824 */ /* 0x000fce00078e0200 */
.L_x_443:
[----:B------:R-:W-:Y:S05]  /*0b70*/  BSYNC.RECONVERGENT B2 ;  /* 0x0000000000027941 */ /* 0x000fea0003800200 */
.L_x_440:
[----:B------:R-:W-:Y:S05]  /*0b80*/  BRA `(.L_x_444) ;  /* 0x0000000000207947 */ /* 0x000fea0003800000 */
.L_x_439:
[----:B------:R-:W-:-:S04]  /*0b90*/  LOP3.LUT R0, R3, 0x80000000, R13, 0x48, !PT ;  /* 0x8000000003007812 */ /* 0x000fc800078e480d */
[----:B------:R-:W-:Y:S01]  /*0ba0*/  LOP3.LUT R0, R0, 0x7f800000, RZ, 0xfc, !PT ;  /* 0x7f80000000007812 */ /* 0x000fe200078efcff */
[----:B------:R-:W-:Y:S06]  /*0bb0*/  BRA `(.L_x_444) ;  /* 0x0000000000147947 */ /* 0x000fec0003800000 */
.L_x_438:
[----:B------:R-:W-:Y:S01]  /*0bc0*/  LOP3.LUT R0, R3, 0x80000000, R13, 0x48, !PT ;  /* 0x8000000003007812 */ /* 0x000fe200078e480d */
[----:B------:R-:W-:Y:S06]  /*0bd0*/  BRA `(.L_x_444) ;  /* 0x00000000000c7947 */ /* 0x000fec0003800000 */
.L_x_437:
[----:B------:R-:W0:Y:S01]  /*0be0*/  MUFU.RSQ R0, -QNAN ;  /* 0xffc0000000007908 */ /* 0x000e220000001400 */
[----:B------:R-:W-:Y:S05]  /*0bf0*/  BRA `(.L_x_444) ;  /* 0x0000000000047947 */ /* 0x000fea0003800000 */
.L_x_436:
[----:B------:R-:W-:-:S07]  /*0c00*/  FADD.FTZ R0, R0, R3 ;  /* 0x0000000300007221 */ /* 0x000fce0000010000 */
.L_x_444:
[----:B------:R-:W-:Y:S05]  /*0c10*/  BSYNC.RECONVERGENT B1 ;  /* 0x0000000000017941 */ /* 0x000fea0003800200 */
.L_x_434:
[----:B------:R-:W-:-:S04]  /*0c20*/  IMAD.MOV.U32 R11, RZ, RZ, 0x0 ;  /* 0x00000000ff0b7424 */ /* 0x000fc800078e00ff */
[----:B0-----:R-:W-:Y:S05]  /*0c30*/  RET.REL.NODEC R10 `(ilu0_level_f32) ;  /* 0xfffffff00af07950 */ /* 0x001fea0003c3ffff */
.L_x_445:
        /* <DEDUP_REMOVED lines=12> */
.L_x_587:


//--------------------- .text.sparse_trsv_upper_level_f64 --------------------------
	.section	.text.sparse_trsv_upper_level_f64,"ax",@progbits
	.align	128
        .global         sparse_trsv_upper_level_f64
        .type           sparse_trsv_upper_level_f64,@function
        .size           sparse_trsv_upper_level_f64,(.L_x_588 - sparse_trsv_upper_level_f64)
        .other          sparse_trsv_upper_level_f64,@"STO_CUDA_ENTRY STV_DEFAULT"
sparse_trsv_upper_level_f64:
.text.sparse_trsv_upper_level_f64:
        /* <DEDUP_REMOVED lines=12> */
[----:B0-----:R-:W-:-:S05]  /*00c0*/  IMAD.WIDE R10, R3, 0x4, R10 ;  /* 0x00000004030a7825 */ /* 0x001fca00078e020a */
[----:B-1----:R-:W2:Y:S02]  /*00d0*/  LDG.E R0, desc[UR4][R10.64] ;  /* 0x000000040a007981 */ /* 0x002ea4000c1e1900 */
[----:B--2---:R-:W-:-:S05]  /*00e0*/  IMAD.WIDE R12, R0, 0x4, R12 ;  /* 0x00000004000c7825 */ /* 0x004fca00078e020c */
[----:B------:R-:W2:Y:S04]  /*00f0*/  LDG.E R8, desc[UR4][R12.64] ;  /* 0x000000040c087981 */ /* 0x000ea8000c1e1900 */
[----:B------:R-:W2:Y:S01]  /*0100*/  LDG.E R3, desc[UR4][R12.64+0x4] ;  /* 0x000004040c037981 */ /* 0x000ea2000c1e1900 */
[----:B---3--:R-:W-:-:S06]  /*0110*/  IMAD.WIDE R6, R0, 0x8, R6 ;  /* 0x0000000800067825 */ /* 0x008fcc00078e0206 */
[----:B------:R-:W5:Y:S01]  /*0120*/  LDG.E.64 R6, desc[UR4][R6.64] ;  /* 0x0000000406067981 */ /* 0x000f62000c1e1b00 */
[----:B------:R-:W-:Y:S01]  /*0130*/  BSSY.RECONVERGENT B0, `(.L_x_446) ;  /* 0x000006c000007945 */ /* 0x000fe20003800200 */
[----:B------:R-:W-:Y:S02]  /*0140*/  IMAD.MOV.U32 R4, RZ, RZ, 0x0 ;  /* 0x00000000ff047424 */ /* 0x000fe400078e00ff */
[----:B------:R-:W-:Y:S01]  /*0150*/  IMAD.MOV.U32 R5, RZ, RZ, 0x3ff00000 ;  /* 0x3ff00000ff057424 */ /* 0x000fe200078e00ff */
[----:B--2---:R-:W-:-:S13]  /*0160*/  ISETP.GE.AND P0, PT, R8, R3, PT ;  /* 0x000000030800720c */ /* 0x004fda0003f06270 */
[----:B------:R-:W-:Y:S05]  /*0170*/  @P0 BRA `(.L_x_447) ;  /* 0x00000004009c0947 */ /* 0x000fea0003800000 */
[--C-:B------:R-:W-:Y:S01]  /*0180*/  IMAD.IADD R2, R3, 0x1, -R8.reuse ;  /* 0x0000000103027824 */ /* 0x100fe200078e0a08 */
[----:B------:R-:W-:Y:S01]  /*0190*/  BSSY.RECONVERGENT B1, `(.L_x_448) ;  /* 0x0000020000017945 */ /* 0x000fe20003800200 */
[----:B------:R-:W-:Y:S02]  /*01a0*/  IMAD.MOV.U32 R4, RZ, RZ, 0x0 ;  /* 0x00000000ff047424 */ /* 0x000fe400078e00ff */
[----:B------:R-:W-:Y:S01]  /*01b0*/  IMAD.MOV.U32 R5, RZ, RZ, 0x3ff00000 ;  /* 0x3ff00000ff057424 */ /* 0x000fe200078e00ff */
[----:B------:R-:W-:Y:S01]  /*01c0*/  LOP3.LUT P0, R9, R2, 0x3, RZ, 0xc0, !PT ;  /* 0x0000000302097812 */ /* 0x000fe2000780c0ff */
[----:B------:R-:W-:-:S12]  /*01d0*/  IMAD.MOV.U32 R2, RZ, RZ, R8 ;  /* 0x000000ffff027224 */ /* 0x000fd800078e0008 */
        /* <DEDUP_REMOVED lines=8> */
.L_x_453:
        /* <DEDUP_REMOVED lines=12> */
.L_x_451:
[----:B0-----:R-:W-:Y:S01]  /*0320*/  IMAD.WIDE R16, R17, 0x8, R10 ;  /* 0x0000000811107825 */ /* 0x001fe200078e020a */
[----:B------:R-:W2:Y:S05]  /*0330*/  LDG.E.64 R18, desc[UR4][R18.64] ;  /* 0x0000000412127981 */ /* 0x000eaa000c1e1b00 */
[----:B------:R-:W2:Y:S02]  /*0340*/  LDG.E.64 R16, desc[UR4][R16.64] ;  /* 0x0000000410107981 */ /* 0x000ea4000c1e1b00 */
[----:B--2--5:R-:W-:-:S11]  /*0350*/  DFMA R6, -R18, R16, R6 ;  /* 0x000000101206722b */ /* 0x024fd60000000106 */
.L_x_452:
[----:B------:R-:W-:Y:S05]  /*0360*/  BSYNC.RECONVERGENT B2 ;  /* 0x0000000000027941 */ /* 0x000fea0003800200 */
.L_x_450:
[----:B------:R-:W-:Y:S01]  /*0370*/  VIADD R2, R2, 0x1 ;  /* 0x0000000102027836 */ /* 0x000fe20000000000 */
[----:B------:R-:W-:Y:S06]  /*0380*/  @P1 BRA `(.L_x_453) ;  /* 0xfffffffc00b41947 */ /* 0x000fec000383ffff */
.L_x_449:
[----:B------:R-:W-:Y:S05]  /*0390*/  BSYNC.RECONVERGENT B1 ;  /* 0x0000000000017941 */ /* 0x000fea0003800200 */
.L_x_448:
        /* <DEDUP_REMOVED lines=9> */
[----:B--2---:R-:W-:-:S05]  /*0430*/  IADD3 R12, P1, PT, R12, 0x10, RZ ;  /* 0x000000100c0c7810 */ /* 0x004fca0007f3e0ff */
[----:B------:R-:W-:-:S08]  /*0440*/  IMAD.X R13, RZ, RZ, R13, P1 ;  /* 0x000000ffff0d7224 */ /* 0x000fd000008e060d */
.L_x_466:
[----:B------:R-:W-:-:S05]  /*0450*/  IMAD.WIDE R16, R2, 0x4, R10 ;  /* 0x0000000402107825 */ /* 0x000fca00078e020a */
[----:B--2---:R-:W2:Y:S01]  /*0460*/  LDG.E R21, desc[UR4][R16.64+-0x8] ;  /* 0xfffff80410157981 */ /* 0x004ea2000c1e1900 */
[----:B------:R-:W-:Y:S01]  /*0470*/  VIADD R3, R3, 0x4 ;  /* 0x0000000403037836 */ /* 0x000fe20000000000 */
[----:B------:R-:W-:Y:S01]  /*0480*/  BSSY.RECONVERGENT B1, `(.L_x_454) ;  /* 0x000000d000017945 */ /* 0x000fe20003800200 */
[----:B01--4-:R-:W-:-:S03]  /*0490*/  IMAD.WIDE R14, R2, 0x8, R12 ;  /* 0x00000008020e7825 */ /* 0x013fc600078e020c */
[----:B------:R-:W-:Y:S02]  /*04a0*/  ISETP.NE.AND P0, PT, R3, RZ, PT ;  /* 0x000000ff0300720c */ /* 0x000fe40003f05270 */
[----:B--2---:R-:W-:-:S13]  /*04b0*/  ISETP.GT.AND P1, PT, R21, R0, PT ;  /* 0x000000001500720c */ /* 0x004fda0003f24270 */
[----:B------:R-:W-:Y:S05]  /*04c0*/  @!P1 BRA `(.L_x_455) ;  /* 0x0000000000149947 */ /* 0x000fea0003800000 */
[----:B---3--:R-:W-:Y:S01]  /*04d0*/  IMAD.WIDE R20, R21, 0x8, R8 ;  /* 0x0000000815147825 */ /* 0x008fe200078e0208 */
[----:B-1----:R-:W2:Y:S05]  /*04e0*/  LDG.E.64 R18, desc[UR4][R14.64+-0x10] ;  /* 0xfffff0040e127981 */ /* 0x002eaa000c1e1b00 */
[----:B------:R-:W2:Y:S02]  /*04f0*/  LDG.E.64 R20, desc[UR4][R20.64] ;  /* 0x0000000414147981 */ /* 0x000ea4000c1e1b00 */
[----:B--2--5:R-:W-:Y:S01]  /*0500*/  DFMA R6, -R18, R20, R6 ;  /* 0x000000141206722b */ /* 0x024fe20000000106 */
[----:B------:R-:W-:Y:S10]  /*0510*/  BRA `(.L_x_456) ;  /* 0x00000000000c7947 */ /* 0x000ff40003800000 */
.L_x_455:
[----:B------:R-:W-:-:S13]  /*0520*/  ISETP.NE.AND P1, PT, R21, R0, PT ;  /* 0x000000001500720c */ /* 0x000fda0003f25270 */
[----:B------:R-:W-:Y:S05]  /*0530*/  @P1 BRA `(.L_x_456) ;  /* 0x0000000000041947 */ /* 0x000fea0003800000 */
[----:B-----5:R0:W5:Y:S02]  /*0540*/  LDG.E.64 R4, desc[UR4][R14.64+-0x10] ;  /* 0xfffff0040e047981 */ /* 0x020164000c1e1b00 */
.L_x_456:
[----:B------:R-:W-:Y:S05]  /*0550*/  BSYNC.RECONVERGENT B1 ;  /* 0x0000000000017941 */ /* 0x000fea0003800200 */
.L_x_454:
[----:B-1----:R-:W2:Y:S01]  /*0560*/  LDG.E R19, desc[UR4][R16.64+-0x4] ;  /* 0xfffffc0410137981 */ /* 0x002ea2000c1e1900 */
[----:B------:R-:W-:Y:S01]  /*0570*/  BSSY.RECONVERGENT B1, `(.L_x_457) ;  /* 0x000000b000017945 */ /* 0x000fe20003800200 */
[----:B--2---:R-:W-:-:S13]  /*0580*/  ISETP.GT.AND P1, PT, R19, R0, PT ;  /* 0x000000001300720c */ /* 0x004fda0003f24270 */
[----:B------:R-:W-:Y:S05]  /*0590*/  @P1 BRA `(.L_x_458) ;  /* 0x0000000000101947 */ /* 0x000fea0003800000 */
[----:B------:R-:W-:-:S13]  /*05a0*/  ISETP.NE.AND P1, PT, R19, R0, PT ;  /* 0x000000001300720c */ /* 0x000fda0003f25270 */
[----:B------:R-:W-:Y:S05]  /*05b0*/  @P1 BRA `(.L_x_459) ;  /* 0x0000000000181947 */ /* 0x000fea0003800000 */
[----:B-----5:R1:W5:Y:S01]  /*05c0*/  LDG.E.64 R4, desc[UR4][R14.64+-0x8] ;  /* 0xfffff8040e047981 */ /* 0x020362000c1e1b00 */
[----:B------:R-:W-:Y:S05]  /*05d0*/  BRA `(.L_x_459) ;  /* 0x0000000000107947 */ /* 0x000fea0003800000 */
.L_x_458:
[----:B---3--:R-:W-:Y:S01]  /*05e0*/  IMAD.WIDE R18, R19, 0x8, R8 ;  /* 0x0000000813127825 */ /* 0x008fe200078e0208 */
[----:B------:R-:W2:Y:S05]  /*05f0*/  LDG.E.64 R20, desc[UR4][R14.64+-0x8] ;  /* 0xfffff8040e147981 */ /* 0x000eaa000c1e1b00 */
[----:B------:R-:W2:Y:S02]  /*0600*/  LDG.E.64 R18, desc[UR4][R18.64] ;  /* 0x0000000412127981 */ /* 0x000ea4000c1e1b00 */
[----:B--2--5:R-:W-:-:S11]  /*0610*/  DFMA R6, -R20, R18, R6 ;  /* 0x000000121406722b */ /* 0x024fd60000000106 */
.L_x_459:
[----:B------:R-:W-:Y:S05]  /*0620*/  BSYNC.RECONVERGENT B1 ;  /* 0x0000000000017941 */ /* 0x000fea0003800200 */
.L_x_457:
        /* <DEDUP_REMOVED lines=8> */
.L_x_461:
[----:B---3--:R-:W-:Y:S01]  /*06b0*/  IMAD.WIDE R18, R19, 0x8, R8 ;  /* 0x0000000813127825 */ /* 0x008fe200078e0208 */
[----:B------:R-:W2:Y:S05]  /*06c0*/  LDG.E.64 R20, desc[UR4][R14.64] ;  /* 0x000000040e147981 */ /* 0x000eaa000c1e1b00 */
[----:B------:R-:W2:Y:S02]  /*06d0*/  LDG.E.64 R18, desc[UR4][R18.64] ;  /* 0x0000000412127981 */ /* 0x000ea4000c1e1b00 */
[----:B--2--5:R-:W-:-:S11]  /*06e0*/  DFMA R6, -R20, R18, R6 ;  /* 0x000000121406722b */ /* 0x024fd60000000106 */
.L_x_462:
[----:B------:R-:W-:Y:S05]  /*06f0*/  BSYNC.RECONVERGENT B1 ;  /* 0x0000000000017941 */ /* 0x000fea0003800200 */
.L_x_460:
        /* <DEDUP_REMOVED lines=8> */
.L_x_464:
[----:B---3--:R-:W-:Y:S01]  /*0780*/  IMAD.WIDE R16, R17, 0x8, R8 ;  /* 0x0000000811107825 */ /* 0x008fe200078e0208 */
[----:B012---:R-:W2:Y:S05]  /*0790*/  LDG.E.64 R14, desc[UR4][R14.64+0x8] ;  /* 0x000008040e0e7981 */ /* 0x007eaa000c1e1b00 */
[----:B------:R-:W2:Y:S02]  /*07a0*/  LDG.E.64 R16, desc[UR4][R16.64] ;  /* 0x0000000410107981 */ /* 0x000ea4000c1e1b00 */
[----:B--2--5:R-:W-:-:S11]  /*07b0*/  DFMA R6, -R14, R16, R6 ;  /* 0x000000100e06722b */ /* 0x024fd60000000106 */
.L_x_465:
[----:B------:R-:W-:Y:S05]  /*07c0*/  BSYNC.RECONVERGENT B1 ;  /* 0x0000000000017941 */ /* 0x000fea0003800200 */
.L_x_463:
[----:B------:R-:W-:Y:S01]  /*07d0*/  VIADD R2, R2, 0x4 ;  /* 0x0000000402027836 */ /* 0x000fe20000000000 */
[----:B------:R-:W-:Y:S06]  /*07e0*/  @P0 BRA `(.L_x_466) ;  /* 0xfffffffc00180947 */ /* 0x000fec000383ffff */
.L_x_447:
[----:B------:R-:W-:Y:S05]  /*07f0*/  BSYNC.RECONVERGENT B0 ;  /* 0x0000000000007941 */ /* 0x000fea0003800200 */
.L_x_446:
[----:B-----5:R-:W3:Y:S01]  /*0800*/  MUFU.RCP64H R3, R5 ;  /* 0x0000000500037308 */ /* 0x020ee20000001800 */
[----:B------:R-:W-:Y:S01]  /*0810*/  IMAD.MOV.U32 R2, RZ, RZ, 0x1 ;  /* 0x00000001ff027424 */ /* 0x000fe200078e00ff */
[----:B------:R-:W-:Y:S01]  /*0820*/  FSETP.GEU.AND P1, PT, |R7|, 6.5827683646048100446e-37, PT ;  /* 0x036000000700780b */ /* 0x000fe20003f2e200 */
[----:B------:R-:W-:Y:S04]  /*0830*/  BSSY.RECONVERGENT B0, `(.L_x_467) ;  /* 0x000000e000007945 */ /* 0x000fe80003800200 */
[----:B---3--:R-:W-:-:S08]  /*0840*/  DFMA R8, R2, -R4, 1 ;  /* 0x3ff000000208742b */ /* 0x008fd00000000804 */
[----:B------:R-:W-:-:S08]  /*0850*/  DFMA R8, R8, R8, R8 ;  /* 0x000000080808722b */ /* 0x000fd00000000008 */
[----:B------:R-:W-:-:S08]  /*0860*/  DFMA R8, R2, R8, R2 ;  /* 0x000000080208722b */ /* 0x000fd00000000002 */
[----:B------:R-:W-:-:S08]  /*0870*/  DFMA R2, R8, -R4, 1 ;  /* 0x3ff000000802742b */ /* 0x000fd00000000804 */
[----:B------:R-:W-:-:S08]  /*0880*/  DFMA R2, R8, R2, R8 ;  /* 0x000000020802722b */ /* 0x000fd00000000008 */
[----:B------:R-:W-:-:S08]  /*0890*/  DMUL R8, R2, R6 ;  /* 0x0000000602087228 */ /* 0x000fd00000000000 */
[----:B0-----:R-:W-:-:S08]  /*08a0*/  DFMA R10, R8, -R4, R6 ;  /* 0x80000004080a722b */ /* 0x001fd00000000006 */
[----:B------:R-:W-:-:S10]  /*08b0*/  DFMA R2, R2, R10, R8 ;  /* 0x0000000a0202722b */ /* 0x000fd40000000008 */
[----:B------:R-:W-:-:S05]  /*08c0*/  FFMA R8, RZ, R5, R3 ;  /* 0x00000005ff087223 */ /* 0x000fca0000000003 */
[----:B------:R-:W-:-:S13]  /*08d0*/  FSETP.GT.AND P0, PT, |R8|, 1.469367938527859385e-39, PT ;  /* 0x001000000800780b */ /* 0x000fda0003f04200 */
[----:B------:R-:W-:Y:S05]  /*08e0*/  @P0 BRA P1, `(.L_x_468) ;  /* 0x0000000000080947 */ /* 0x000fea0000800000 */
[----:B------:R-:W-:-:S07]  /*08f0*/  MOV R10, 0x910 ;  /* 0x00000910000a7802 */ /* 0x000fce0000000f00 */
[----:B-12-4-:R-:W-:Y:S05]  /*0900*/  CALL.REL.NOINC `($__internal_14_$__cuda_sm20_div_rn_f64_full) ;  /* 0x0000000000147944 */ /* 0x016fea0003c00000 */
.L_x_468:
[----:B------:R-:W-:Y:S05]  /*0910*/  BSYNC.RECONVERGENT B0 ;  /* 0x0000000000007941 */ /* 0x000fea0003800200 */
.L_x_467:
[----:B------:R-:W0:Y:S02]  /*0920*/  LDC.64 R4, c[0x0][0x3b0] ;  /* 0x0000ec00ff047b82 */ /* 0x000e240000000a00 */
[----:B0-----:R-:W-:-:S05]  /*0930*/  IMAD.WIDE R4, R0, 0x8, R4 ;  /* 0x0000000800047825 */ /* 0x001fca00078e0204 */
[----:B------:R-:W-:Y:S01]  /*0940*/  STG.E.64 desc[UR4][R4.64], R2 ;  /* 0x0000000204007986 */ /* 0x000fe2000c101b04 */
[----:B------:R-:W-:Y:S05]  /*0950*/  EXIT ;  /* 0x000000000000794d */ /* 0x000fea0003800000 */
        .weak           $__internal_14_$__cuda_sm20_div_rn_f64_full
        .type           $__internal_14_$__cuda_sm20_div_rn_f64_full,@function
        .size           $__internal_14_$__cuda_sm20_div_rn_f64_full,(.L_x_588 - $__internal_14_$__cuda_sm20_div_rn_f64_full)
$__internal_14_$__cuda_sm20_div_rn_f64_full:
        /* <DEDUP_REMOVED lines=33> */
[----:B------:R-:W-:Y:S02]  /*0b70*/  VIADD R22, R20, 0xffffffff ;  /* 0xffffffff14167836 */ /* 0x000fe40000000000 */
        /* <DEDUP_REMOVED lines=33> */
.L_x_470:
        /* <DEDUP_REMOVED lines=16> */
.L_x_473:
[----:B------:R-:W-:Y:S01]  /*0e90*/  LOP3.LUT R13, R5, 0x80000, RZ, 0xfc, !PT ;  /* 0x00080000050d7812 */ /* 0x000fe200078efcff */
[----:B------:R-:W-:Y:S01]  /*0ea0*/  IMAD.MOV.U32 R12, RZ, RZ, R4 ;  /* 0x000000ffff0c7224 */ /* 0x000fe200078e0004 */
[----:B------:R-:W-:Y:S06]  /*0eb0*/  BRA `(.L_x_471) ;  /* 0x0000000000087947 */ /* 0x000fec0003800000 */
.L_x_472:
[----:B------:R-:W-:Y:S01]  /*0ec0*/  LOP3.LUT R13, R7, 0x80000, RZ, 0xfc, !PT ;  /* 0x00080000070d7812 */ /* 0x000fe200078efcff */
[----:B------:R-:W-:-:S07]  /*0ed0*/  IMAD.MOV.U32 R12, RZ, RZ, R6 ;  /* 0x000000ffff0c7224 */ /* 0x000fce00078e0006 */
.L_x_471:
[----:B------:R-:W-:Y:S05]  /*0ee0*/  BSYNC.RECONVERGENT B1 ;  /* 0x0000000000017941 */ /* 0x000fea0003800200 */
.L_x_469:
[----:B------:R-:W-:Y:S02]  /*0ef0*/  IMAD.MOV.U32 R11, RZ, RZ, 0x0 ;  /* 0x00000000ff0b7424 */ /* 0x000fe400078e00ff */
[----:B------:R-:W-:Y:S02]  /*0f00*/  IMAD.MOV.U32 R2, RZ, RZ, R12 ;  /* 0x000000ffff027224 */ /* 0x000fe400078e000c */
[----:B------:R-:W-:Y:S01]  /*0f10*/  IMAD.MOV.U32 R3, RZ, RZ, R13 ;  /* 0x000000ffff037224 */ /* 0x000fe200078e000d */
[----:B------:R-:W-:Y:S06]  /*0f20*/  RET.REL.NODEC R10 `(sparse_trsv_upper_level_f64) ;  /* 0xfffffff00a347950 */ /* 0x000fec0003c3ffff */
.L_x_474:
        /* <DEDUP_REMOVED lines=13> */
.L_x_588:


//--------------------- .text.sparse_trsv_upper_level_f32 --------------------------
	.section	.text.sparse_trsv_upper_level_f32,"ax",@progbits
	.align	128
        .global         sparse_trsv_upper_level_f32
        .type           sparse_trsv_upper_level_f32,@function
        .size           sparse_trsv_upper_level_f32,(.L_x_589 - sparse_trsv_upper_level_f32)
        .other          sparse_trsv_upper_level_f32,@"STO_CUDA_ENTRY STV_DEFAULT"
sparse_trsv_upper_level_f32:
.text.sparse_trsv_upper_level_f32:
        /* <DEDUP_REMOVED lines=25> */
[----:B------:R-:W-:-:S03]  /*0190*/  IMAD.MOV.U32 R3, RZ, RZ, 0x3f800000 ;  /* 0x3f800000ff037424 */ /* 0x000fc600078e00ff */
[----:B------:R-:W-:Y:S01]  /*01a0*/  LOP3.LUT P0, R13, R0, 0x3, RZ, 0xc0, !PT ;  /* 0x00000003000d7812 */ /* 0x000fe2000780c0ff */
[----:B------:R-:W-:-:S12]  /*01b0*/  IMAD.MOV.U32 R0, RZ, RZ, R12 ;  /* 0x000000ffff007224 */ /* 0x000fd800078e000c */
[----:B------:R-:W-:Y:S05]  /*01c0*/  @!P0 BRA `(.L_x_478) ;  /* 0x0000000000648947 */ /* 0x000fea0003800000 */
[----:B------:R-:W0:Y:S01]  /*01d0*/  LDC.64 R6, c[0x0][0x3b0] ;  /* 0x0000ec00ff067b82 */ /* 0x000e220000000a00 */
[----:B------:R-:W-:Y:S02]  /*01e0*/  IMAD.MOV R13, RZ, RZ, -R13 ;  /* 0x000000ffff0d7224 */ /* 0x000fe400078e0a0d */
[----:B------:R-:W-:Y:S02]  /*01f0*/  IMAD.MOV.U32 R3, RZ, RZ, 0x3f800000 ;  /* 0x3f800000ff037424 */ /* 0x000fe400078e00ff */
[----:B------:R-:W-:-:S03]  /*0200*/  IMAD.MOV.U32 R0, RZ, RZ, R12 ;  /* 0x000000ffff007224 */ /* 0x000fc600078e000c */
[----:B------:R-:W1:Y:S08]  /*0210*/  LDC.64 R8, c[0x0][0x3a0] ;  /* 0x0000e800ff087b82 */ /* 0x000e700000000a00 */
[----:B------:R-:W2:Y:S02]  /*0220*/  LDC.64 R10, c[0x0][0x398] ;  /* 0x0000e600ff0a7b82 */ /* 0x000ea40000000a00 */
.L_x_482:
        /* <DEDUP_REMOVED lines=12> */
.L_x_480:
[----:B0-----:R-:W-:Y:S01]  /*02f0*/  IMAD.WIDE R14, R15, 0x4, R6 ;  /* 0x000000040f0e7825 */ /* 0x001fe200078e0206 */
[----:B------:R-:W2:Y:S05]  /*0300*/  LDG.E R17, desc[UR4][R16.64] ;  /* 0x0000000410117981 */ /* 0x000eaa000c1e1900 */
[----:B------:R-:W2:Y:S02]  /*0310*/  LDG.E R15, desc[UR4][R14.64] ;  /* 0x000000040e0f7981 */ /* 0x000ea4000c1e1900 */
[----:B--2--5:R-:W-:-:S07]  /*0320*/  FFMA R4, -R17, R15, R4 ;  /* 0x0000000f11047223 */ /* 0x024fce0000000104 */
.L_x_481:
[----:B------:R-:W-:Y:S05]  /*0330*/  BSYNC.RECONVERGENT B2 ;  /* 0x0000000000027941 */ /* 0x000fea0003800200 */
.L_x_479:
[----:B------:R-:W-:Y:S01]  /*0340*/  IADD3 R0, PT, PT, R0, 0x1, RZ ;  /* 0x0000000100007810 */ /* 0x000fe20007ffe0ff */
[----:B------:R-:W-:Y:S06]  /*0350*/  @P1 BRA `(.L_x_482) ;  /* 0xfffffffc00b41947 */ /* 0x000fec000383ffff */
.L_x_478:
[----:B------:R-:W-:Y:S05]  /*0360*/  BSYNC.RECONVERGENT B1 ;  /* 0x0000000000017941 */ /* 0x000fea0003800200 */
.L_x_477:
[----:B0-----:R-:W-:-:S05]  /*0370*/  IMAD.IADD R6, R12, 0x1, -R5 ;  /* 0x000000010c067824 */ /* 0x001fca00078e0a05 */
        /* <DEDUP_REMOVED lines=10> */
.L_x_495:
[----:B------:R-:W-:-:S05]  /*0420*/  IMAD.WIDE R14, R0, 0x4, R8 ;  /* 0x00000004000e7825 */ /* 0x000fca00078e0208 */
[----:B-12---:R-:W2:Y:S01]  /*0430*/  LDG.E R17, desc[UR4][R14.64+-0x8] ;  /* 0xfffff8040e117981 */ /* 0x006ea2000c1e1900 */
[----:B------:R-:W-:Y:S01]  /*0440*/  VIADD R5, R5, 0x4 ;  /* 0x0000000405057836 */ /* 0x000fe20000000000 */
[----:B------:R-:W-:Y:S01]  /*0450*/  BSSY.RECONVERGENT B1, `(.L_x_483) ;  /* 0x000000d000017945 */ /* 0x000fe20003800200 */
[----:B0---4-:R-:W-:-:S03]  /*0460*/  IMAD.WIDE R12, R0, 0x4, R10 ;  /* 0x00000004000c7825 */ /* 0x011fc600078e020a */
[----:B------:R-:W-:Y:S02]  /*0470*/  ISETP.NE.AND P0, PT, R5, RZ, PT ;  /* 0x000000ff0500720c */ /* 0x000fe40003f05270 */
[----:B--2---:R-:W-:-:S13]  /*0480*/  ISETP.GT.AND P1, PT, R17, R2, PT ;  /* 0x000000021100720c */ /* 0x004fda0003f24270 */
[----:B------:R-:W-:Y:S05]  /*0490*/  @!P1 BRA `(.L_x_484) ;  /* 0x0000000000149947 */ /* 0x000fea0003800000 */
[----:B---3--:R-:W-:Y:S01]  /*04a0*/  IMAD.WIDE R16, R17, 0x4, R6 ;  /* 0x0000000411107825 */ /* 0x008fe200078e0206 */
[----:B------:R-:W2:Y:S05]  /*04b0*/  LDG.E R19, desc[UR4][R12.64+-0x8] ;  /* 0xfffff8040c137981 */ /* 0x000eaa000c1e1900 */
[----:B------:R-:W2:Y:S02]  /*04c0*/  LDG.E R16, desc[UR4][R16.64] ;  /* 0x0000000410107981 */ /* 0x000ea4000c1e1900 */
[----:B--2--5:R-:W-:Y:S01]  /*04d0*/  FFMA R4, -R19, R16, R4 ;  /* 0x0000001013047223 */ /* 0x024fe20000000104 */
[----:B------:R-:W-:Y:S06]  /*04e0*/  BRA `(.L_x_485) ;  /* 0x00000000000c7947 */ /* 0x000fec0003800000 */
.L_x_484:
[----:B------:R-:W-:-:S13]  /*04f0*/  ISETP.NE.AND P1, PT, R17, R2, PT ;  /* 0x000000021100720c */ /* 0x000fda0003f25270 */
[----:B------:R-:W-:Y:S05]  /*0500*/  @P1 BRA `(.L_x_485) ;  /* 0x0000000000041947 */ /* 0x000fea0003800000 */
[----:B-----5:R0:W5:Y:S02]  /*0510*/  LDG.E R3, desc[UR4][R12.64+-0x8] ;  /* 0xfffff8040c037981 */ /* 0x020164000c1e1900 */
.L_x_485:
[----:B------:R-:W-:Y:S05]  /*0520*/  BSYNC.RECONVERGENT B1 ;  /* 0x0000000000017941 */ /* 0x000fea0003800200 */
.L_x_483:
        /* <DEDUP_REMOVED lines=8> */
.L_x_487:
[----:B---3--:R-:W-:Y:S01]  /*05b0*/  IMAD.WIDE R16, R17, 0x4, R6 ;  /* 0x0000000411107825 */ /* 0x008fe200078e0206 */
[----:B------:R-:W2:Y:S05]  /*05c0*/  LDG.E R19, desc[UR4][R12.64+-0x4] ;  /* 0xfffffc040c137981 */ /* 0x000eaa000c1e1900 */
[----:B------:R-:W2:Y:S02]  /*05d0*/  LDG.E R17, desc[UR4][R16.64] ;  /* 0x0000000410117981 */ /* 0x000ea4000c1e1900 */
[----:B--2--5:R-:W-:-:S07]  /*05e0*/  FFMA R4, -R19, R17, R4 ;  /* 0x0000001113047223 */ /* 0x024fce0000000104 */
.L_x_488:
[----:B------:R-:W-:Y:S05]  /*05f0*/  BSYNC.RECONVERGENT B1 ;  /* 0x0000000000017941 */ /* 0x000fea0003800200 */
.L_x_486:
        /* <DEDUP_REMOVED lines=8> */
.L_x_490:
[----:B---3--:R-:W-:Y:S01]  /*0680*/  IMAD.WIDE R16, R17, 0x4, R6 ;  /* 0x0000000411107825 */ /* 0x008fe200078e0206 */
[----:B------:R-:W2:Y:S05]  /*0690*/  LDG.E R19, desc[UR4][R12.64] ;  /* 0x000000040c137981 */ /* 0x000eaa000c1e1900 */
[----:B------:R-:W2:Y:S02]  /*06a0*/  LDG.E R17, desc[UR4][R16.64] ;  /* 0x0000000410117981 */ /* 0x000ea4000c1e1900 */
[----:B--2--5:R-:W-:-:S07]  /*06b0*/  FFMA R4, -R19, R17, R4 ;  /* 0x0000001113047223 */ /* 0x024fce0000000104 */
.L_x_491:
[----:B------:R-:W-:Y:S05]  /*06c0*/  BSYNC.RECONVERGENT B1 ;  /* 0x0000000000017941 */ /* 0x000fea0003800200 */
.L_x_489:
        /* <DEDUP_REMOVED lines=8> */
.L_x_493:
[----:B---3--:R-:W-:Y:S01]  /*0750*/  IMAD.WIDE R14, R15, 0x4, R6 ;  /* 0x000000040f0e7825 */ /* 0x008fe200078e0206 */
[----:B012---:R-:W2:Y:S05]  /*0760*/  LDG.E R13, desc[UR4][R12.64+0x4] ;  /* 0x000004040c0d7981 */ /* 0x007eaa000c1e1900 */
[----:B------:R-:W2:Y:S02]  /*0770*/  LDG.E R15, desc[UR4][R14.64] ;  /* 0x000000040e0f7981 */ /* 0x000ea4000c1e1900 */
[----:B--2--5:R-:W-:-:S07]  /*0780*/  FFMA R4, -R13, R15, R4 ;  /* 0x0000000f0d047223 */ /* 0x024fce0000000104 */
.L_x_494:
[----:B------:R-:W-:Y:S05]  /*0790*/  BSYNC.RECONVERGENT B1 ;  /* 0x0000000000017941 */ /* 0x000fea0003800200 */
.L_x_492:
[----:B------:R-:W-:Y:S01]  /*07a0*/  VIADD R0, R0, 0x4 ;  /* 0x0000000400007836 */ /* 0x000fe20000000000 */
[----:B------:R-:W-:Y:S06]  /*07b0*/  @P0 BRA `(.L_x_495) ;  /* 0xfffffffc00180947 */ /* 0x000fec000383ffff */
.L_x_476:
[----:B------:R-:W-:Y:S05]  /*07c0*/  BSYNC.RECONVERGENT B0 ;  /* 0x0000000000007941 */ /* 0x000fea0003800200 */
.L_x_475:
[----:B-----5:R-:W0:Y:S01]  /*07d0*/  MUFU.RCP R0, R3 ;  /* 0x0000000300007308 */ /* 0x020e220000001000 */
[----:B------:R-:W-:Y:S07]  /*07e0*/  BSSY.RECONVERGENT B0, `(.L_x_496) ;  /* 0x000000c000007945 */ /* 0x000fee0003800200 */
[----:B------:R-:W1:Y:S01]  /*07f0*/  FCHK P0, R4, R3 ;  /* 0x0000000304007302 */ /* 0x000e620000000000 */
[----:B0-----:R-:W-:-:S04]  /*0800*/  FFMA R5, R0, -R3, 1 ;  /* 0x3f80000000057423 */ /* 0x001fc80000000803 */
[----:B------:R-:W-:-:S04]  /*0810*/  FFMA R0, R0, R5, R0 ;  /* 0x0000000500007223 */ /* 0x000fc80000000000 */
[----:B------:R-:W-:-:S04]  /*0820*/  FFMA R5, R0, R4, RZ ;  /* 0x0000000400057223 */ /* 0x000fc800000000ff */
[----:B---3--:R-:W-:-:S04]  /*0830*/  FFMA R6, R5, -R3, R4 ;  /* 0x8000000305067223 */ /* 0x008fc80000000004 */
[----:B------:R-:W-:Y:S01]  /*0840*/  FFMA R7, R0, R6, R5 ;  /* 0x0000000600077223 */ /* 0x000fe20000000005 */
[----:B-1----:R-:W-:Y:S06]  /*0850*/  @!P0 BRA `(.L_x_497) ;  /* 0x0000000000108947 */ /* 0x002fec0003800000 */
[----:B------:R-:W-:Y:S02]  /*0860*/  MOV R0, R4 ;  /* 0x0000000400007202 */ /* 0x000fe40000000f00 */
[----:B------:R-:W-:-:S07]  /*0870*/  MOV R4, 0x890 ;  /* 0x0000089000047802 */ /* 0x000fce0000000f00 */
[----:B--2-4-:R-:W-:Y:S05]  /*0880*/  CALL.REL.NOINC `($__internal_15_$__cuda_sm3x_div_rn_noftz_f32_slowpath) ;  /* 0x0000000000187944 */ /* 0x014fea0003c00000 */
[----:B------:R-:W-:-:S07]  /*0890*/  IMAD.MOV.U32 R7, RZ, RZ, R0 ;  /* 0x000000ffff077224 */ /* 0x000fce00078e0000 */
.L_x_497:
[----:B------:R-:W-:Y:S05]  /*08a0*/  BSYNC.RECONVERGENT B0 ;  /* 0x0000000000007941 */ /* 0x000fea0003800200 */
.L_x_496:
[----:B------:R-:W0:Y:S02]  /*08b0*/  LDC.64 R4, c[0x0][0x3b0] ;  /* 0x0000ec00ff047b82 */ /* 0x000e240000000a00 */
[----:B0-----:R-:W-:-:S05]  /*08c0*/  IMAD.WIDE R2, R2, 0x4, R4 ;  /* 0x0000000402027825 */ /* 0x001fca00078e0204 */
[----:B------:R-:W-:Y:S01]  /*08d0*/  STG.E desc[UR4][R2.64], R7 ;  /* 0x0000000702007986 */ /* 0x000fe2000c101904 */
[----:B------:R-:W-:Y:S05]  /*08e0*/  EXIT ;  /* 0x000000000000794d */ /* 0x000fea0003800000 */
        .weak           $__internal_15_$__cuda_sm3x_div_rn_noftz_f32_slowpath
        .type           $__internal_15_$__cuda_sm3x_div_rn_noftz_f32_slowpath,@function
        .size           $__internal_15_$__cuda_sm3x_div_rn_noftz_f32_slowpath,(.L_x_589 - $__internal_15_$__cuda_sm3x_div_rn_noftz_f32_slowpath)
$__internal_15_$__cuda_sm3x_div_rn_noftz_f32_slowpath:
        /* <DEDUP_REMOVED lines=32> */
[----:B------:R-:W-:-:S03]  /*0af0*/  @!P1 FFMA R3, R3, 1.84467440737095516160e+19, RZ ;  /* 0x5f80000003039823 */ /* 0x000fc600000000ff */
[----:B------:R-:W-:-:S07]  /*0b00*/  @!P1 IADD3 R5, PT, PT, R5, 0x40, RZ ;  /* 0x0000004005059810 */ /* 0x000fce0007ffe0ff */
.L_x_499:
[----:B------:R-:W-:Y:S01]  /*0b10*/  LEA R6, R10, 0xc0800000, 0x17 ;  /* 0xc08000000a067811 */ /* 0x000fe200078eb8ff */
[----:B------:R-:W-:Y:S04]  /*0b20*/  BSSY.RECONVERGENT B2, `(.L_x_504) ;  /* 0x0000036000027945 */ /* 0x000fe80003800200 */
[----:B------:R-:W-:Y:S02]  /*0b30*/  IMAD.IADD R6, R3, 0x1, -R6 ;  /* 0x0000000103067824 */ /* 0x000fe400078e0a06 */
[----:B------:R-:W-:Y:S02]  /*0b40*/  VIADD R3, R8, 0xffffff81 ;  /* 0xffffff8108037836 */ /* 0x000fe40000000000 */
[----:B------:R0:W1:Y:S01]  /*0b50*/  MUFU.RCP R7, R6 ;  /* 0x0000000600077308 */ /* 0x0000620000001000 */
[----:B------:R-:W-:Y:S01]  /*0b60*/  FADD.FTZ R9, -R6, -RZ ;  /* 0x800000ff06097221 */ /* 0x000fe20000010100 */
[C---:B------:R-:W-:Y:S01]  /*0b70*/  IMAD R0, R3.reuse, -0x800000, R0 ;  /* 0xff80000003007824 */ /* 0x040fe200078e0200 */
[----:B0-----:R-:W-:-:S05]  /*0b80*/  IADD3 R6, PT, PT, R3, 0x7f, -R10 ;  /* 0x0000007f03067810 */ /* 0x001fca0007ffe80a */
[----:B------:R-:W-:Y:S02]  /*0b90*/  IMAD.IADD R6, R6, 0x1, R5 ;  /* 0x0000000106067824 */ /* 0x000fe400078e0205 */
        /* <DEDUP_REMOVED lines=42> */
.L_x_506:
[----:B------:R-:W-:-:S04]  /*0e40*/  LOP3.LUT R0, R0, 0x80000000, RZ, 0xc0, !PT ;  /* 0x8000000000007812 */ /* 0x000fc800078ec0ff */
[----:B------:R-:W-:Y:S01]  /*0e50*/  LOP3.LUT R0, R0, 0x7f800000, RZ, 0xfc, !PT ;  /* 0x7f80000000007812 */ /* 0x000fe200078efcff */
[----:B------:R-:W-:Y:S06]  /*0e60*/  BRA `(.L_x_507) ;  /* 0x0000000000047947 */ /* 0x000fec0003800000 */
.L_x_505:
[----:B------:R-:W-:-:S07]  /*0e70*/  IMAD R0, R6, 0x800000, R0 ;  /* 0x0080000006007824 */ /* 0x000fce00078e0200 */
.L_x_507:
[----:B------:R-:W-:Y:S05]  /*0e80*/  BSYNC.RECONVERGENT B2 ;  /* 0x0000000000027941 */ /* 0x000fea0003800200 */
.L_x_504:
[----:B------:R-:W-:Y:S05]  /*0e90*/  BRA `(.L_x_508) ;  /* 0x0000000000207947 */ /* 0x000fea0003800000 */
.L_x_503:
[----:B------:R-:W-:-:S04]  /*0ea0*/  LOP3.LUT R0, R3, 0x80000000, R0, 0x48, !PT ;  /* 0x8000000003007812 */ /* 0x000fc800078e4800 */
[----:B------:R-:W-:Y:S01]  /*0eb0*/  LOP3.LUT R0, R0, 0x7f800000, RZ, 0xfc, !PT ;  /* 0x7f80000000007812 */ /* 0x000fe200078efcff */
[----:B------:R-:W-:Y:S06]  /*0ec0*/  BRA `(.L_x_508) ;  /* 0x0000000000147947 */ /* 0x000fec0003800000 */
.L_x_502:
[----:B------:R-:W-:Y:S01]  /*0ed0*/  LOP3.LUT R0, R3, 0x80000000, R0, 0x48, !PT ;  /* 0x8000000003007812 */ /* 0x000fe200078e4800 */
[----:B------:R-:W-:Y:S06]  /*0ee0*/  BRA `(.L_x_508) ;  /* 0x00000000000c7947 */ /* 0x000fec0003800000 */
.L_x_501:
[----:B------:R-:W0:Y:S01]  /*0ef0*/  MUFU.RSQ R0, -QNAN ;  /* 0xffc0000000007908 */ /* 0x000e220000001400 */
[----:B------:R-:W-:Y:S05]  /*0f00*/  BRA `(.L_x_508) ;  /* 0x0000000000047947 */ /* 0x000fea0003800000 */
.L_x_500:
[----:B------:R-:W-:-:S07]  /*0f10*/  FADD.FTZ R0, R0, R3 ;  /* 0x0000000300007221 */ /* 0x000fce0000010000 */
.L_x_508:
[----:B------:R-:W-:Y:S05]  /*0f20*/  BSYNC.RECONVERGENT B1 ;  /* 0x0000000000017941 */ /* 0x000fea0003800200 */
.L_x_498:
[----:B------:R-:W-:-:S04]  /*0f30*/  IMAD.MOV.U32 R5, RZ, RZ, 0x0 ;  /* 0x00000000ff057424 */ /* 0x000fc800078e00ff */
[----:B0-----:R-:W-:Y:S05]  /*0f40*/  RET.REL.NODEC R4 `(sparse_trsv_upper_level_f32) ;  /* 0xfffffff0042c7950 */ /* 0x001fea0003c3ffff */
.L_x_509:
        /* <DEDUP_REMOVED lines=11> */
.L_x_589:


//--------------------- .text.sparse_trsv_lower_level_f64 --------------------------
	.section	.text.sparse_trsv_lower_level_f64,"ax",@progbits
	.align	128
        .global         sparse_trsv_lower_level_f64
        .type           sparse_trsv_lower_level_f64,@function
        .size           sparse_trsv_lower_level_f64,(.L_x_590 - sparse_trsv_lower_level_f64)
        .other          sparse_trsv_lower_level_f64,@"STO_CUDA_ENTRY STV_DEFAULT"
sparse_trsv_lower_level_f64:
.text.sparse_trsv_lower_level_f64:
        /* <DEDUP_REMOVED lines=11> */
[----:B------:R-:W3:Y:S01]  /*00b0*/  LDC.64 R10, c[0x0][0x390] ;  /* 0x0000e400ff0a7b82 */ /* 0x000ee20000000a00 */
[----:B------:R-:W4:Y:S07]  /*00c0*/  LDCU.U8 UR8, c[0x0][0x3bc] ;  /* 0x00007780ff0877ac */ /* 0x000f2e0008000000 */
[----:B------:R-:W2:Y:S01]  /*00d0*/  LDC.64 R4, c[0x0][0x3a8] ;  /* 0x0000ea00ff047b82 */ /* 0x000ea20000000a00 */
[----:B0-----:R-:W-:-:S05]  /*00e0*/  IMAD.WIDE R6, R3, 0x4, R6 ;  /* 0x0000000403067825 */ /* 0x001fca00078e0206 */
[----:B-1----:R-:W3:Y:S02]  /*00f0*/  LDG.E R0, desc[UR6][R6.64] ;  /* 0x0000000606007981 */ /* 0x002ee4000c1e1900 */
[----:B---3--:R-:W-:-:S05]  /*0100*/  IMAD.WIDE R10, R0, 0x4, R10 ;  /* 0x00000004000a7825 */ /* 0x008fca00078e020a */
[----:B------:R-:W3:Y:S04]  /*0110*/  LDG.E R8, desc[UR6][R10.64] ;  /* 0x000000060a087981 */ /* 0x000ee8000c1e1900 */
[----:B------:R-:W3:Y:S01]  /*0120*/  LDG.E R3, desc[UR6][R10.64+0x4] ;  /* 0x000004060a037981 */ /* 0x000ee2000c1e1900 */
[----:B--2---:R-:W-:-:S06]  /*0130*/  IMAD.WIDE R4, R0, 0x8, R4 ;  /* 0x0000000800047825 */ /* 0x004fcc00078e0204 */
[----:B------:R-:W5:Y:S01]  /*0140*/  LDG.E.64 R4, desc[UR6][R4.64] ;  /* 0x0000000604047981 */ /* 0x000f62000c1e1b00 */
[----:B------:R-:W-:Y:S01]  /*0150*/  BSSY.RECONVERGENT B0, `(.L_x_510) ;  /* 0x0000076000007945 */ /* 0x000fe20003800200 */
[----:B------:R-:W-:Y:S02]  /*0160*/  IMAD.MOV.U32 R6, RZ, RZ, 0x0 ;  /* 0x00000000ff067424 */ /* 0x000fe400078e00ff */
[----:B------:R-:W-:Y:S01]  /*0170*/  IMAD.MOV.U32 R7, RZ, RZ, 0x3ff00000 ;  /* 0x3ff00000ff077424 */ /* 0x000fe200078e00ff */
[----:B---3--:R-:W-:-:S13]  /*0180*/  ISETP.GE.AND P0, PT, R8, R3, PT ;  /* 0x000000030800720c */ /* 0x008fda0003f06270 */
[----:B----4-:R-:W-:Y:S05]  /*0190*/  @P0 BRA `(.L_x_511) ;  /* 0x0000000400c40947 */ /* 0x010fea0003800000 */
        /* <DEDUP_REMOVED lines=14> */
.L_x_517:
        /* <DEDUP_REMOVED lines=14> */
.L_x_515:
[----:B0-----:R-:W-:Y:S01]  /*0360*/  IMAD.WIDE R16, R17, 0x8, R10 ;  /* 0x0000000811107825 */ /* 0x001fe200078e020a */
[----:B------:R-:W2:Y:S05]  /*0370*/  LDG.E.64 R18, desc[UR6][R18.64] ;  /* 0x0000000612127981 */ /* 0x000eaa000c1e1b00 */
[----:B------:R-:W2:Y:S02]  /*0380*/  LDG.E.64 R16, desc[UR6][R16.64] ;  /* 0x0000000610107981 */ /* 0x000ea4000c1e1b00 */
[----:B--2--5:R-:W-:-:S11]  /*0390*/  DFMA R4, -R18, R16, R4 ;  /* 0x000000101204722b */ /* 0x024fd60000000104 */
.L_x_516:
[----:B------:R-:W-:Y:S05]  /*03a0*/  BSYNC.RECONVERGENT B2 ;  /* 0x0000000000027941 */ /* 0x000fea0003800200 */
.L_x_514:
[----:B------:R-:W-:Y:S01]  /*03b0*/  VIADD R2, R2, 0x1 ;  /* 0x0000000102027836 */ /* 0x000fe20000000000 */
[----:B------:R-:W-:Y:S06]  /*03c0*/  @P1 BRA `(.L_x_517) ;  /* 0xfffffffc00ac1947 */ /* 0x000fec000383ffff */
.L_x_513:
[----:B------:R-:W-:Y:S05]  /*03d0*/  BSYNC.RECONVERGENT B1 ;  /* 0x0000000000017941 */ /* 0x000fea0003800200 */
.L_x_512:
        /* <DEDUP_REMOVED lines=11> */
.L_x_530:
[----:B------:R-:W-:-:S05]  /*0490*/  IMAD.WIDE R16, R2, 0x4, R10 ;  /* 0x0000000402107825 */ /* 0x000fca00078e020a */
[----:B--2---:R-:W2:Y:S01]  /*04a0*/  LDG.E R21, desc[UR6][R16.64+-0x8] ;  /* 0xfffff80610157981 */ /* 0x004ea2000c1e1900 */
[----:B------:R-:W-:Y:S01]  /*04b0*/  VIADD R3, R3, 0x4 ;  /* 0x0000000403037836 */ /* 0x000fe20000000000 */
[----:B------:R-:W-:Y:S01]  /*04c0*/  BSSY.RECONVERGENT B1, `(.L_x_518) ;  /* 0x000000f000017945 */ /* 0x000fe20003800200 */
[----:B01--4-:R-:W-:-:S03]  /*04d0*/  IMAD.WIDE R14, R2, 0x8, R12 ;  /* 0x00000008020e7825 */ /* 0x013fc600078e020c */
[----:B------:R-:W-:Y:S02]  /*04e0*/  ISETP.NE.AND P1, PT, R3, RZ, PT ;  /* 0x000000ff0300720c */ /* 0x000fe40003f25270 */
[----:B--2---:R-:W-:-:S13]  /*04f0*/  ISETP.GE.AND P0, PT, R21, R0, PT ;  /* 0x000000001500720c */ /* 0x004fda0003f06270 */
[----:B------:R-:W-:Y:S05]  /*0500*/  @P0 BRA `(.L_x_519) ;  /* 0x0000000000140947 */ /* 0x000fea0003800000 */
[----:B---3--:R-:W-:Y:S01]  /*0510*/  IMAD.WIDE R20, R21, 0x8, R8 ;  /* 0x0000000815147825 */ /* 0x008fe200078e0208 */
[----:B-1----:R-:W2:Y:S05]  /*0520*/  LDG.E.64 R18, desc[UR6][R14.64+-0x10] ;  /* 0xfffff0060e127981 */ /* 0x002eaa000c1e1b00 */
[----:B------:R-:W2:Y:S02]  /*0530*/  LDG.E.64 R20, desc[UR6][R20.64] ;  /* 0x0000000614147981 */ /* 0x000ea4000c1e1b00 */
[----:B--2--5:R-:W-:Y:S01]  /*0540*/  DFMA R4, -R18, R20, R4 ;  /* 0x000000141204722b */ /* 0x024fe20000000104 */
[----:B------:R-:W-:Y:S10]  /*0550*/  BRA `(.L_x_520) ;  /* 0x0000000000147947 */ /* 0x000ff40003800000 */
.L_x_519:
[----:B------:R-:W-:Y:S01]  /*0560*/  UPRMT UR4, UR8, 0x8880, URZ ;  /* 0x0000888008047896 */ /* 0x000fe200080000ff */
[----:B------:R-:W-:-:S05]  /*0570*/  ISETP.NE.AND P0, PT, R21, R0, PT ;  /* 0x000000001500720c */ /* 0x000fca0003f05270 */
[----:B------:R-:W-:-:S13]  /*0580*/  ISETP.NE.OR P0, PT, RZ, UR4, P0 ;  /* 0x00000004ff007c0c */ /* 0x000fda0008705670 */
[----:B------:R-:W-:Y:S05]  /*0590*/  @P0 BRA `(.L_x_520) ;  /* 0x0000000000040947 */ /* 0x000fea0003800000 */
[----:B-----5:R0:W5:Y:S02]  /*05a0*/  LDG.E.64 R6, desc[UR6][R14.64+-0x10] ;  /* 0xfffff0060e067981 */ /* 0x020164000c1e1b00 */
.L_x_520:
[----:B------:R-:W-:Y:S05]  /*05b0*/  BSYNC.RECONVERGENT B1 ;  /* 0x0000000000017941 */ /* 0x000fea0003800200 */
.L_x_518:
[----:B-1----:R-:W2:Y:S01]  /*05c0*/  LDG.E R19, desc[UR6][R16.64+-0x4] ;  /* 0xfffffc0610137981 */ /* 0x002ea2000c1e1900 */
        /* <DEDUP_REMOVED lines=9> */
.L_x_522:
[----:B---3--:R-:W-:Y:S01]  /*0660*/  IMAD.WIDE R18, R19, 0x8, R8 ;  /* 0x0000000813127825 */ /* 0x008fe200078e0208 */
[----:B------:R-:W2:Y:S05]  /*0670*/  LDG.E.64 R20, desc[UR6][R14.64+-0x8] ;  /* 0xfffff8060e147981 */ /* 0x000eaa000c1e1b00 */
[----:B------:R-:W2:Y:S02]  /*0680*/  LDG.E.64 R18, desc[UR6][R18.64] ;  /* 0x0000000612127981 */ /* 0x000ea4000c1e1b00 */
[----:B--2--5:R-:W-:-:S11]  /*0690*/  DFMA R4, -R20, R18, R4 ;  /* 0x000000121404722b */ /* 0x024fd60000000104 */
.L_x_523:
[----:B------:R-:W-:Y:S05]  /*06a0*/  BSYNC.RECONVERGENT B1 ;  /* 0x0000000000017941 */ /* 0x000fea0003800200 */
.L_x_521:
        /* <DEDUP_REMOVED lines=10> */
.L_x_525:
[----:B---3--:R-:W-:Y:S01]  /*0750*/  IMAD.WIDE R18, R19, 0x8, R8 ;  /* 0x0000000813127825 */ /* 0x008fe200078e0208 */
[----:B------:R-:W2:Y:S05]  /*0760*/  LDG.E.64 R20, desc[UR6][R14.64] ;  /* 0x000000060e147981 */ /* 0x000eaa000c1e1b00 */
[----:B------:R-:W2:Y:S02]  /*0770*/  LDG.E.64 R18, desc[UR6][R18.64] ;  /* 0x0000000612127981 */ /* 0x000ea4000c1e1b00 */
[----:B--2--5:R-:W-:-:S11]  /*0780*/  DFMA R4, -R20, R18, R4 ;  /* 0x000000121404722b */ /* 0x024fd60000000104 */
.L_x_526:
[----:B------:R-:W-:Y:S05]  /*0790*/  BSYNC.RECONVERGENT B1 ;  /* 0x0000000000017941 */ /* 0x000fea0003800200 */
.L_x_524:
        /* <DEDUP_REMOVED lines=10> */
.L_x_528:
[----:B---3--:R-:W-:Y:S01]  /*0840*/  IMAD.WIDE R16, R17, 0x8, R8 ;  /* 0x0000000811107825 */ /* 0x008fe200078e0208 */
[----:B012---:R-:W2:Y:S05]  /*0850*/  LDG.E.64 R14, desc[UR6][R14.64+0x8] ;  /* 0x000008060e0e7981 */ /* 0x007eaa000c1e1b00 */
[----:B------:R-:W2:Y:S02]  /*0860*/  LDG.E.64 R16, desc[UR6][R16.64] ;  /* 0x0000000610107981 */ /* 0x000ea4000c1e1b00 */
[----:B--2--5:R-:W-:-:S11]  /*0870*/  DFMA R4, -R14, R16, R4 ;  /* 0x000000100e04722b */ /* 0x024fd60000000104 */
.L_x_529:
[----:B------:R-:W-:Y:S05]  /*0880*/  BSYNC.RECONVERGENT B1 ;  /* 0x0000000000017941 */ /* 0x000fea0003800200 */
.L_x_527:
[----:B------:R-:W-:Y:S01]  /*0890*/  VIADD R2, R2, 0x4 ;  /* 0x0000000402027836 */ /* 0x000fe20000000000 */
[----:B------:R-:W-:Y:S06]  /*08a0*/  @P1 BRA `(.L_x_530) ;  /* 0xfffffff800f81947 */ /* 0x000fec000383ffff */
.L_x_511:
[----:B------:R-:W-:Y:S05]  /*08b0*/  BSYNC.RECONVERGENT B0 ;  /* 0x0000000000007941 */ /* 0x000fea0003800200 */
.L_x_510:
[----:B-----5:R-:W3:Y:S01]  /*08c0*/  MUFU.RCP64H R3, R7 ;  /* 0x0000000700037308 */ /* 0x020ee20000001800 */
[----:B------:R-:W-:Y:S01]  /*08d0*/  IMAD.MOV.U32 R2, RZ, RZ, 0x1 ;  /* 0x00000001ff027424 */ /* 0x000fe200078e00ff */
[----:B------:R-:W0:Y:S01]  /*08e0*/  LDCU.U8 UR4, c[0x0][0x3bc] ;  /* 0x00007780ff0477ac */ /* 0x000e220008000000 */
[----:B------:R-:W-:Y:S01]  /*08f0*/  FSETP.GEU.AND P2, PT, |R5|, 6.5827683646048100446e-37, PT ;  /* 0x036000000500780b */ /* 0x000fe20003f4e200 */
[----:B------:R-:W-:Y:S03]  /*0900*/  BSSY.RECONVERGENT B0, `(.L_x_531) ;  /* 0x0000014000007945 */ /* 0x000fe60003800200 */
[----:B---3--:R-:W-:Y:S01]  /*0910*/  DFMA R8, R2, -R6, 1 ;  /* 0x3ff000000208742b */ /* 0x008fe20000000806 */
[----:B0-----:R-:W-:-:S07]  /*0920*/  UPRMT UR4, UR4, 0x8880, URZ ;  /* 0x0000888004047896 */ /* 0x001fce00080000ff */
[----:B------:R-:W-:Y:S01]  /*0930*/  DFMA R8, R8, R8, R8 ;  /* 0x000000080808722b */ /* 0x000fe20000000008 */
[----:B------:R-:W-:-:S07]  /*0940*/  ISETP.NE.AND P1, PT, RZ, UR4, PT ;  /* 0x00000004ff007c0c */ /* 0x000fce000bf25270 */
        /* <DEDUP_REMOVED lines=9> */
[----:B------:R-:W-:Y:S01]  /*09e0*/  IMAD.MOV.U32 R8, RZ, RZ, R6 ;  /* 0x000000ffff087224 */ /* 0x000fe200078e0006 */
[----:B------:R-:W-:Y:S01]  /*09f0*/  MOV R12, 0xa40 ;  /* 0x00000a40000c7802 */ /* 0x000fe20000000f00 */
[----:B------:R-:W-:Y:S02]  /*0a00*/  IMAD.MOV.U32 R9, RZ, RZ, R7 ;  /* 0x000000ffff097224 */ /* 0x000fe400078e0007 */
[----:B------:R-:W-:Y:S02]  /*0a10*/  IMAD.MOV.U32 R10, RZ, RZ, R4 ;  /* 0x000000ffff0a7224 */ /* 0x000fe400078e0004 */
[----:B------:R-:W-:-:S07]  /*0a20*/  IMAD.MOV.U32 R11, RZ, RZ, R5 ;  /* 0x000000ffff0b7224 */ /* 0x000fce00078e0005 */
[----:B-12-4-:R-:W-:Y:S05]  /*0a30*/  CALL.REL.NOINC `($__internal_16_$__cuda_sm20_div_rn_f64_full) ;  /* 0x00000000001c7944 */ /* 0x016fea0003c00000 */
.L_x_532:
[----:B------:R-:W-:Y:S05]  /*0a40*/  BSYNC.RECONVERGENT B0 ;  /* 0x0000000000007941 */ /* 0x000fea0003800200 */
.L_x_531:
[----:B------:R-:W0:Y:S01]  /*0a50*/  LDC.64 R6, c[0x0][0x3b0] ;  /* 0x0000ec00ff067b82 */ /* 0x000e220000000a00 */
[----:B------:R-:W-:Y:S02]  /*0a60*/  FSEL R4, R2, R4, !P1 ;  /* 0x0000000402047208 */ /* 0x000fe40004800000 */
[----:B------:R-:W-:Y:S01]  /*0a70*/  FSEL R5, R3, R5, !P1 ;  /* 0x0000000503057208 */ /* 0x000fe20004800000 */
[----:B0-----:R-:W-:-:S05]  /*0a80*/  IMAD.WIDE R2, R0, 0x8, R6 ;  /* 0x0000000800027825 */ /* 0x001fca00078e0206 */
[----:B------:R-:W-:Y:S01]  /*0a90*/  STG.E.64 desc[UR6][R2.64], R4 ;  /* 0x0000000402007986 */ /* 0x000fe2000c101b06 */
[----:B------:R-:W-:Y:S05]  /*0aa0*/  EXIT ;  /* 0x000000000000794d */ /* 0x000fea0003800000 */
        .weak           $__internal_16_$__cuda_sm20_div_rn_f64_full
        .type           $__internal_16_$__cuda_sm20_div_rn_f64_full,@function
        .size           $__internal_16_$__cuda_sm20_div_rn_f64_full,(.L_x_590 - $__internal_16_$__cuda_sm20_div_rn_f64_full)
$__internal_16_$__cuda_sm20_div_rn_f64_full:
        /* <DEDUP_REMOVED lines=67> */
.L_x_534:
        /* <DEDUP_REMOVED lines=16> */
.L_x_537:
[----:B------:R-:W-:Y:S01]  /*0fe0*/  LOP3.LUT R15, R9, 0x80000, RZ, 0xfc, !PT ;  /* 0x00080000090f7812 */ /* 0x000fe200078efcff */
[----:B------:R-:W-:Y:S01]  /*0ff0*/  IMAD.MOV.U32 R14, RZ, RZ, R8 ;  /* 0x000000ffff0e7224 */ /* 0x000fe200078e0008 */
[----:B------:R-:W-:Y:S06]  /*1000*/  BRA `(.L_x_535) ;  /* 0x0000000000087947 */ /* 0x000fec0003800000 */
.L_x_536:
[----:B------:R-:W-:Y:S01]  /*1010*/  LOP3.LUT R15, R11, 0x80000, RZ, 0xfc, !PT ;  /* 0x000800000b0f7812 */ /* 0x000fe200078efcff */
[----:B------:R-:W-:-:S07]  /*1020*/  IMAD.MOV.U32 R14, RZ, RZ, R10 ;  /* 0x000000ffff0e7224 */ /* 0x000fce00078e000a */
.L_x_535:
[----:B------:R-:W-:Y:S05]  /*1030*/  BSYNC.RECONVERGENT B1 ;  /* 0x0000000000017941 */ /* 0x000fea0003800200 */
.L_x_533:
[----:B------:R-:W-:Y:S02]  /*1040*/  IMAD.MOV.U32 R13, RZ, RZ, 0x0 ;  /* 0x00000000ff0d7424 */ /* 0x000fe400078e00ff */
[----:B------:R-:W-:Y:S02]  /*1050*/  IMAD.MOV.U32 R2, RZ, RZ, R14 ;  /* 0x000000ffff027224 */ /* 0x000fe400078e000e */
[----:B------:R-:W-:Y:S01]  /*1060*/  IMAD.MOV.U32 R3, RZ, RZ, R15 ;  /* 0x000000ffff037224 */ /* 0x000fe200078e000f */
[----:B------:R-:W-:Y:S06]  /*1070*/  RET.REL.NODEC R12 `(sparse_trsv_lower_level_f64) ;  /* 0xffffffec0ce07950 */ /* 0x000fec0003c3ffff */
.L_x_538:
        /* <DEDUP_REMOVED lines=16> */
.L_x_590:


//--------------------- .text.sparse_trsv_lower_level_f32 --------------------------
	.section	.text.sparse_trsv_lower_level_f32,"ax",@progbits
	.align	128
        .global         sparse_trsv_lower_level_f32
        .type           sparse_trsv_lower_level_f32,@function
        .size           sparse_trsv_lower_level_f32,(.L_x_591 - sparse_trsv_lower_level_f32)
        .other          sparse_trsv_lower_level_f32,@"STO_CUDA_ENTRY STV_DEFAULT"
sparse_trsv_lower_level_f32:
.text.sparse_trsv_lower_level_f32:
        /* <DEDUP_REMOVED lines=14> */
[----:B0-----:R-:W-:-:S06]  /*00e0*/  IMAD.WIDE R2, R5, 0x4, R2 ;  /* 0x0000000405027825 */ /* 0x001fcc00078e0202 */
[----:B-1----:R-:W3:Y:S02]  /*00f0*/  LDG.E R2, desc[UR6][R2.64] ;  /* 0x0000000602027981 */ /* 0x002ee4000c1e1900 */
[----:B---3--:R-:W-:-:S05]  /*0100*/  IMAD.WIDE R6, R2, 0x4, R6 ;  /* 0x0000000402067825 */ /* 0x008fca00078e0206 */
[----:B------:R-:W3:Y:S04]  /*0110*/  LDG.E R4, desc[UR6][R6.64] ;  /* 0x0000000606047981 */ /* 0x000ee8000c1e1900 */
[----:B------:R-:W3:Y:S01]  /*0120*/  LDG.E R13, desc[UR6][R6.64+0x4] ;  /* 0x00000406060d7981 */ /* 0x000ee2000c1e1900 */
[----:B--2---:R-:W-:-:S05]  /*0130*/  IMAD.WIDE R8, R2, 0x4, R8 ;  /* 0x0000000402087825 */ /* 0x004fca00078e0208 */
[----:B------:R0:W5:Y:S01]  /*0140*/  LDG.E R5, desc[UR6][R8.64] ;  /* 0x0000000608057981 */ /* 0x000162000c1e1900 */
[----:B------:R-:W-:Y:S01]  /*0150*/  BSSY.RECONVERGENT B0, `(.L_x_539) ;  /* 0x0000073000007945 */ /* 0x000fe20003800200 */
[----:B------:R-:W-:Y:S01]  /*0160*/  IMAD.MOV.U32 R3, RZ, RZ, 0x3f800000 ;  /* 0x3f800000ff037424 */ /* 0x000fe200078e00ff */
[----:B---3--:R-:W-:-:S13]  /*0170*/  ISETP.GE.AND P0, PT, R4, R13, PT ;  /* 0x0000000d0400720c */ /* 0x008fda0003f06270 */
[----:B0---4-:R-:W-:Y:S05]  /*0180*/  @P0 BRA `(.L_x_540) ;  /* 0x0000000400bc0947 */ /* 0x011fea0003800000 */
        /* <DEDUP_REMOVED lines=12> */
.L_x_546:
        /* <DEDUP_REMOVED lines=14> */
.L_x_544:
[----:B0-----:R-:W-:Y:S01]  /*0330*/  IMAD.WIDE R14, R15, 0x4, R6 ;  /* 0x000000040f0e7825 */ /* 0x001fe200078e0206 */
[----:B------:R-:W2:Y:S05]  /*0340*/  LDG.E R16, desc[UR6][R16.64] ;  /* 0x0000000610107981 */ /* 0x000eaa000c1e1900 */
[----:B------:R-:W2:Y:S02]  /*0350*/  LDG.E R14, desc[UR6][R14.64] ;  /* 0x000000060e0e7981 */ /* 0x000ea4000c1e1900 */
[----:B--2--5:R-:W-:-:S07]  /*0360*/  FFMA R5, -R16, R14, R5 ;  /* 0x0000000e10057223 */ /* 0x024fce0000000105 */
.L_x_545:
[----:B------:R-:W-:Y:S05]  /*0370*/  BSYNC.RECONVERGENT B2 ;  /* 0x0000000000027941 */ /* 0x000fea0003800200 */
.L_x_543:
[----:B------:R-:W-:Y:S01]  /*0380*/  VIADD R0, R0, 0x1 ;  /* 0x0000000100007836 */ /* 0x000fe20000000000 */
[----:B------:R-:W-:Y:S06]  /*0390*/  @P1 BRA `(.L_x_546) ;  /* 0xfffffffc00ac1947 */ /* 0x000fec000383ffff */
.L_x_542:
[----:B------:R-:W-:Y:S05]  /*03a0*/  BSYNC.RECONVERGENT B1 ;  /* 0x0000000000017941 */ /* 0x000fea0003800200 */
.L_x_541:
[----:B------:R-:W-:-:S05]  /*03b0*/  IMAD.IADD R4, R4, 0x1, -R13 ;  /* 0x0000000104047824 */ /* 0x000fca00078e0a0d */
[----:B------:R-:W-:-:S13]  /*03c0*/  ISETP.GT.U32.AND P0, PT, R4, -0x4, PT ;  /* 0xfffffffc0400780c */ /* 0x000fda0003f04070 */
[----:B------:R-:W-:Y:S05]  /*03d0*/  @P0 BRA `(.L_x_540) ;  /* 0x0000000400280947 */ /* 0x000fea0003800000 */
[----:B------:R-:W2:Y:S01]  /*03e0*/  LDC.64 R8, c[0x0][0x398] ;  /* 0x0000e600ff087b82 */ /* 0x000ea20000000a00 */
[----:B------:R-:W-:-:S07]  /*03f0*/  IMAD.IADD R4, R0, 0x1, -R13 ;  /* 0x0000000100047824 */ /* 0x000fce00078e0a0d */
[----:B------:R-:W3:Y:S08]  /*0400*/  LDC.64 R10, c[0x0][0x3a0] ;  /* 0x0000e800ff0a7b82 */ /* 0x000ef00000000a00 */
[----:B0-----:R-:W0:Y:S01]  /*0410*/  LDC.64 R6, c[0x0][0x3b0] ;  /* 0x0000ec00ff067b82 */ /* 0x001e220000000a00 */
[----:B--2---:R-:W-:-:S05]  /*0420*/  IADD3 R8, P0, PT, R8, 0x8, RZ ;  /* 0x0000000808087810 */ /* 0x004fca0007f1e0ff */
[----:B------:R-:W-:Y:S01]  /*0430*/  IMAD.X R9, RZ, RZ, R9, P0 ;  /* 0x000000ffff097224 */ /* 0x000fe200000e0609 */
[----:B---3--:R-:W-:-:S05]  /*0440*/  IADD3 R10, P1, PT, R10, 0x8, RZ ;  /* 0x000000080a0a7810 */ /* 0x008fca0007f3e0ff */
[----:B------:R-:W-:-:S08]  /*0450*/  IMAD.X R11, RZ, RZ, R11, P1 ;  /* 0x000000ffff0b7224 */ /* 0x000fd000008e060b */
.L_x_559:
[----:B------:R-:W-:-:S05]  /*0460*/  IMAD.WIDE R14, R0, 0x4, R8 ;  /* 0x00000004000e7825 */ /* 0x000fca00078e0208 */
[----:B-12---:R-:W2:Y:S01]  /*0470*/  LDG.E R17, desc[UR6][R14.64+-0x8] ;  /* 0xfffff8060e117981 */ /* 0x006ea2000c1e1900 */
[----:B------:R-:W-:Y:S01]  /*0480*/  VIADD R4, R4, 0x4 ;  /* 0x0000000404047836 */ /* 0x000fe20000000000 */
[----:B------:R-:W-:Y:S01]  /*0490*/  BSSY.RECONVERGENT B1, `(.L_x_547) ;  /* 0x000000f000017945 */ /* 0x000fe20003800200 */
[----:B---34-:R-:W-:-:S03]  /*04a0*/  IMAD.WIDE R12, R0, 0x4, R10 ;  /* 0x00000004000c7825 */ /* 0x018fc600078e020a */
[----:B------:R-:W-:Y:S02]  /*04b0*/  ISETP.NE.AND P1, PT, R4, RZ, PT ;  /* 0x000000ff0400720c */ /* 0x000fe40003f25270 */
[----:B--2---:R-:W-:-:S13]  /*04c0*/  ISETP.GE.AND P0, PT, R17, R2, PT ;  /* 0x000000021100720c */ /* 0x004fda0003f06270 */
[----:B------:R-:W-:Y:S05]  /*04d0*/  @P0 BRA `(.L_x_548) ;  /* 0x0000000000140947 */ /* 0x000fea0003800000 */
[----:B0-----:R-:W-:Y:S01]  /*04e0*/  IMAD.WIDE R16, R17, 0x4, R6 ;  /* 0x0000000411107825 */ /* 0x001fe200078e0206 */
[----:B------:R-:W2:Y:S05]  /*04f0*/  LDG.E R18, desc[UR6][R12.64+-0x8] ;  /* 0xfffff8060c127981 */ /* 0x000eaa000c1e1900 */
[----:B------:R-:W2:Y:S02]  /*0500*/  LDG.E R16, desc[UR6][R16.64] ;  /* 0x0000000610107981 */ /* 0x000ea4000c1e1900 */
[----:B--2--5:R-:W-:Y:S01]  /*0510*/  FFMA R5, -R18, R16, R5 ;  /* 0x0000001012057223 */ /* 0x024fe20000000105 */
[----:B------:R-:W-:Y:S06]  /*0520*/  BRA `(.L_x_549) ;  /* 0x0000000000147947 */ /* 0x000fec0003800000 */
.L_x_548:
[----:B------:R-:W-:Y:S01]  /*0530*/  UPRMT UR4, UR8, 0x8880, URZ ;  /* 0x0000888008047896 */ /* 0x000fe200080000ff */
[----:B------:R-:W-:-:S05]  /*0540*/  ISETP.NE.AND P0, PT, R17, R2, PT ;  /* 0x000000021100720c */ /* 0x000fca0003f05270 */
[----:B------:R-:W-:-:S13]  /*0550*/  ISETP.NE.OR P0, PT, RZ, UR4, P0 ;  /* 0x00000004ff007c0c */ /* 0x000fda0008705670 */
[----:B------:R-:W-:Y:S05]  /*0560*/  @P0 BRA `(.L_x_549) ;  /* 0x0000000000040947 */ /* 0x000fea0003800000 */
[----:B-----5:R1:W5:Y:S02]  /*0570*/  LDG.E R3, desc[UR6][R12.64+-0x8] ;  /* 0xfffff8060c037981 */ /* 0x020364000c1e1900 */
.L_x_549:
[----:B------:R-:W-:Y:S05]  /*0580*/  BSYNC.RECONVERGENT B1 ;  /* 0x0000000000017941 */ /* 0x000fea0003800200 */
.L_x_547:
        /* <DEDUP_REMOVED lines=10> */
.L_x_551:
[----:B0-----:R-:W-:Y:S01]  /*0630*/  IMAD.WIDE R16, R17, 0x4, R6 ;  /* 0x0000000411107825 */ /* 0x001fe200078e0206 */
[----:B------:R-:W2:Y:S05]  /*0640*/  LDG.E R18, desc[UR6][R12.64+-0x4] ;  /* 0xfffffc060c127981 */ /* 0x000eaa000c1e1900 */
[----:B------:R-:W2:Y:S02]  /*0650*/  LDG.E R16, desc[UR6][R16.64] ;  /* 0x0000000610107981 */ /* 0x000ea4000c1e1900 */
[----:B--2--5:R-:W-:-:S07]  /*0660*/  FFMA R5, -R18, R16, R5 ;  /* 0x0000001012057223 */ /* 0x024fce0000000105 */
.L_x_552:
[----:B------:R-:W-:Y:S05]  /*0670*/  BSYNC.RECONVERGENT B1 ;  /* 0x0000000000017941 */ /* 0x000fea0003800200 */
.L_x_550:
[----:B------:R-:W3:Y:S01]  /*0680*/  LDG.E R17, desc[UR6][R14.64] ;  /* 0x000000060e117981 */ /* 0x000ee2000c1e1900 */
[----:B------:R-:W-:Y:S01]  /*0690*/  BSSY.RECONVERGENT B1, `(.L_x_553) ;  /* 0x000000d000017945 */ /* 0x000fe20003800200 */
[----:B---3--:R-:W-:-:S13]  /*06a0*/  ISETP.GE.AND P0, PT, R17, R2, PT ;  /* 0x000000021100720c */ /* 0x008fda0003f06270 */
[----:B------:R-:W-:Y:S05]  /*06b0*/  @!P0 BRA `(.L_x_554) ;  /* 0x0000000000188947 */ /* 0x000fea0003800000 */
[----:B------:R-:W-:Y:S01]  /*06c0*/  UPRMT UR4, UR8, 0x8880, URZ ;  /* 0x0000888008047896 */ /* 0x000fe200080000ff */
[----:B------:R-:W-:-:S05]  /*06d0*/  ISETP.NE.AND P0, PT, R17, R2, PT ;  /* 0x000000021100720c */ /* 0x000fca0003f05270 */
[----:B------:R-:W-:-:S13]  /*06e0*/  ISETP.NE.OR P0, PT, RZ, UR4, P0 ;  /* 0x00000004ff007c0c */ /* 0x000fda0008705670 */
[----:B------:R-:W-:Y:S05]  /*06f0*/  @P0 BRA `(.L_x_555) ;  /* 0x0000000000180947 */ /* 0x000fea0003800000 */
[----:B-----5:R3:W5:Y:S01]  /*0700*/  LDG.E R3, desc[UR6][R12.64] ;  /* 0x000000060c037981 */ /* 0x020762000c1e1900 */
[----:B------:R-:W-:Y:S05]  /*0710*/  BRA `(.L_x_555) ;  /* 0x0000000000107947 */ /* 0x000fea0003800000 */
.L_x_554:
[----:B0-----:R-:W-:Y:S01]  /*0720*/  IMAD.WIDE R16, R17, 0x4, R6 ;  /* 0x0000000411107825 */ /* 0x001fe200078e0206 */
[----:B------:R-:W3:Y:S05]  /*0730*/  LDG.E R18, desc[UR6][R12.64] ;  /* 0x000000060c127981 */ /* 0x000eea000c1e1900 */
[----:B------:R-:W3:Y:S02]  /*0740*/  LDG.E R16, desc[UR6][R16.64] ;  /* 0x0000000610107981 */ /* 0x000ee4000c1e1900 */
[----:B---3-5:R-:W-:-:S07]  /*0750*/  FFMA R5, -R18, R16, R5 ;  /* 0x0000001012057223 */ /* 0x028fce0000000105 */
.L_x_555:
[----:B------:R-:W-:Y:S05]  /*0760*/  BSYNC.RECONVERGENT B1 ;  /* 0x0000000000017941 */ /* 0x000fea0003800200 */
.L_x_553:
        /* <DEDUP_REMOVED lines=10> */
.L_x_557:
[----:B0-----:R-:W-:Y:S01]  /*0810*/  IMAD.WIDE R14, R15, 0x4, R6 ;  /* 0x000000040f0e7825 */ /* 0x001fe200078e0206 */
[----:B-123--:R-:W2:Y:S05]  /*0820*/  LDG.E R12, desc[UR6][R12.64+0x4] ;  /* 0x000004060c0c7981 */ /* 0x00eeaa000c1e1900 */
[----:B------:R-:W2:Y:S02]  /*0830*/  LDG.E R14, desc[UR6][R14.64] ;  /* 0x000000060e0e7981 */ /* 0x000ea4000c1e1900 */
[----:B--2--5:R-:W-:-:S07]  /*0840*/  FFMA R5, -R12, R14, R5 ;  /* 0x0000000e0c057223 */ /* 0x024fce0000000105 */
.L_x_558:
[----:B------:R-:W-:Y:S05]  /*0850*/  BSYNC.RECONVERGENT B1 ;  /* 0x0000000000017941 */ /* 0x000fea0003800200 */
.L_x_556:
[----:B------:R-:W-:Y:S01]  /*0860*/  VIADD R0, R0, 0x4 ;  /* 0x0000000400007836 */ /* 0x000fe20000000000 */
[----:B------:R-:W-:Y:S06]  /*0870*/  @P1 BRA `(.L_x_559) ;  /* 0xfffffff800f81947 */ /* 0x000fec000383ffff */
.L_x_540:
[----:B------:R-:W-:Y:S05]  /*0880*/  BSYNC.RECONVERGENT B0 ;  /* 0x0000000000007941 */ /* 0x000fea0003800200 */
.L_x_539:
        /* <DEDUP_REMOVED lines=12> */
[----:B------:R-:W-:Y:S01]  /*0950*/  IMAD.MOV.U32 R0, RZ, RZ, R5 ;  /* 0x000000ffff007224 */ /* 0x000fe200078e0005 */
[----:B------:R-:W-:-:S07]  /*0960*/  MOV R4, 0x980 ;  /* 0x0000098000047802 */ /* 0x000fce0000000f00 */
[----:B---34-:R-:W-:Y:S05]  /*0970*/  CALL.REL.NOINC `($__internal_17_$__cuda_sm3x_div_rn_noftz_f32_slowpath) ;  /* 0x0000000000187944 */ /* 0x018fea0003c00000 */
.L_x_561:
[----:B------:R-:W-:Y:S05]  /*0980*/  BSYNC.RECONVERGENT B0 ;  /* 0x0000000000007941 */ /* 0x000fea0003800200 */
.L_x_560:
[----:B------:R-:W0:Y:S01]  /*0990*/  LDC.64 R6, c[0x0][0x3b0] ;  /* 0x0000ec00ff067b82 */ /* 0x000e220000000a00 */
[----:B------:R-:W-:Y:S01]  /*09a0*/  FSEL R5, R0, R5, !P2 ;  /* 0x0000000500057208 */ /* 0x000fe20005000000 */
[----:B0-----:R-:W-:-:S05]  /*09b0*/  IMAD.WIDE R2, R2, 0x4, R6 ;  /* 0x0000000402027825 */ /* 0x001fca00078e0206 */
[----:B------:R-:W-:Y:S01]  /*09c0*/  STG.E desc[UR6][R2.64], R5 ;  /* 0x0000000502007986 */ /* 0x000fe2000c101906 */
[----:B------:R-:W-:Y:S05]  /*09d0*/  EXIT ;  /* 0x000000000000794d */ /* 0x000fea0003800000 */
        .weak           $__internal_17_$__cuda_sm3x_div_rn_noftz_f32_slowpath
        .type           $__internal_17_$__cuda_sm3x_div_rn_noftz_f32_slowpath,@function
        .size           $__internal_17_$__cuda_sm3x_div_rn_noftz_f32_slowpath,(.L_x_591 - $__internal_17_$__cuda_sm3x_div_rn_noftz_f32_slowpath)
$__internal_17_$__cuda_sm3x_div_rn_noftz_f32_slowpath:
        /* <DEDUP_REMOVED lines=34> */
.L_x_563:
        /* <DEDUP_REMOVED lines=13> */
[----:B------:R-:W-:Y:S02]  /*0cd0*/  FFMA R10, R9, R11, R0 ;  /* 0x0000000b090a7223 */ /* 0x000fe40000000000 */
[----:B------:R-:W-:Y:S02]  /*0ce0*/  IMAD.IADD R7, R7, 0x1, R6 ;  /* 0x0000000107077824 */ /* 0x000fe400078e0206 */
        /* <DEDUP_REMOVED lines=36> */
.L_x_570:
[----:B------:R-:W-:-:S04]  /*0f30*/  LOP3.LUT R0, R0, 0x80000000, RZ, 0xc0, !PT ;  /* 0x8000000000007812 */ /* 0x000fc800078ec0ff */
[----:B------:R-:W-:Y:S01]  /*0f40*/  LOP3.LUT R0, R0, 0x7f800000, RZ, 0xfc, !PT ;  /* 0x7f80000000007812 */ /* 0x000fe200078efcff */
[----:B------:R-:W-:Y:S06]  /*0f50*/  BRA `(.L_x_571) ;  /* 0x0000000000047947 */ /* 0x000fec0003800000 */
.L_x_569:
[----:B------:R-:W-:-:S07]  /*0f60*/  IMAD R0, R7, 0x800000, R0 ;  /* 0x0080000007007824 */ /* 0x000fce00078e0200 */
.L_x_571:
[----:B------:R-:W-:Y:S05]  /*0f70*/  BSYNC.RECONVERGENT B2 ;  /* 0x0000000000027941 */ /* 0x000fea0003800200 */
.L_x_568:
[----:B------:R-:W-:Y:S05]  /*0f80*/  BRA `(.L_x_572) ;  /* 0x0000000000207947 */ /* 0x000fea0003800000 */
.L_x_567:
[----:B------:R-:W-:-:S04]  /*0f90*/  LOP3.LUT R0, R3, 0x80000000, R0, 0x48, !PT ;  /* 0x8000000003007812 */ /* 0x000fc800078e4800 */
[----:B------:R-:W-:Y:S01]  /*0fa0*/  LOP3.LUT R0, R0, 0x7f800000, RZ, 0xfc, !PT ;  /* 0x7f80000000007812 */ /* 0x000fe200078efcff */
[----:B------:R-:W-:Y:S06]  /*0fb0*/  BRA `(.L_x_572) ;  /* 0x0000000000147947 */ /* 0x000fec0003800000 */
.L_x_566:
[----:B------:R-:W-:Y:S01]  /*0fc0*/  LOP3.LUT R0, R3, 0x80000000, R0, 0x48, !PT ;  /* 0x8000000003007812 */ /* 0x000fe200078e4800 */
[----:B------:R-:W-:Y:S06]  /*0fd0*/  BRA `(.L_x_572) ;  /* 0x00000000000c7947 */ /* 0x000fec0003800000 */
.L_x_565:
[----:B------:R-:W0:Y:S01]  /*0fe0*/  MUFU.RSQ R0, -QNAN ;  /* 0xffc0000000007908 */ /* 0x000e220000001400 */
[----:B------:R-:W-:Y:S05]  /*0ff0*/  BRA `(.L_x_572) ;  /* 0x0000000000047947 */ /* 0x000fea0003800000 */
.L_x_564:
[----:B------:R-:W-:-:S07]  /*1000*/  FADD.FTZ R0, R0, R3 ;  /* 0x0000000300007221 */ /* 0x000fce0000010000 */
.L_x_572:
[----:B------:R-:W-:Y:S05]  /*1010*/  BSYNC.RECONVERGENT B1 ;  /* 0x0000000000017941 */ /* 0x000fea0003800200 */
.L_x_562:
[----:B------:R-:W-:Y:S02]  /*1020*/  IMAD.MOV.U32 R6, RZ, RZ, R4 ;  /* 0x000000ffff067224 */ /* 0x000fe400078e0004 */
[----:B------:R-:W-:-:S04]  /*1030*/  IMAD.MOV.U32 R7, RZ, RZ, 0x0 ;  /* 0x00000000ff077424 */ /* 0x000fc800078e00ff */
[----:B0-----:R-:W-:Y:S05]  /*1040*/  RET.REL.NODEC R6 `(sparse_trsv_lower_level_f32) ;  /* 0xffffffec06ec7950 */ /* 0x001fea0003c3ffff */
.L_x_573:
        /* <DEDUP_REMOVED lines=11> */
.L_x_591:


//--------------------- .nv.shared.apply_row_perm_f64 --------------------------
	.section	.nv.shared.apply_row_perm_f64,"aw",@nobits
	.sectionflags	@""
	.align	16
	.zero		1024


//--------------------- .nv.shared.reserved.0     --------------------------
	.section	.nv.shared.reserved.0,"aw",@nobits
	.weak		__nv_reservedSMEM_offset_0_alias
	.size		__nv_reservedSMEM_offset_0_alias, 0, 64
	.other		__nv_reservedSMEM_offset_0_alias,@"STO_CUDA_RESERVED_SHARED STV_DEFAULT"
__nv_reservedSMEM_offset_0_alias:
	.zero		0
	.zero		64


//--------------------- .nv.shared.apply_row_perm_f32 --------------------------
	.section	.nv.shared.apply_row_perm_f32,"aw",@nobits
	.sectionflags	@""
	.align	16
	.zero		1024


//--------------------- .nv.shared.find_diag_indices_csc --------------------------
	.section	.nv.shared.find_diag_indices_csc,"aw",@nobits
	.sectionflags	@""
	.align	16
	.zero		1024


//--------------------- .nv.shared.sparse_trsv_csc_upper_level_f64 --------------------------
	.section	.nv.shared.sparse_trsv_csc_upper_level_f64,"aw",@nobits
	.sectionflags	@""
	.align	16
	.zero		1024


//--------------------- .nv.shared.sparse_trsv_csc_upper_level_f32 --------------------------
	.section	.nv.shared.sparse_trsv_csc_upper_level_f32,"aw",@nobits
	.sectionflags	@""
	.align	16
	.zero		1024


//--------------------- .nv.shared.sparse_trsv_csc_lower_level_f64 --------------------------
	.section	.nv.shared.sparse_trsv_csc_lower_level_f64,"aw",@nobits
	.sectionflags	@""
	.align	16
	.zero		1024


//--------------------- .nv.shared.sparse_trsv_csc_lower_level_f32 --------------------------
	.section	.nv.shared.sparse_trsv_csc_lower_level_f32,"aw",@nobits
	.sectionflags	@""
	.align	16
	.zero		1024


//--------------------- .nv.shared.sparse_clear_f64 --------------------------
	.section	.nv.shared.sparse_clear_f64,"aw",@nobits
	.sectionflags	@""
	.align	16
	.zero		1024


//--------------------- .nv.shared.sparse_clear_f32 --------------------------
	.section	.nv.shared.sparse_clear_f32,"aw",@nobits
	.sectionflags	@""
	.align	16
	.zero		1024


//--------------------- .nv.shared.sparse_divide_pivot_f64 --------------------------
	.section	.nv.shared.sparse_divide_pivot_f64,"aw",@nobits
	.sectionflags	@""
	.align	16
	.zero		1024


//--------------------- .nv.shared.sparse_divide_pivot_f32 --------------------------
	.section	.nv.shared.sparse_divide_pivot_f32,"aw",@nobits
	.sectionflags	@""
	.align	16
	.zero		1024


//--------------------- .nv.shared.sparse_gather_clear_f64 --------------------------
	.section	.nv.shared.sparse_gather_clear_f64,"aw",@nobits
	.sectionflags	@""
	.align	16
	.zero		1024


//--------------------- .nv.shared.sparse_gather_clear_f32 --------------------------
	.section	.nv.shared.sparse_gather_clear_f32,"aw",@nobits
	.sectionflags	@""
	.align	16
	.zero		1024


//--------------------- .nv.shared.sparse_find_pivot_f64 --------------------------
	.section	.nv.shared.sparse_find_pivot_f64,"aw",@nobits
	.sectionflags	@""
	.align	16
	.zero		1024


//--------------------- .nv.shared.sparse_find_pivot_f32 --------------------------
	.section	.nv.shared.sparse_find_pivot_f32,"aw",@nobits
	.sectionflags	@""
	.align	16
	.zero		1024


//--------------------- .nv.shared.sparse_axpy_f64 --------------------------
	.section	.nv.shared.sparse_axpy_f64,"aw",@nobits
	.sectionflags	@""
	.align	16
	.zero		1024


//--------------------- .nv.shared.sparse_axpy_f32 --------------------------
	.section	.nv.shared.sparse_axpy_f32,"aw",@nobits
	.sectionflags	@""
	.align	16
	.zero		1024


//--------------------- .nv.shared.sparse_scatter_f64 --------------------------
	.section	.nv.shared.sparse_scatter_f64,"aw",@nobits
	.sectionflags	@""
	.align	16
	.zero		1024


//--------------------- .nv.shared.sparse_scatter_f32 --------------------------
	.section	.nv.shared.sparse_scatter_f32,"aw",@nobits
	.sectionflags	@""
	.align	16
	.zero		1024


//--------------------- .nv.shared.extract_lower_scatter_f64 --------------------------
	.section	.nv.shared.extract_lower_scatter_f64,"aw",@nobits
	.sectionflags	@""
	.align	16
	.zero		1024


//--------------------- .nv.shared.extract_lower_scatter_f32 --------------------------
	.section	.nv.shared.extract_lower_scatter_f32,"aw",@nobits
	.sectionflags	@""
	.align	16
	.zero		1024


//--------------------- .nv.shared.split_lu_scatter_f64 --------------------------
	.section	.nv.shared.split_lu_scatter_f64,"aw",@nobits
	.sectionflags	@""
	.align	16
	.zero		1024


//--------------------- .nv.shared.split_lu_scatter_f32 --------------------------
	.section	.nv.shared.split_lu_scatter_f32,"aw",@nobits
	.sectionflags	@""
	.align	16
	.zero		1024


//--------------------- .nv.shared.copy_f64       --------------------------
	.section	.nv.shared.copy_f64,"aw",@nobits
	.sectionflags	@""
	.align	16
	.zero		1024


//--------------------- .nv.shared.copy_f32       --------------------------
	.section	.nv.shared.copy_f32,"aw",@nobits
	.sectionflags	@""
	.align	16
	.zero		1024


//--------------------- .nv.shared.find_diag_indices --------------------------
	.section	.nv.shared.find_diag_indices,"aw",@nobits
	.sectionflags	@""
	.align	16
	.zero		1024


//--------------------- .nv.shared.sparse_trsv_upper_level_multi_rhs_f64 --------------------------
	.section	.nv.shared.sparse_trsv_upper_level_multi_rhs_f64,"aw",@nobits
	.sectionflags	@""
	.align	16
	.zero		1024


//--------------------- .nv.shared.sparse_trsv_upper_level_multi_rhs_f32 --------------------------
	.section	.nv.shared.sparse_trsv_upper_level_multi_rhs_f32,"aw",@nobits
	.sectionflags	@""
	.align	16
	.zero		1024


//--------------------- .nv.shared.sparse_trsv_lower_level_multi_rhs_f64 --------------------------
	.section	.nv.shared.sparse_trsv_lower_level_multi_rhs_f64,"aw",@nobits
	.sectionflags	@""
	.align	16
	.zero		1024


//--------------------- .nv.shared.sparse_trsv_lower_level_multi_rhs_f32 --------------------------
	.section	.nv.shared.sparse_trsv_lower_level_multi_rhs_f32,"aw",@nobits
	.sectionflags	@""
	.align	16
	.zero		1024


//--------------------- .nv.shared.ic0_level_f64  --------------------------
	.section	.nv.shared.ic0_level_f64,"aw",@nobits
	.sectionflags	@""
	.align	16
	.zero		1024


//--------------------- .nv.shared.ic0_level_f32  --------------------------
	.section	.nv.shared.ic0_level_f32,"aw",@nobits
	.sectionflags	@""
	.align	16
	.zero		1024


//--------------------- .nv.shared.ilu0_level_f64 --------------------------
	.section	.nv.shared.ilu0_level_f64,"aw",@nobits
	.sectionflags	@""
	.align	16
	.zero		1024


//--------------------- .nv.shared.ilu0_level_f32 --------------------------
	.section	.nv.shared.ilu0_level_f32,"aw",@nobits
	.sectionflags	@""
	.align	16
	.zero		1024


//--------------------- .nv.shared.sparse_trsv_upper_level_f64 --------------------------
	.section	.nv.shared.sparse_trsv_upper_level_f64,"aw",@nobits
	.sectionflags	@""
	.align	16
	.zero		1024


//--------------------- .nv.shared.sparse_trsv_upper_level_f32 --------------------------
	.section	.nv.shared.sparse_trsv_upper_level_f32,"aw",@nobits
	.sectionflags	@""
	.align	16
	.zero		1024


//--------------------- .nv.shared.sparse_trsv_lower_level_f64 --------------------------
	.section	.nv.shared.sparse_trsv_lower_level_f64,"aw",@nobits
	.sectionflags	@""
	.align	16
	.zero		1024


//--------------------- .nv.shared.sparse_trsv_lower_level_f32 --------------------------
	.section	.nv.shared.sparse_trsv_lower_level_f32,"aw",@nobits
	.sectionflags	@""
	.align	16
	.zero		1024


//--------------------- .nv.constant0.apply_row_perm_f64 --------------------------
	.section	.nv.constant0.apply_row_perm_f64,"a",@progbits
	.sectionflags	@""
	.align	4
.nv.constant0.apply_row_perm_f64:
	.zero		924


//--------------------- .nv.constant0.apply_row_perm_f32 --------------------------
	.section	.nv.constant0.apply_row_perm_f32,"a",@progbits
	.sectionflags	@""
	.align	4
.nv.constant0.apply_row_perm_f32:
	.zero		924


//--------------------- .nv.constant0.find_diag_indices_csc --------------------------
	.section	.nv.constant0.find_diag_indices_csc,"a",@progbits
	.sectionflags	@""
	.align	4
.nv.constant0.find_diag_indices_csc:
	.zero		924


//--------------------- .nv.constant0.sparse_trsv_csc_upper_level_f64 --------------------------
	.section	.nv.constant0.sparse_trsv_csc_upper_level_f64,"a",@progbits
	.sectionflags	@""
	.align	4
.nv.constant0.sparse_trsv_csc_upper_level_f64:
	.zero		956


//--------------------- .nv.constant0.sparse_trsv_csc_upper_level_f32 --------------------------
	.section	.nv.constant0.sparse_trsv_csc_upper_level_f32,"a",@progbits
	.sectionflags	@""
	.align	4
.nv.constant0.sparse_trsv_csc_upper_level_f32:
	.zero		956


//--------------------- .nv.constant0.sparse_trsv_csc_lower_level_f64 --------------------------
	.section	.nv.constant0.sparse_trsv_csc_lower_level_f64,"a",@progbits
	.sectionflags	@""
	.align	4
.nv.constant0.sparse_trsv_csc_lower_level_f64:
	.zero		957


//--------------------- .nv.constant0.sparse_trsv_csc_lower_level_f32 --------------------------
	.section	.nv.constant0.sparse_trsv_csc_lower_level_f32,"a",@progbits
	.sectionflags	@""
	.align	4
.nv.constant0.sparse_trsv_csc_lower_level_f32:
	.zero		957


//--------------------- .nv.constant0.sparse_clear_f64 --------------------------
	.section	.nv.constant0.sparse_clear_f64,"a",@progbits
	.sectionflags	@""
	.align	4
.nv.constant0.sparse_clear_f64:
	.zero		916


//--------------------- .nv.constant0.sparse_clear_f32 --------------------------
	.section	.nv.constant0.sparse_clear_f32,"a",@progbits
	.sectionflags	@""
	.align	4
.nv.constant0.sparse_clear_f32:
	.zero		916


//--------------------- .nv.constant0.sparse_divide_pivot_f64 --------------------------
	.section	.nv.constant0.sparse_divide_pivot_f64,"a",@progbits
	.sectionflags	@""
	.align	4
.nv.constant0.sparse_divide_pivot_f64:
	.zero		924


//--------------------- .nv.constant0.sparse_divide_pivot_f32 --------------------------
	.section	.nv.constant0.sparse_divide_pivot_f32,"a",@progbits
	.sectionflags	@""
	.align	4
.nv.constant0.sparse_divide_pivot_f32:
	.zero		920


//--------------------- .nv.constant0.sparse_gather_clear_f64 --------------------------
	.section	.nv.constant0.sparse_gather_clear_f64,"a",@progbits
	.sectionflags	@""
	.align	4
.nv.constant0.sparse_gather_clear_f64:
	.zero		924


//--------------------- .nv.constant0.sparse_gather_clear_f32 --------------------------
	.section	.nv.constant0.sparse_gather_clear_f32,"a",@progbits
	.sectionflags	@""
	.align	4
.nv.constant0.sparse_gather_clear_f32:
	.zero		924


//--------------------- .nv.constant0.sparse_find_pivot_f64 --------------------------
	.section	.nv.constant0.sparse_find_pivot_f64,"a",@progbits
	.sectionflags	@""
	.align	4
.nv.constant0.sparse_find_pivot_f64:
	.zero		928


//--------------------- .nv.constant0.sparse_find_pivot_f32 --------------------------
	.section	.nv.constant0.sparse_find_pivot_f32,"a",@progbits
	.sectionflags	@""
	.align	4
.nv.constant0.sparse_find_pivot_f32:
	.zero		928


//--------------------- .nv.constant0.sparse_axpy_f64 --------------------------
	.section	.nv.constant0.sparse_axpy_f64,"a",@progbits
	.sectionflags	@""
	.align	4
.nv.constant0.sparse_axpy_f64:
	.zero		932


//--------------------- .nv.constant0.sparse_axpy_f32 --------------------------
	.section	.nv.constant0.sparse_axpy_f32,"a",@progbits
	.sectionflags	@""
	.align	4
.nv.constant0.sparse_axpy_f32:
	.zero		932


//--------------------- .nv.constant0.sparse_scatter_f64 --------------------------
	.section	.nv.constant0.sparse_scatter_f64,"a",@progbits
	.sectionflags	@""
	.align	4
.nv.constant0.sparse_scatter_f64:
	.zero		924


//--------------------- .nv.constant0.sparse_scatter_f32 --------------------------
	.section	.nv.constant0.sparse_scatter_f32,"a",@progbits
	.sectionflags	@""
	.align	4
.nv.constant0.sparse_scatter_f32:
	.zero		924


//--------------------- .nv.constant0.extract_lower_scatter_f64 --------------------------
	.section	.nv.constant0.extract_lower_scatter_f64,"a",@progbits
	.sectionflags	@""
	.align	4
.nv.constant0.extract_lower_scatter_f64:
	.zero		924


//--------------------- .nv.constant0.extract_lower_scatter_f32 --------------------------
	.section	.nv.constant0.extract_lower_scatter_f32,"a",@progbits
	.sectionflags	@""
	.align	4
.nv.constant0.extract_lower_scatter_f32:
	.zero		924


//--------------------- .nv.constant0.split_lu_scatter_f64 --------------------------
	.section	.nv.constant0.split_lu_scatter_f64,"a",@progbits
	.sectionflags	@""
	.align	4
.nv.constant0.split_lu_scatter_f64:
	.zero		940


//--------------------- .nv.constant0.split_lu_scatter_f32 --------------------------
	.section	.nv.constant0.split_lu_scatter_f32,"a",@progbits
	.sectionflags	@""
	.align	4
.nv.constant0.split_lu_scatter_f32:
	.zero		940


//--------------------- .nv.constant0.copy_f64    --------------------------
	.section	.nv.constant0.copy_f64,"a",@progbits
	.sectionflags	@""
	.align	4
.nv.constant0.copy_f64:
	.zero		916


//--------------------- .nv.constant0.copy_f32    --------------------------
	.section	.nv.constant0.copy_f32,"a",@progbits
	.sectionflags	@""
	.align	4
.nv.constant0.copy_f32:
	.zero		916


//--------------------- .nv.constant0.find_diag_indices --------------------------
	.section	.nv.constant0.find_diag_indices,"a",@progbits
	.sectionflags	@""
	.align	4
.nv.constant0.find_diag_indices:
	.zero		924


//--------------------- .nv.constant0.sparse_trsv_upper_level_multi_rhs_f64 --------------------------
	.section	.nv.constant0.sparse_trsv_upper_level_multi_rhs_f64,"a",@progbits
	.sectionflags	@""
	.align	4
.nv.constant0.sparse_trsv_upper_level_multi_rhs_f64:
	.zero		956


//--------------------- .nv.constant0.sparse_trsv_upper_level_multi_rhs_f32 --------------------------
	.section	.nv.constant0.sparse_trsv_upper_level_multi_rhs_f32,"a",@progbits
	.sectionflags	@""
	.align	4
.nv.constant0.sparse_trsv_upper_level_multi_rhs_f32:
	.zero		956


//--------------------- .nv.constant0.sparse_trsv_lower_level_multi_rhs_f64 --------------------------
	.section	.nv.constant0.sparse_trsv_lower_level_multi_rhs_f64,"a",@progbits
	.sectionflags	@""
	.align	4
.nv.constant0.sparse_trsv_lower_level_multi_rhs_f64:
	.zero		957


//--------------------- .nv.constant0.sparse_trsv_lower_level_multi_rhs_f32 --------------------------
	.section	.nv.constant0.sparse_trsv_lower_level_multi_rhs_f32,"a",@progbits
	.sectionflags	@""
	.align	4
.nv.constant0.sparse_trsv_lower_level_multi_rhs_f32:
	.zero		957


//--------------------- .nv.constant0.ic0_level_f64 --------------------------
	.section	.nv.constant0.ic0_level_f64,"a",@progbits
	.sectionflags	@""
	.align	4
.nv.constant0.ic0_level_f64:
	.zero		960


//--------------------- .nv.constant0.ic0_level_f32 --------------------------
	.section	.nv.constant0.ic0_level_f32,"a",@progbits
	.sectionflags	@""
	.align	4
.nv.constant0.ic0_level_f32:
	.zero		952


//--------------------- .nv.constant0.ilu0_level_f64 --------------------------
	.section	.nv.constant0.ilu0_level_f64,"a",@progbits
	.sectionflags	@""
	.align	4
.nv.constant0.ilu0_level_f64:
	.zero		960


//--------------------- .nv.constant0.ilu0_level_f32 --------------------------
	.section	.nv.constant0.ilu0_level_f32,"a",@progbits
	.sectionflags	@""
	.align	4
.nv.constant0.ilu0_level_f32:
	.zero		952


//--------------------- .nv.constant0.sparse_trsv_upper_level_f64 --------------------------
	.section	.nv.constant0.sparse_trsv_upper_level_f64,"a",@progbits
	.sectionflags	@""
	.align	4
.nv.constant0.sparse_trsv_upper_level_f64:
	.zero		956


//--------------------- .nv.constant0.sparse_trsv_upper_level_f32 --------------------------
	.section	.nv.constant0.sparse_trsv_upper_level_f32,"a",@progbits
	.sectionflags	@""
	.align	4
.nv.constant0.sparse_trsv_upper_level_f32:
	.zero		956


//--------------------- .nv.constant0.sparse_trsv_lower_level_f64 --------------------------
	.section	.nv.constant0.sparse_trsv_lower_level_f64,"a",@progbits
	.sectionflags	@""
	.align	4
.nv.constant0.sparse_trsv_lower_level_f64:
	.zero		957


//--------------------- .nv.constant0.sparse_trsv_lower_level_f32 --------------------------
	.section	.nv.constant0.sparse_trsv_lower_level_f32,"a",@progbits
	.sectionflags	@""
	.align	4
.nv.constant0.sparse_trsv_lower_level_f32:
	.zero		957


//--------------------- SYMBOLS --------------------------

	.type		.nv.reservedSmem.offset0,@object
	.size		.nv.reservedSmem.offset0,0x4
	.type		.nv.reservedSmem.cap,@object
	.size		.nv.reservedSmem.cap,0x4
